	.target	sm_80

	.elftype	@"ET_EXEC"


//--------------------- .note.nv.tkinfo           --------------------------
	.section	.note.nv.tkinfo,"",@"SHT_NOTE"
	.sectionflags	@"SHF_NOTE_NV_TKINFO"
	.tkinfo
        /*0018*/ 	.word	0x00000002
        /*0030*/ 	.string	""
        /*0030*/ 	.string	"ptxas"
        /*0030*/ 	.string	"Cuda compilation tools, release 13.0, V13.0.88"
        /*0030*/ 	.string	"Build cuda_13.0.r13.0/compiler.36424714_0"
        /*0030*/ 	.string	"-v  -suppress-debug-info  -lineinfo  -arch sm_80 "



//--------------------- .note.nv.cuinfo           --------------------------
	.section	.note.nv.cuinfo,"",@"SHT_NOTE"
	.sectionflags	@"SHF_NOTE_NV_CUINFO"
        /*0018*/ 	.short	0x0002
        /*001a*/ 	.short	0x0050
        /*001c*/ 	.short	0x0082
	.zero		2


//--------------------- .nv.info                  --------------------------
	.section	.nv.info,"",@"SHT_CUDA_INFO"
	.align	4


	//----- nvinfo : EIATTR_REGCOUNT
	.align		4
        /*0000*/ 	.byte	0x04, 0x2f
        /*0002*/ 	.short	(.L_1 - .L_0)
	.align		4
.L_0:
        /*0004*/ 	.word	index@(matmul_kernel)
        /*0008*/ 	.word	0x00000020


	//----- nvinfo : EIATTR_FRAME_SIZE
	.align		4
.L_1:
        /*000c*/ 	.byte	0x04, 0x11
        /*000e*/ 	.short	(.L_3 - .L_2)
	.align		4
.L_2:
        /*0010*/ 	.word	index@(matmul_kernel)
        /*0014*/ 	.word	0x00000bc0


	//----- nvinfo : EIATTR_MIN_STACK_SIZE
	.align		4
.L_3:
        /*0018*/ 	.byte	0x04, 0x12
        /*001a*/ 	.short	(.L_5 - .L_4)
	.align		4
.L_4:
        /*001c*/ 	.word	index@(matmul_kernel)
        /*0020*/ 	.word	0x00000bc0
.L_5:


//--------------------- .nv.info.matmul_kernel    --------------------------
	.section	.nv.info.matmul_kernel,"",@"SHT_CUDA_INFO"
	.sectionflags	@""
	.align	4


	//----- nvinfo : EIATTR_CUDA_API_VERSION
	.align		4
        /*0000*/ 	.byte	0x04, 0x37
        /*0002*/ 	.short	(.L_7 - .L_6)
.L_6:
        /*0004*/ 	.word	0x00000082


	//----- nvinfo : EIATTR_SW2861232_WAR
	.align		4
.L_7:
        /*0008*/ 	.byte	0x01, 0x35
	.zero		2


	//----- nvinfo : EIATTR_PARAM_CBANK
	.align		4
        /*000c*/ 	.byte	0x04, 0x0a
        /*000e*/ 	.short	(.L_9 - .L_8)
	.align		4
.L_8:
        /*0010*/ 	.word	index@(.nv.constant0.matmul_kernel)
        /*0014*/ 	.short	0x0160
        /*0016*/ 	.short	0x0050


	//----- nvinfo : EIATTR_CBANK_PARAM_SIZE
	.align		4
.L_9:
        /*0018*/ 	.byte	0x03, 0x19
        /*001a*/ 	.short	0x0050


	//----- nvinfo : EIATTR_KPARAM_INFO
	.align		4
        /*001c*/ 	.byte	0x04, 0x17
        /*001e*/ 	.short	(.L_11 - .L_10)
.L_10:
        /*0020*/ 	.word	0x00000000
        /*0024*/ 	.short	0x000d
        /*0026*/ 	.short	0x0048
        /*0028*/ 	.byte	0x00, 0xf4, 0x21, 0x00


	//----- nvinfo : EIATTR_KPARAM_INFO
	.align		4
.L_11:
        /*002c*/ 	.byte	0x04, 0x17
        /*002e*/ 	.short	(.L_13 - .L_12)
.L_12:
        /*0030*/ 	.word	0x00000000
        /*0034*/ 	.short	0x000c
        /*0036*/ 	.short	0x0040
        /*0038*/ 	.byte	0x00, 0xf4, 0x21, 0x00


	//----- nvinfo : EIATTR_KPARAM_INFO
	.align		4
.L_13:
        /*003c*/ 	.byte	0x04, 0x17
        /*003e*/ 	.short	(.L_15 - .L_14)
.L_14:
        /*0040*/ 	.word	0x00000000
        /*0044*/ 	.short	0x000b
        /*0046*/ 	.short	0x0038
        /*0048*/ 	.byte	0x00, 0xf0, 0x11, 0x00


	//----- nvinfo : EIATTR_KPARAM_INFO
	.align		4
.L_15:
        /*004c*/ 	.byte	0x04, 0x17
        /*004e*/ 	.short	(.L_17 - .L_16)
.L_16:
        /*0050*/ 	.word	0x00000000
        /*0054*/ 	.short	0x000a
        /*0056*/ 	.short	0x0034
        /*0058*/ 	.byte	0x00, 0xf0, 0x11, 0x00


	//----- nvinfo : EIATTR_KPARAM_INFO
	.align		4
.L_17:
        /*005c*/ 	.byte	0x04, 0x17
        /*005e*/ 	.short	(.L_19 - .L_18)
.L_18:
        /*0060*/ 	.word	0x00000000
        /*0064*/ 	.short	0x0009
        /*0066*/ 	.short	0x0030
        /*0068*/ 	.byte	0x00, 0xf0, 0x11, 0x00


	//----- nvinfo : EIATTR_KPARAM_INFO
	.align		4
.L_19:
        /*006c*/ 	.byte	0x04, 0x17
        /*006e*/ 	.short	(.L_21 - .L_20)
.L_20:
        /*0070*/ 	.word	0x00000000
        /*0074*/ 	.short	0x0008
        /*0076*/ 	.short	0x002c
        /*0078*/ 	.byte	0x00, 0xf0, 0x11, 0x00


	//----- nvinfo : EIATTR_KPARAM_INFO
	.align		4
.L_21:
        /*007c*/ 	.byte	0x04, 0x17
        /*007e*/ 	.short	(.L_23 - .L_22)
.L_22:
        /*0080*/ 	.word	0x00000000
        /*0084*/ 	.short	0x0007
        /*0086*/ 	.short	0x0028
        /*0088*/ 	.byte	0x00, 0xf0, 0x11, 0x00


	//----- nvinfo : EIATTR_KPARAM_INFO
	.align		4
.L_23:
        /*008c*/ 	.byte	0x04, 0x17
        /*008e*/ 	.short	(.L_25 - .L_24)
.L_24:
        /*0090*/ 	.word	0x00000000
        /*0094*/ 	.short	0x0006
        /*0096*/ 	.short	0x0024
        /*0098*/ 	.byte	0x00, 0xf0, 0x11, 0x00


	//----- nvinfo : EIATTR_KPARAM_INFO
	.align		4
.L_25:
        /*009c*/ 	.byte	0x04, 0x17
        /*009e*/ 	.short	(.L_27 - .L_26)
.L_26:
        /*00a0*/ 	.word	0x00000000
        /*00a4*/ 	.short	0x0005
        /*00a6*/ 	.short	0x0020
        /*00a8*/ 	.byte	0x00, 0xf0, 0x11, 0x00


	//----- nvinfo : EIATTR_KPARAM_INFO
	.align		4
.L_27:
        /*00ac*/ 	.byte	0x04, 0x17
        /*00ae*/ 	.short	(.L_29 - .L_28)
.L_28:
        /*00b0*/ 	.word	0x00000000
        /*00b4*/ 	.short	0x0004
        /*00b6*/ 	.short	0x001c
        /*00b8*/ 	.byte	0x00, 0xf0, 0x11, 0x00


	//----- nvinfo : EIATTR_KPARAM_INFO
	.align		4
.L_29:
        /*00bc*/ 	.byte	0x04, 0x17
        /*00be*/ 	.short	(.L_31 - .L_30)
.L_30:
        /*00c0*/ 	.word	0x00000000
        /*00c4*/ 	.short	0x0003
        /*00c6*/ 	.short	0x0018
        /*00c8*/ 	.byte	0x00, 0xf0, 0x11, 0x00


	//----- nvinfo : EIATTR_KPARAM_INFO
	.align		4
.L_31:
        /*00cc*/ 	.byte	0x04, 0x17
        /*00ce*/ 	.short	(.L_33 - .L_32)
.L_32:
        /*00d0*/ 	.word	0x00000000
        /*00d4*/ 	.short	0x0002
        /*00d6*/ 	.short	0x0010
        /*00d8*/ 	.byte	0x00, 0xf4, 0x21, 0x00


	//----- nvinfo : EIATTR_KPARAM_INFO
	.align		4
.L_33:
        /*00dc*/ 	.byte	0x04, 0x17
        /*00de*/ 	.short	(.L_35 - .L_34)
.L_34:
        /*00e0*/ 	.word	0x00000000
        /*00e4*/ 	.short	0x0001
        /*00e6*/ 	.short	0x0008
        /*00e8*/ 	.byte	0x00, 0xf4, 0x21, 0x00


	//----- nvinfo : EIATTR_KPARAM_INFO
	.align		4
.L_35:
        /*00ec*/ 	.byte	0x04, 0x17
        /*00ee*/ 	.short	(.L_37 - .L_36)
.L_36:
        /*00f0*/ 	.word	0x00000000
        /*00f4*/ 	.short	0x0000
        /*00f6*/ 	.short	0x0000
        /*00f8*/ 	.byte	0x00, 0xf4, 0x21, 0x00


	//----- nvinfo : EIATTR_MAXREG_COUNT
	.align		4
.L_37:
        /*00fc*/ 	.byte	0x03, 0x1b
        /*00fe*/ 	.short	0x00ff


	//----- nvinfo : EIATTR_NUM_BARRIERS
	.align		4
        /*0100*/ 	.byte	0x02, 0x4c
        /*0102*/ 	.byte	0x01
	.zero		1


	//----- nvinfo : EIATTR_ANNOTATIONS
	.align		4
        /*0104*/ 	.byte	0x04, 0x55
        /*0106*/ 	.short	(.L_39 - .L_38)


	//   ....[0]....
.L_38:
        /*0108*/ 	.word	0x00000001
        /*010c*/ 	.byte	0x40, 0x05, 0x00, 0x00, 0x01, 0x00, 0x00, 0x00, 0x70, 0x05, 0x00, 0x00, 0x01, 0x00, 0x00, 0x00
        /* <DEDUP_REMOVED lines=1479> */
        /*5d8c*/ 	.byte	0x70, 0xd4, 0x01, 0x00


	//----- nvinfo : EIATTR_MERCURY_ISA_VERSION
	.align		4
.L_39:
        /*5d90*/ 	.byte	0x03, 0x5f
        /*5d92*/ 	.short	0x0000


	//----- nvinfo : EIATTR_EXIT_INSTR_OFFSETS
	.align		4
        /*5d94*/ 	.byte	0x04, 0x1c
        /*5d96*/ 	.short	(.L_41 - .L_40)


	//   ....[0]....
.L_40:
        /*5d98*/ 	.word	0x0001d790


	//   ....[1]....
        /*5d9c*/ 	.word	0x0001d7c0


	//----- nvinfo : EIATTR_REQNTID
	.align		4
.L_41:
        /*5da0*/ 	.byte	0x04, 0x10
        /*5da2*/ 	.short	(.L_43 - .L_42)
.L_42:
        /*5da4*/ 	.word	0x00000080
        /*5da8*/ 	.word	0x00000001
        /*5dac*/ 	.word	0x00000001
.L_43:


//--------------------- .nv.callgraph             --------------------------
	.section	.nv.callgraph,"",@"SHT_CUDA_CALLGRAPH"
	.align	4
	.sectionentsize	8
	.align		4
        /*0000*/ 	.word	0x00000000
	.align		4
        /*0004*/ 	.word	0xffffffff
	.align		4
        /*0008*/ 	.word	0x00000000
	.align		4
        /*000c*/ 	.word	0xfffffffe
	.align		4
        /*0010*/ 	.word	0x00000000
	.align		4
        /*0014*/ 	.word	0xfffffffd
	.align		4
        /*0018*/ 	.word	0x00000000
	.align		4
        /*001c*/ 	.word	0xfffffffc


//--------------------- .nv.rel.action            --------------------------
	.section	.nv.rel.action,"",@"SHT_CUDA_RELOCINFO"
	.align	8
	.sectionentsize	8
        /*0000*/ 	.byte	0x73, 0x00, 0x00, 0x00, 0x00, 0x00, 0x00, 0x00, 0x00, 0x00, 0x00, 0x11, 0x25, 0x00, 0x05, 0x36


//--------------------- .nv.constant0.matmul_kernel --------------------------
	.section	.nv.constant0.matmul_kernel,"a",@progbits
	.sectionflags	@""
	.align	4
.nv.constant0.matmul_kernel:
	.zero		432


//--------------------- .text.matmul_kernel       --------------------------
	.section	.text.matmul_kernel,"ax",@progbits
	.sectioninfo	@"SHI_REGISTERS=32"
	.align	128
        .global         matmul_kernel
        .type           matmul_kernel,@function
        .size           matmul_kernel,(.L_x_5 - matmul_kernel)
        .other          matmul_kernel,@"STO_CUDA_ENTRY STV_DEFAULT"
matmul_kernel:
.text.matmul_kernel:
[----:B------:R-:W-:-:S03]  /*0000*/  IMAD.MOV.U32 R1, RZ, RZ, c[0x0][0x28] ;  /* 0x00000a00ff017624 */ /* 0x000fc600078e00ff */
[----:B------:R-:W-:Y:S01]  /*0010*/  IMAD.MOV.U32 R0, RZ, RZ, c[0x0][0x17c] ;  /* 0x00005f00ff007624 */ /* 0x000fe200078e00ff */
[----:B------:R-:W0:Y:S01]  /*0020*/  S2R R11, SR_TID.X ;  /* 0x00000000000b7919 */ /* 0x000e220000002100 */
[----:B------:R-:W-:Y:S01]  /*0030*/  IADD3 R1, R1, -0xbc0, RZ ;  /* 0xfffff44001017810 */ /* 0x000fe20007ffe0ff */
[----:B------:R-:W-:Y:S02]  /*0040*/  ULDC UR4, c[0x0][0x180] ;  /* 0x0000600000047ab9 */ /* 0x000fe40000000800 */
[----:B------:R-:W-:Y:S01]  /*0050*/  IADD3 R0, R0, 0xff, RZ ;  /* 0x000000ff00007810 */ /* 0x000fe20007ffe0ff */
[----:B------:R-:W-:-:S03]  /*0060*/  ULDC.64 UR6, c[0x0][0x118] ;  /* 0x0000460000067ab9 */ /* 0x000fc60000000a00 */
[----:B------:R-:W-:-:S04]  /*0070*/  SHF.R.S32.HI R3, RZ, 0x1f, R0 ;  /* 0x0000001fff037819 */ /* 0x000fc80000011400 */
[----:B------:R-:W-:-:S04]  /*0080*/  LEA.HI R3, R3, R0, RZ, 0x8 ;  /* 0x0000000003037211 */ /* 0x000fc800078f40ff */
[----:B------:R-:W-:Y:S02]  /*0090*/  SHF.R.S32.HI R0, RZ, 0x8, R3 ;  /* 0x00000008ff007819 */ /* 0x000fe40000011403 */
[----:B------:R-:W1:Y:S03]  /*00a0*/  S2R R3, SR_CTAID.X ;  /* 0x0000000000037919 */ /* 0x000e660000002500 */
[----:B------:R-:W-:Y:S01]  /*00b0*/  IMAD.SHL.U32 R0, R0, 0x8, RZ ;  /* 0x0000000800007824 */ /* 0x000fe200078e00ff */
[----:B0-----:R-:W-:-:S04]  /*00c0*/  LOP3.LUT R29, R11, 0x40, RZ, 0xc0, !PT ;  /* 0x000000400b1d7812 */ /* 0x001fc800078ec0ff */
[-C--:B------:R-:W-:Y:S02]  /*00d0*/  IABS R7, R0.reuse ;  /* 0x0000000000077213 */ /* 0x080fe40000000000 */
[----:B------:R-:W-:Y:S02]  /*00e0*/  IABS R10, R0 ;  /* 0x00000000000a7213 */ /* 0x000fe40000000000 */
[----:B------:R-:W0:Y:S01]  /*00f0*/  I2F.RP R2, R7 ;  /* 0x0000000700027306 */ /* 0x000e220000209400 */
[----:B-1----:R-:W-:-:S07]  /*0100*/  IABS R8, R3 ;  /* 0x0000000300087213 */ /* 0x002fce0000000000 */
[----:B0-----:R-:W0:Y:S02]  /*0110*/  MUFU.RCP R2, R2 ;  /* 0x0000000200027308 */ /* 0x001e240000001000 */
[----:B0-----:R-:W-:Y:S01]  /*0120*/  IADD3 R4, R2, 0xffffffe, RZ ;  /* 0x0ffffffe02047810 */ /* 0x001fe20007ffe0ff */
[----:B------:R-:W-:-:S05]  /*0130*/  IMAD.MOV R2, RZ, RZ, -R10 ;  /* 0x000000ffff027224 */ /* 0x000fca00078e0a0a */
[----:B------:R0:W1:Y:S02]  /*0140*/  F2I.FTZ.U32.TRUNC.NTZ R5, R4 ;  /* 0x0000000400057305 */ /* 0x000064000021f000 */
[----:B0-----:R-:W-:Y:S02]  /*0150*/  IMAD.MOV.U32 R4, RZ, RZ, RZ ;  /* 0x000000ffff047224 */ /* 0x001fe400078e00ff */
[----:B-1----:R-:W-:-:S04]  /*0160*/  IMAD.MOV R6, RZ, RZ, -R5 ;  /* 0x000000ffff067224 */ /* 0x002fc800078e0a05 */
[----:B------:R-:W-:Y:S02]  /*0170*/  IMAD R9, R6, R7, RZ ;  /* 0x0000000706097224 */ /* 0x000fe400078e02ff */
[----:B------:R-:W-:Y:S02]  /*0180*/  IMAD.MOV.U32 R6, RZ, RZ, R8 ;  /* 0x000000ffff067224 */ /* 0x000fe400078e0008 */
[----:B------:R-:W-:-:S06]  /*0190*/  IMAD.HI.U32 R5, R5, R9, R4 ;  /* 0x0000000905057227 */ /* 0x000fcc00078e0004 */
[----:B------:R-:W-:-:S04]  /*01a0*/  IMAD.HI.U32 R5, R5, R6, RZ ;  /* 0x0000000605057227 */ /* 0x000fc800078e00ff */
[----:B------:R-:W-:-:S05]  /*01b0*/  IMAD R2, R5, R2, R6 ;  /* 0x0000000205027224 */ /* 0x000fca00078e0206 */
[----:B------:R-:W-:-:S13]  /*01c0*/  ISETP.GT.U32.AND P1, PT, R7, R2, PT ;  /* 0x000000020700720c */ /* 0x000fda0003f24070 */
[----:B------:R-:W-:Y:S01]  /*01d0*/  @!P1 IMAD.IADD R2, R2, 0x1, -R7 ;  /* 0x0000000102029824 */ /* 0x000fe200078e0a07 */
[----:B------:R-:W-:Y:S02]  /*01e0*/  @!P1 IADD3 R5, R5, 0x1, RZ ;  /* 0x0000000105059810 */ /* 0x000fe40007ffe0ff */
[----:B------:R-:W-:Y:S02]  /*01f0*/  ISETP.NE.AND P1, PT, R0, RZ, PT ;  /* 0x000000ff0000720c */ /* 0x000fe40003f25270 */
[----:B------:R-:W-:Y:S02]  /*0200*/  ISETP.GE.U32.AND P0, PT, R2, R7, PT ;  /* 0x000000070200720c */ /* 0x000fe40003f06070 */
[----:B------:R-:W-:-:S04]  /*0210*/  LOP3.LUT R2, R3, R0, RZ, 0x3c, !PT ;  /* 0x0000000003027212 */ /* 0x000fc800078e3cff */
[----:B------:R-:W-:Y:S01]  /*0220*/  ISETP.GE.AND P2, PT, R2, RZ, PT ;  /* 0x000000ff0200720c */ /* 0x000fe20003f46270 */
[----:B------:R-:W-:-:S05]  /*0230*/  IMAD.MOV.U32 R2, RZ, RZ, 0x1f ;  /* 0x0000001fff027424 */ /* 0x000fca00078e00ff */
[----:B------:R-:W-:Y:S02]  /*0240*/  IADD3 R2, R2, c[0x0][0x178], RZ ;  /* 0x00005e0002027a10 */ /* 0x000fe40007ffe0ff */
[----:B------:R-:W-:-:S05]  /*0250*/  @P0 IADD3 R5, R5, 0x1, RZ ;  /* 0x0000000105050810 */ /* 0x000fca0007ffe0ff */
[----:B------:R-:W-:Y:S01]  /*0260*/  IMAD.MOV.U32 R4, RZ, RZ, R5 ;  /* 0x000000ffff047224 */ /* 0x000fe200078e0005 */
[----:B------:R-:W-:-:S03]  /*0270*/  SHF.R.S32.HI R5, RZ, 0x1f, R2 ;  /* 0x0000001fff057819 */ /* 0x000fc60000011402 */
[----:B------:R-:W-:Y:S01]  /*0280*/  @!P2 IMAD.MOV R4, RZ, RZ, -R4 ;  /* 0x000000ffff04a224 */ /* 0x000fe200078e0a04 */
[----:B------:R-:W-:Y:S02]  /*0290*/  @!P1 LOP3.LUT R4, RZ, R0, RZ, 0x33, !PT ;  /* 0x00000000ff049212 */ /* 0x000fe400078e33ff */
[----:B------:R-:W-:-:S03]  /*02a0*/  LEA.HI R5, R5, R2, RZ, 0x5 ;  /* 0x0000000205057211 */ /* 0x000fc600078f28ff */
[----:B------:R-:W-:Y:S02]  /*02b0*/  IMAD.SHL.U32 R2, R4, 0x8, RZ ;  /* 0x0000000804027824 */ /* 0x000fe400078e00ff */
[----:B------:R-:W-:-:S03]  /*02c0*/  IMAD.MOV R4, RZ, RZ, -R4 ;  /* 0x000000ffff047224 */ /* 0x000fc600078e0a04 */
[----:B------:R-:W-:Y:S01]  /*02d0*/  LEA.HI.SX32 R5, R5, -R2, 0x1b ;  /* 0x8000000205057211 */ /* 0x000fe200078fdaff */
[----:B------:R-:W-:Y:S02]  /*02e0*/  IMAD R9, R0, R4, R3 ;  /* 0x0000000400097224 */ /* 0x000fe400078e0203 */
[----:B------:R-:W-:Y:S01]  /*02f0*/  IMAD.MOV.U32 R4, RZ, RZ, RZ ;  /* 0x000000ffff047224 */ /* 0x000fe200078e00ff */
[----:B------:R-:W-:-:S04]  /*0300*/  IMNMX R10, R5, 0x8, PT ;  /* 0x00000008050a7817 */ /* 0x000fc80003800200 */
[-C--:B------:R-:W-:Y:S02]  /*0310*/  IABS R8, R10.reuse ;  /* 0x0000000a00087213 */ /* 0x080fe40000000000 */
[----:B------:R-:W-:Y:S02]  /*0320*/  IABS R0, R10 ;  /* 0x0000000a00007213 */ /* 0x000fe40000000000 */
[----:B------:R-:W0:Y:S08]  /*0330*/  I2F.RP R6, R8 ;  /* 0x0000000800067306 */ /* 0x000e300000209400 */
[----:B0-----:R-:W0:Y:S02]  /*0340*/  MUFU.RCP R6, R6 ;  /* 0x0000000600067308 */ /* 0x001e240000001000 */
[----:B0-----:R-:W-:Y:S01]  /*0350*/  IADD3 R5, R6, 0xffffffe, RZ ;  /* 0x0ffffffe06057810 */ /* 0x001fe20007ffe0ff */
[----:B------:R-:W-:-:S05]  /*0360*/  IMAD.MOV.U32 R6, RZ, RZ, c[0x0][0x180] ;  /* 0x00006000ff067624 */ /* 0x000fca00078e00ff */
[----:B------:R-:W0:Y:S01]  /*0370*/  F2I.FTZ.U32.TRUNC.NTZ R5, R5 ;  /* 0x0000000500057305 */ /* 0x000e22000021f000 */
[----:B------:R-:W-:Y:S01]  /*0380*/  IADD3 R6, R6, 0x3f, RZ ;  /* 0x0000003f06067810 */ /* 0x000fe20007ffe0ff */
[----:B0-----:R-:W-:-:S04]  /*0390*/  IMAD.MOV R7, RZ, RZ, -R5 ;  /* 0x000000ffff077224 */ /* 0x001fc800078e0a05 */
[----:B------:R-:W-:Y:S01]  /*03a0*/  IMAD.MOV.U32 R3, RZ, RZ, R7 ;  /* 0x000000ffff037224 */ /* 0x000fe200078e0007 */
[----:B------:R-:W-:-:S03]  /*03b0*/  IABS R7, R9 ;  /* 0x0000000900077213 */ /* 0x000fc60000000000 */
[----:B------:R-:W-:-:S04]  /*03c0*/  IMAD R3, R3, R8, RZ ;  /* 0x0000000803037224 */ /* 0x000fc800078e02ff */
[----:B------:R-:W-:-:S04]  /*03d0*/  IMAD.HI.U32 R4, R5, R3, R4 ;  /* 0x0000000305047227 */ /* 0x000fc800078e0004 */
[----:B------:R-:W-:Y:S02]  /*03e0*/  IMAD.MOV R3, RZ, RZ, -R0 ;  /* 0x000000ffff037224 */ /* 0x000fe400078e0a00 */
[----:B------:R-:W-:Y:S01]  /*03f0*/  IMAD.HI.U32 R0, R4, R7, RZ ;  /* 0x0000000704007227 */ /* 0x000fe200078e00ff */
[----:B------:R-:W-:-:S03]  /*0400*/  LOP3.LUT R4, R11, 0x1f, RZ, 0xc0, !PT ;  /* 0x0000001f0b047812 */ /* 0x000fc600078ec0ff */
[----:B------:R-:W-:-:S05]  /*0410*/  IMAD R3, R0, R3, R7 ;  /* 0x0000000300037224 */ /* 0x000fca00078e0207 */
[----:B------:R-:W-:-:S13]  /*0420*/  ISETP.GT.U32.AND P1, PT, R8, R3, PT ;  /* 0x000000030800720c */ /* 0x000fda0003f24070 */
[----:B------:R-:W-:Y:S01]  /*0430*/  @!P1 IMAD.IADD R3, R3, 0x1, -R8 ;  /* 0x0000000103039824 */ /* 0x000fe200078e0a08 */
[----:B------:R-:W-:Y:S02]  /*0440*/  @!P1 IADD3 R0, R0, 0x1, RZ ;  /* 0x0000000100009810 */ /* 0x000fe40007ffe0ff */
[----:B------:R-:W-:Y:S02]  /*0450*/  ISETP.NE.AND P1, PT, R10, RZ, PT ;  /* 0x000000ff0a00720c */ /* 0x000fe40003f25270 */
[----:B------:R-:W-:Y:S02]  /*0460*/  ISETP.GE.U32.AND P0, PT, R3, R8, PT ;  /* 0x000000080300720c */ /* 0x000fe40003f06070 */
[----:B------:R-:W-:-:S04]  /*0470*/  LOP3.LUT R3, R9, R10, RZ, 0x3c, !PT ;  /* 0x0000000a09037212 */ /* 0x000fc800078e3cff */
[----:B------:R-:W-:-:S07]  /*0480*/  ISETP.GE.AND P2, PT, R3, RZ, PT ;  /* 0x000000ff0300720c */ /* 0x000fce0003f46270 */
[----:B------:R-:W-:Y:S02]  /*0490*/  @P0 IADD3 R0, R0, 0x1, RZ ;  /* 0x0000000100000810 */ /* 0x000fe40007ffe0ff */
[----:B------:R-:W-:-:S04]  /*04a0*/  ISETP.GT.AND P0, PT, R6, 0x3f, PT ;  /* 0x0000003f0600780c */ /* 0x000fc80003f04270 */
[----:B------:R-:W-:Y:S01]  /*04b0*/  @!P2 IMAD.MOV R0, RZ, RZ, -R0 ;  /* 0x000000ffff00a224 */ /* 0x000fe200078e0a00 */
[----:B------:R-:W-:-:S05]  /*04c0*/  @!P1 LOP3.LUT R0, RZ, R10, RZ, 0x33, !PT ;  /* 0x0000000aff009212 */ /* 0x000fca00078e33ff */
[----:B------:R-:W-:Y:S02]  /*04d0*/  IMAD.MOV R3, RZ, RZ, -R0 ;  /* 0x000000ffff037224 */ /* 0x000fe400078e0a00 */
[----:B------:R-:W-:Y:S02]  /*04e0*/  IMAD.SHL.U32 R0, R0, 0x100, RZ ;  /* 0x0000010000007824 */ /* 0x000fe400078e00ff */
[----:B------:R-:W-:-:S04]  /*04f0*/  IMAD R3, R10, R3, R9 ;  /* 0x000000030a037224 */ /* 0x000fc800078e0209 */
[----:B------:R-:W-:Y:S01]  /*0500*/  IMAD.IADD R3, R2, 0x1, R3 ;  /* 0x0000000102037824 */ /* 0x000fe200078e0203 */
[----:B------:R-:W-:-:S03]  /*0510*/  SHF.R.U32.HI R2, RZ, 0x5, R11 ;  /* 0x00000005ff027819 */ /* 0x000fc6000001160b */
[----:B------:R-:W-:Y:S01]  /*0520*/  IMAD R28, R3, 0x20, R4 ;  /* 0x00000020031c7824 */ /* 0x000fe200078e0204 */
[----:B------:R-:W-:-:S04]  /*0530*/  SGXT.U32 R12, R2, 0x2 ;  /* 0x00000002020c781a */ /* 0x000fc80000000000 */
[----:B------:R0:W-:Y:S01]  /*0540*/  STL [R1+0x5c0], R28 ;  /* 0x0005c01c01007387 */ /* 0x0001e20000100800 */
[C---:B------:R-:W-:Y:S02]  /*0550*/  LOP3.LUT R4, R12.reuse, 0x4, RZ, 0xfc, !PT ;  /* 0x000000040c047812 */ /* 0x040fe400078efcff */
[C---:B------:R-:W-:Y:S01]  /*0560*/  LOP3.LUT R3, R12.reuse, 0x8, RZ, 0xfc, !PT ;  /* 0x000000080c037812 */ /* 0x040fe200078efcff */
[----:B------:R0:W-:Y:S01]  /*0570*/  STL [R1+0x1a0], R0 ;  /* 0x0001a00001007387 */ /* 0x0001e20000100800 */
[C---:B------:R-:W-:Y:S02]  /*0580*/  LOP3.LUT R2, R12.reuse, 0xc, RZ, 0xfc, !PT ;  /* 0x0000000c0c027812 */ /* 0x040fe400078efcff */
[C---:B------:R-:W-:Y:S02]  /*0590*/  LOP3.LUT R4, R12.reuse, 0x10, RZ, 0xfc, !PT ;  /* 0x000000100c047812 */ /* 0x040fe400078efcff */
[C---:B------:R-:W-:Y:S02]  /*05a0*/  LOP3.LUT R3, R12.reuse, 0x14, RZ, 0xfc, !PT ;  /* 0x000000140c037812 */ /* 0x040fe400078efcff */
[----:B------:R-:W-:-:S02]  /*05b0*/  LOP3.LUT R2, R12, 0x18, RZ, 0xfc, !PT ;  /* 0x000000180c027812 */ /* 0x000fc400078efcff */
[C---:B------:R-:W-:Y:S02]  /*05c0*/  LOP3.LUT R4, R12.reuse, 0x1c, RZ, 0xfc, !PT ;  /* 0x0000001c0c047812 */ /* 0x040fe400078efcff */
[C---:B------:R-:W-:Y:S02]  /*05d0*/  LOP3.LUT R3, R12.reuse, 0x20, RZ, 0xfc, !PT ;  /* 0x000000200c037812 */ /* 0x040fe400078efcff */
[C---:B------:R-:W-:Y:S02]  /*05e0*/  LOP3.LUT R2, R12.reuse, 0x24, RZ, 0xfc, !PT ;  /* 0x000000240c027812 */ /* 0x040fe400078efcff */
[C---:B------:R-:W-:Y:S02]  /*05f0*/  LOP3.LUT R4, R12.reuse, 0x28, RZ, 0xfc, !PT ;  /* 0x000000280c047812 */ /* 0x040fe400078efcff */
[C---:B------:R-:W-:Y:S02]  /*0600*/  LOP3.LUT R3, R12.reuse, 0x2c, RZ, 0xfc, !PT ;  /* 0x0000002c0c037812 */ /* 0x040fe400078efcff */
[----:B------:R-:W-:-:S02]  /*0610*/  LOP3.LUT R2, R12, 0x30, RZ, 0xfc, !PT ;  /* 0x000000300c027812 */ /* 0x000fc400078efcff */
[C---:B------:R-:W-:Y:S02]  /*0620*/  LOP3.LUT R4, R12.reuse, 0x34, RZ, 0xfc, !PT ;  /* 0x000000340c047812 */ /* 0x040fe400078efcff */
[C---:B------:R-:W-:Y:S02]  /*0630*/  LOP3.LUT R3, R12.reuse, 0x38, RZ, 0xfc, !PT ;  /* 0x000000380c037812 */ /* 0x040fe400078efcff */
[----:B------:R-:W-:Y:S01]  /*0640*/  LOP3.LUT R2, R12, 0x3c, RZ, 0xfc, !PT ;  /* 0x0000003c0c027812 */ /* 0x000fe200078efcff */
[----:B------:R-:W-:Y:S05]  /*0650*/  @P0 BRA `(.L_x_0) ;  /* 0x0000017000000947 */ /* 0x000fea0003800000 */
[----:B0-----:R-:W-:Y:S01]  /*0660*/  IMAD.SHL.U32 R0, R11, 0x20, RZ ;  /* 0x000000200b007824 */ /* 0x001fe200078e00ff */
[----:B------:R-:W-:Y:S01]  /*0670*/  CS2R R24, SRZ ;  /* 0x0000000000187805 */ /* 0x000fe2000001ff00 */
[----:B------:R-:W-:Y:S01]  /*0680*/  CS2R R26, SRZ ;  /* 0x00000000001a7805 */ /* 0x000fe2000001ff00 */
[----:B------:R-:W-:Y:S01]  /*0690*/  CS2R R20, SRZ ;  /* 0x0000000000147805 */ /* 0x000fe2000001ff00 */
[----:B------:R-:W-:Y:S01]  /*06a0*/  CS2R R22, SRZ ;  /* 0x0000000000167805 */ /* 0x000fe2000001ff00 */
[----:B------:R0:W-:Y:S01]  /*06b0*/  STL [R1+0x5bc], R0 ;  /* 0x0005bc0001007387 */ /* 0x0001e20000100800 */
[----:B------:R-:W-:Y:S01]  /*06c0*/  CS2R R16, SRZ ;  /* 0x0000000000107805 */ /* 0x000fe2000001ff00 */
[----:B------:R-:W-:Y:S01]  /*06d0*/  CS2R R18, SRZ ;  /* 0x0000000000127805 */ /* 0x000fe2000001ff00 */
[----:B------:R-:W-:Y:S01]  /*06e0*/  CS2R R12, SRZ ;  /* 0x00000000000c7805 */ /* 0x000fe2000001ff00 */
[----:B------:R0:W-:Y:S01]  /*06f0*/  STL [R1], RZ ;  /* 0x000000ff01007387 */ /* 0x0001e20000100800 */
[----:B------:R-:W-:Y:S01]  /*0700*/  CS2R R14, SRZ ;  /* 0x00000000000e7805 */ /* 0x000fe2000001ff00 */
[----:B------:R-:W-:Y:S01]  /*0710*/  CS2R R8, SRZ ;  /* 0x0000000000087805 */ /* 0x000fe2000001ff00 */
[----:B------:R-:W-:Y:S01]  /*0720*/  CS2R R10, SRZ ;  /* 0x00000000000a7805 */ /* 0x000fe2000001ff00 */
[----:B------:R0:W-:Y:S01]  /*0730*/  STL [R1+0x4], RZ ;  /* 0x000004ff01007387 */ /* 0x0001e20000100800 */
[----:B------:R-:W-:Y:S01]  /*0740*/  CS2R R4, SRZ ;  /* 0x0000000000047805 */ /* 0x000fe2000001ff00 */
[----:B------:R-:W-:-:S02]  /*0750*/  CS2R R6, SRZ ;  /* 0x0000000000067805 */ /* 0x000fc4000001ff00 */
[----:B------:R0:W-:Y:S04]  /*0760*/  STL [R1+0x8], RZ ;  /* 0x000008ff01007387 */ /* 0x0001e80000100800 */
[----:B------:R0:W-:Y:S04]  /*0770*/  STL [R1+0xc], RZ ;  /* 0x00000cff01007387 */ /* 0x0001e80000100800 */
[----:B------:R0:W-:Y:S04]  /*0780*/  STL [R1+0x10], RZ ;  /* 0x000010ff01007387 */ /* 0x0001e80000100800 */
[----:B------:R0:W-:Y:S04]  /*0790*/  STL [R1+0x14], RZ ;  /* 0x000014ff01007387 */ /* 0x0001e80000100800 */
[----:B------:R0:W-:Y:S04]  /*07a0*/  STL [R1+0x18], RZ ;  /* 0x000018ff01007387 */ /* 0x0001e80000100800 */
[----:B------:R0:W-:Y:S01]  /*07b0*/  STL [R1+0x1c], RZ ;  /* 0x00001cff01007387 */ /* 0x0001e20000100800 */
[----:B------:R-:W-:Y:S05]  /*07c0*/  BRA `(.L_x_1) ;  /* 0x0001a90000007947 */ /* 0x000fea0003800000 */
.L_x_0:
[----:B0-----:R-:W-:Y:S01]  /*07d0*/  IMAD.MOV.U32 R11, RZ, RZ, R0 ;  /* 0x000000ffff0b7224 */ /* 0x001fe200078e0000 */
[----:B------:R-:W-:-:S02]  /*07e0*/  IABS R0, c[0x0][0x178] ;  /* 0x00005e0000007a13 */ /* 0x000fc40000000000 */
[----:B------:R-:W-:Y:S02]  /*07f0*/  IABS R23, c[0x0][0x17c] ;  /* 0x00005f0000177a13 */ /* 0x000fe40000000000 */
[----:B------:R-:W0:Y:S01]  /*0800*/  I2F.RP R9, R0 ;  /* 0x0000000000097306 */ /* 0x000e220000209400 */
[----:B------:R-:W-:Y:S02]  /*0810*/  LEA.HI R25, R29, R11, RZ, 0x1a ;  /* 0x0000000b1d197211 */ /* 0x000fe400078fd0ff */
[----:B------:R-:W-:Y:S02]  /*0820*/  IABS R29, R28 ;  /* 0x0000001c001d7213 */ /* 0x000fe40000000000 */
[----:B------:R-:W-:Y:S02]  /*0830*/  IABS R24, R25 ;  /* 0x0000001900187213 */ /* 0x000fe40000000000 */
[----:B------:R-:W-:Y:S01]  /*0840*/  IADD3 R12, R25, 0xf4, RZ ;  /* 0x000000f4190c7810 */ /* 0x000fe20007ffe0ff */
[----:B------:R-:W1:Y:S03]  /*0850*/  I2F.RP R8, R23 ;  /* 0x0000001700087306 */ /* 0x000e660000209400 */
[----:B------:R-:W-:-:S05]  /*0860*/  IABS R14, R12 ;  /* 0x0000000c000e7213 */ /* 0x000fca0000000000 */
[----:B0-----:R-:W0:Y:S08]  /*0870*/  MUFU.RCP R9, R9 ;  /* 0x0000000900097308 */ /* 0x001e300000001000 */
[----:B-1----:R-:W1:Y:S01]  /*0880*/  MUFU.RCP R8, R8 ;  /* 0x0000000800087308 */ /* 0x002e620000001000 */
[----:B0-----:R-:W-:-:S07]  /*0890*/  IADD3 R2, R9, 0xffffffe, RZ ;  /* 0x0ffffffe09027810 */ /* 0x001fce0007ffe0ff */
[----:B------:R0:W2:Y:S01]  /*08a0*/  F2I.FTZ.U32.TRUNC.NTZ R3, R2 ;  /* 0x0000000200037305 */ /* 0x0000a2000021f000 */
[----:B-1----:R-:W-:Y:S02]  /*08b0*/  IADD3 R5, R8, 0xffffffe, RZ ;  /* 0x0ffffffe08057810 */ /* 0x002fe40007ffe0ff */
[----:B------:R-:W-:Y:S01]  /*08c0*/  IADD3 R8, R25, 0xfe, RZ ;  /* 0x000000fe19087810 */ /* 0x000fe20007ffe0ff */
[----:B0-----:R-:W-:-:S04]  /*08d0*/  IMAD.MOV.U32 R2, RZ, RZ, RZ ;  /* 0x000000ffff027224 */ /* 0x001fc800078e00ff */
[----:B------:R-:W0:Y:S01]  /*08e0*/  F2I.FTZ.U32.TRUNC.NTZ R5, R5 ;  /* 0x0000000500057305 */ /* 0x000e22000021f000 */
[----:B------:R-:W-:Y:S02]  /*08f0*/  IABS R13, R8 ;  /* 0x00000008000d7213 */ /* 0x000fe40000000000 */
[----:B------:R-:W-:Y:S01]  /*0900*/  ISETP.GE.AND P2, PT, R8, RZ, PT ;  /* 0x000000ff0800720c */ /* 0x000fe20003f46270 */
[----:B--2---:R-:W-:-:S04]  /*0910*/  IMAD.MOV R7, RZ, RZ, -R3 ;  /* 0x000000ffff077224 */ /* 0x004fc800078e0a03 */
[----:B------:R-:W-:-:S04]  /*0920*/  IMAD R7, R7, R0, RZ ;  /* 0x0000000007077224 */ /* 0x000fc800078e02ff */
[----:B------:R-:W-:-:S04]  /*0930*/  IMAD.HI.U32 R2, R3, R7, R2 ;  /* 0x0000000703027227 */ /* 0x000fc800078e0002 */
[----:B0-----:R-:W-:Y:S02]  /*0940*/  IMAD.MOV R4, RZ, RZ, -R5 ;  /* 0x000000ffff047224 */ /* 0x001fe400078e0a05 */
[----:B------:R-:W-:-:S04]  /*0950*/  IMAD.HI.U32 R7, R2, R29, RZ ;  /* 0x0000001d02077227 */ /* 0x000fc800078e00ff */
[----:B------:R-:W-:Y:S02]  /*0960*/  IMAD R3, R4, R23, RZ ;  /* 0x0000001704037224 */ /* 0x000fe400078e02ff */
[----:B------:R-:W-:Y:S02]  /*0970*/  IMAD.MOV.U32 R4, RZ, RZ, RZ ;  /* 0x000000ffff047224 */ /* 0x000fe400078e00ff */
[----:B------:R-:W-:Y:S02]  /*0980*/  IMAD.MOV R7, RZ, RZ, -R7 ;  /* 0x000000ffff077224 */ /* 0x000fe400078e0a07 */
[----:B------:R-:W-:Y:S01]  /*0990*/  IMAD.HI.U32 R3, R5, R3, R4 ;  /* 0x0000000305037227 */ /* 0x000fe200078e0004 */
[----:B------:R-:W-:-:S03]  /*09a0*/  SHF.R.S32.HI R5, RZ, 0x1f, R6 ;  /* 0x0000001fff057819 */ /* 0x000fc60000011406 */
[C---:B------:R-:W-:Y:S01]  /*09b0*/  IMAD R29, R0.reuse, R7, R29 ;  /* 0x00000007001d7224 */ /* 0x040fe200078e021d */
[----:B------:R-:W-:Y:S01]  /*09c0*/  IADD3 R7, R25, 0xfa, RZ ;  /* 0x000000fa19077810 */ /* 0x000fe20007ffe0ff */
[----:B------:R-:W-:Y:S01]  /*09d0*/  IMAD.HI.U32 R4, R3, R24, RZ ;  /* 0x0000001803047227 */ /* 0x000fe200078e00ff */
[----:B------:R-:W-:Y:S02]  /*09e0*/  LEA.HI R5, R5, R6, RZ, 0x6 ;  /* 0x0000000605057211 */ /* 0x000fe400078f30ff */
[----:B------:R-:W-:Y:S01]  /*09f0*/  ISETP.GT.U32.AND P3, PT, R0, R29, PT ;  /* 0x0000001d0000720c */ /* 0x000fe20003f64070 */
[----:B------:R-:W-:Y:S01]  /*0a00*/  IMAD.MOV R4, RZ, RZ, -R4 ;  /* 0x000000ffff047224 */ /* 0x000fe200078e0a04 */
[----:B------:R-:W-:Y:S01]  /*0a10*/  ISETP.GE.AND P4, PT, R7, RZ, PT ;  /* 0x000000ff0700720c */ /* 0x000fe20003f86270 */
[----:B------:R-:W-:Y:S01]  /*0a20*/  IMAD.HI.U32 R2, R3, R13, RZ ;  /* 0x0000000d03027227 */ /* 0x000fe200078e00ff */
[----:B------:R-:W-:Y:S01]  /*0a30*/  IADD3 R6, R25, 0xf8, RZ ;  /* 0x000000f819067810 */ /* 0x000fe20007ffe0ff */
[----:B------:R0:W-:Y:S02]  /*0a40*/  STL [R1+0x28c], R5 ;  /* 0x00028c0501007387 */ /* 0x0001e40000100800 */
[----:B------:R-:W-:Y:S01]  /*0a50*/  IMAD R24, R23, R4, R24 ;  /* 0x0000000417187224 */ /* 0x000fe200078e0218 */
[----:B------:R-:W-:Y:S01]  /*0a60*/  IABS R4, R7 ;  /* 0x0000000700047213 */ /* 0x000fe20000000000 */
[----:B------:R-:W-:Y:S01]  /*0a70*/  IMAD.MOV R2, RZ, RZ, -R2 ;  /* 0x000000ffff027224 */ /* 0x000fe200078e0a02 */
[----:B------:R-:W-:-:S02]  /*0a80*/  IABS R9, R6 ;  /* 0x0000000600097213 */ /* 0x000fc40000000000 */
[C---:B------:R-:W-:Y:S01]  /*0a90*/  ISETP.GT.U32.AND P0, PT, R23.reuse, R24, PT ;  /* 0x000000181700720c */ /* 0x040fe20003f04070 */
[----:B------:R-:W-:Y:S01]  /*0aa0*/  IMAD R13, R23, R2, R13 ;  /* 0x00000002170d7224 */ /* 0x000fe200078e020d */
[----:B------:R-:W-:Y:S01]  /*0ab0*/  IADD3 R2, R25, 0xfc, RZ ;  /* 0x000000fc19027810 */ /* 0x000fe20007ffe0ff */
[----:B------:R-:W-:Y:S01]  /*0ac0*/  @!P3 IMAD.IADD R29, R29, 0x1, -R0 ;  /* 0x000000011d1db824 */ /* 0x000fe200078e0a00 */
[----:B------:R-:W-:Y:S01]  /*0ad0*/  ISETP.GE.AND P6, PT, R6, RZ, PT ;  /* 0x000000ff0600720c */ /* 0x000fe20003fc6270 */
[----:B0-----:R-:W-:Y:S01]  /*0ae0*/  IMAD.HI.U32 R5, R3, R4, RZ ;  /* 0x0000000403057227 */ /* 0x001fe200078e00ff */
[----:B------:R-:W-:Y:S02]  /*0af0*/  IABS R11, R2 ;  /* 0x00000002000b7213 */ /* 0x000fe40000000000 */
[----:B------:R-:W-:Y:S01]  /*0b00*/  ISETP.GT.U32.AND P5, PT, R23, R13, PT ;  /* 0x0000000d1700720c */ /* 0x000fe20003fa4070 */
[----:B------:R-:W-:Y:S01]  /*0b10*/  IMAD.MOV R5, RZ, RZ, -R5 ;  /* 0x000000ffff057224 */ /* 0x000fe200078e0a05 */
[----:B------:R-:W-:Y:S01]  /*0b20*/  ISETP.GE.AND P1, PT, R2, RZ, PT ;  /* 0x000000ff0200720c */ /* 0x000fe20003f26270 */
[----:B------:R-:W-:-:S04]  /*0b30*/  IMAD.HI.U32 R8, R3, R11, RZ ;  /* 0x0000000b03087227 */ /* 0x000fc800078e00ff */
[----:B------:R-:W-:Y:S01]  /*0b40*/  @!P0 IMAD.IADD R24, R24, 0x1, -R23 ;  /* 0x0000000118188824 */ /* 0x000fe200078e0a17 */
[----:B------:R-:W-:Y:S01]  /*0b50*/  ISETP.GT.U32.AND P0, PT, R0, R29, PT ;  /* 0x0000001d0000720c */ /* 0x000fe20003f04070 */
[----:B------:R-:W-:Y:S02]  /*0b60*/  IMAD.MOV R7, RZ, RZ, -R8 ;  /* 0x000000ffff077224 */ /* 0x000fe400078e0a08 */
[----:B------:R-:W-:Y:S01]  /*0b70*/  IMAD.HI.U32 R2, R3, R9, RZ ;  /* 0x0000000903027227 */ /* 0x000fe200078e00ff */
[----:B------:R-:W-:-:S03]  /*0b80*/  ISETP.GT.U32.AND P3, PT, R23, R24, PT ;  /* 0x000000181700720c */ /* 0x000fc60003f64070 */
[----:B------:R-:W-:Y:S01]  /*0b90*/  IMAD R11, R23, R7, R11 ;  /* 0x00000007170b7224 */ /* 0x000fe200078e020b */
[----:B------:R-:W-:Y:S01]  /*0ba0*/  IADD3 R7, R25, 0xf2, RZ ;  /* 0x000000f219077810 */ /* 0x000fe20007ffe0ff */
[----:B------:R-:W-:Y:S02]  /*0bb0*/  @!P5 IMAD.IADD R13, R13, 0x1, -R23 ;  /* 0x000000010d0dd824 */ /* 0x000fe400078e0a17 */
[----:B------:R-:W-:Y:S01]  /*0bc0*/  IMAD.MOV R2, RZ, RZ, -R2 ;  /* 0x000000ffff027224 */ /* 0x000fe200078e0a02 */
[----:B------:R-:W-:Y:S01]  /*0bd0*/  IABS R8, R7 ;  /* 0x0000000700087213 */ /* 0x000fe20000000000 */
[----:B------:R-:W-:Y:S01]  /*0be0*/  @!P0 IMAD.IADD R29, R29, 0x1, -R0 ;  /* 0x000000011d1d8824 */ /* 0x000fe200078e0a00 */
[C---:B------:R-:W-:Y:S01]  /*0bf0*/  ISETP.GT.U32.AND P0, PT, R23.reuse, R11, PT ;  /* 0x0000000b1700720c */ /* 0x040fe20003f04070 */
[C---:B------:R-:W-:Y:S01]  /*0c00*/  IMAD R9, R23.reuse, R2, R9 ;  /* 0x0000000217097224 */ /* 0x040fe200078e0209 */
[----:B------:R-:W-:Y:S01]  /*0c10*/  ISETP.GT.U32.AND P5, PT, R23, R13, PT ;  /* 0x0000000d1700720c */ /* 0x000fe20003fa4070 */
[----:B------:R-:W-:Y:S01]  /*0c20*/  @!P3 IMAD.IADD R24, R24, 0x1, -R23 ;  /* 0x000000011818b824 */ /* 0x000fe200078e0a17 */
[----:B------:R-:W-:Y:S01]  /*0c30*/  ISETP.GE.AND P3, PT, R25, RZ, PT ;  /* 0x000000ff1900720c */ /* 0x000fe20003f66270 */
[----:B------:R-:W-:Y:S01]  /*0c40*/  IMAD R4, R23, R5, R4 ;  /* 0x0000000517047224 */ /* 0x000fe200078e0204 */
[C---:B------:R-:W-:Y:S01]  /*0c50*/  IADD3 R0, R25.reuse, 0xf6, RZ ;  /* 0x000000f619007810 */ /* 0x040fe20007ffe0ff */
[----:B------:R-:W-:Y:S01]  /*0c60*/  STL [R1+0x724], R29 ;  /* 0x0007241d01007387 */ /* 0x000fe20000100800 */
[----:B------:R-:W-:-:S02]  /*0c70*/  IADD3 R2, R25, 0xf0, RZ ;  /* 0x000000f019027810 */ /* 0x000fc40007ffe0ff */
[----:B------:R-:W-:Y:S02]  /*0c80*/  IABS R5, R0 ;  /* 0x0000000000057213 */ /* 0x000fe40000000000 */
[----:B------:R-:W-:Y:S01]  /*0c90*/  IABS R6, R2 ;  /* 0x0000000200067213 */ /* 0x000fe20000000000 */
[--C-:B------:R-:W-:Y:S01]  /*0ca0*/  @!P0 IMAD.IADD R11, R11, 0x1, -R23.reuse ;  /* 0x000000010b0b8824 */ /* 0x100fe200078e0a17 */
[----:B------:R-:W-:Y:S01]  /*0cb0*/  ISETP.GT.U32.AND P0, PT, R23, R9, PT ;  /* 0x000000091700720c */ /* 0x000fe20003f04070 */
[----:B------:R-:W-:Y:S01]  /*0cc0*/  @!P5 IMAD.IADD R13, R13, 0x1, -R23 ;  /* 0x000000010d0dd824 */ /* 0x000fe200078e0a17 */
[C---:B------:R-:W-:Y:S01]  /*0cd0*/  ISETP.GT.U32.AND P5, PT, R23.reuse, R4, PT ;  /* 0x000000041700720c */ /* 0x040fe20003fa4070 */
[----:B------:R-:W-:Y:S01]  /*0ce0*/  @!P3 IMAD.MOV R24, RZ, RZ, -R24 ;  /* 0x000000ffff18b224 */ /* 0x000fe200078e0a18 */
[----:B------:R-:W-:Y:S01]  /*0cf0*/  ISETP.GT.U32.AND P3, PT, R23, R11, PT ;  /* 0x0000000b1700720c */ /* 0x000fe20003f64070 */
[----:B------:R-:W-:-:S03]  /*0d00*/  IMAD.HI.U32 R10, R3, R5, RZ ;  /* 0x00000005030a7227 */ /* 0x000fc600078e00ff */
[----:B------:R0:W-:Y:S01]  /*0d10*/  STL [R1+0x7b8], R24 ;  /* 0x0007b81801007387 */ /* 0x0001e20000100800 */
[----:B------:R-:W-:Y:S02]  /*0d20*/  IMAD.MOV.U32 R15, RZ, RZ, R13 ;  /* 0x000000ffff0f7224 */ /* 0x000fe400078e000d */
[----:B------:R-:W-:Y:S02]  /*0d30*/  IMAD.MOV R10, RZ, RZ, -R10 ;  /* 0x000000ffff0a7224 */ /* 0x000fe400078e0a0a */
[--C-:B------:R-:W-:Y:S02]  /*0d40*/  @!P0 IMAD.IADD R9, R9, 0x1, -R23.reuse ;  /* 0x0000000109098824 */ /* 0x100fe400078e0a17 */
[----:B------:R-:W-:Y:S02]  /*0d50*/  @!P5 IMAD.IADD R4, R4, 0x1, -R23 ;  /* 0x000000010404d824 */ /* 0x000fe400078e0a17 */
[----:B------:R-:W-:Y:S01]  /*0d60*/  @!P2 IMAD.MOV R15, RZ, RZ, -R15 ;  /* 0x000000ffff0fa224 */ /* 0x000fe200078e0a0f */
[----:B------:R-:W-:Y:S01]  /*0d70*/  ISETP.GT.U32.AND P0, PT, R23, R9, PT ;  /* 0x000000091700720c */ /* 0x000fe20003f04070 */
[----:B------:R-:W-:Y:S01]  /*0d80*/  IMAD.HI.U32 R13, R3, R14, RZ ;  /* 0x0000000e030d7227 */ /* 0x000fe200078e00ff */
[----:B------:R-:W-:-:S02]  /*0d90*/  ISETP.GE.AND P2, PT, R0, RZ, PT ;  /* 0x000000ff0000720c */ /* 0x000fc40003f46270 */
[C---:B------:R-:W-:Y:S01]  /*0da0*/  ISETP.GT.U32.AND P5, PT, R23.reuse, R4, PT ;  /* 0x000000041700720c */ /* 0x040fe20003fa4070 */
[----:B------:R-:W-:Y:S01]  /*0db0*/  IMAD R0, R23, R10, R5 ;  /* 0x0000000a17007224 */ /* 0x000fe200078e0205 */
[----:B------:R1:W-:Y:S01]  /*0dc0*/  STL [R1+0xc0], R15 ;  /* 0x0000c00f01007387 */ /* 0x0003e20000100800 */
[----:B------:R-:W-:Y:S01]  /*0dd0*/  IMAD.HI.U32 R5, R3, R8, RZ ;  /* 0x0000000803057227 */ /* 0x000fe200078e00ff */
[----:B0-----:R-:W-:-:S03]  /*0de0*/  IADD3 R24, R25, 0x14, RZ ;  /* 0x0000001419187810 */ /* 0x001fc60007ffe0ff */
[----:B------:R-:W-:Y:S01]  /*0df0*/  @!P3 IMAD.IADD R11, R11, 0x1, -R23 ;  /* 0x000000010b0bb824 */ /* 0x000fe200078e0a17 */
[----:B------:R-:W-:Y:S01]  /*0e00*/  ISETP.GT.U32.AND P3, PT, R23, R0, PT ;  /* 0x000000001700720c */ /* 0x000fe20003f64070 */
[----:B------:R-:W-:Y:S01]  /*0e10*/  IMAD.HI.U32 R10, R3, R6, RZ ;  /* 0x00000006030a7227 */ /* 0x000fe200078e00ff */
[----:B------:R-:W-:-:S03]  /*0e20*/  IABS R22, R24 ;  /* 0x0000001800167213 */ /* 0x000fc60000000000 */
[----:B------:R-:W-:Y:S02]  /*0e30*/  IMAD.MOV R5, RZ, RZ, -R5 ;  /* 0x000000ffff057224 */ /* 0x000fe400078e0a05 */
[----:B------:R-:W-:Y:S02]  /*0e40*/  IMAD.MOV R13, RZ, RZ, -R13 ;  /* 0x000000ffff0d7224 */ /* 0x000fe400078e0a0d */
[----:B------:R-:W-:Y:S02]  /*0e50*/  IMAD.MOV R10, RZ, RZ, -R10 ;  /* 0x000000ffff0a7224 */ /* 0x000fe400078e0a0a */
[----:B------:R-:W-:Y:S01]  /*0e60*/  IMAD R8, R23, R5, R8 ;  /* 0x0000000517087224 */ /* 0x000fe200078e0208 */
[----:B------:R-:W-:Y:S01]  /*0e70*/  IADD3 R5, R25, 0xee, RZ ;  /* 0x000000ee19057810 */ /* 0x000fe20007ffe0ff */
[----:B------:R-:W-:Y:S02]  /*0e80*/  @!P0 IMAD.IADD R9, R9, 0x1, -R23 ;  /* 0x0000000109098824 */ /* 0x000fe400078e0a17 */
[----:B-1----:R-:W-:Y:S01]  /*0e90*/  IMAD.MOV.U32 R15, RZ, RZ, R11 ;  /* 0x000000ffff0f7224 */ /* 0x002fe200078e000b */
[C---:B------:R-:W-:Y:S01]  /*0ea0*/  ISETP.GT.U32.AND P0, PT, R23.reuse, R8, PT ;  /* 0x000000081700720c */ /* 0x040fe20003f04070 */
[----:B------:R-:W-:-:S02]  /*0eb0*/  IMAD R14, R23, R13, R14 ;  /* 0x0000000d170e7224 */ /* 0x000fc400078e020e */
[C---:B------:R-:W-:Y:S01]  /*0ec0*/  IMAD R6, R23.reuse, R10, R6 ;  /* 0x0000000a17067224 */ /* 0x040fe200078e0206 */
[----:B------:R-:W-:Y:S01]  /*0ed0*/  IABS R10, R5 ;  /* 0x00000005000a7213 */ /* 0x000fe20000000000 */
[----:B------:R-:W-:Y:S02]  /*0ee0*/  IMAD.MOV.U32 R11, RZ, RZ, R9 ;  /* 0x000000ffff0b7224 */ /* 0x000fe400078e0009 */
[----:B------:R-:W-:Y:S01]  /*0ef0*/  @!P5 IMAD.IADD R4, R4, 0x1, -R23 ;  /* 0x000000010404d824 */ /* 0x000fe200078e0a17 */
[----:B------:R-:W-:Y:S01]  /*0f00*/  ISETP.GE.AND P5, PT, R12, RZ, PT ;  /* 0x000000ff0c00720c */ /* 0x000fe20003fa6270 */
[----:B------:R-:W-:Y:S01]  /*0f10*/  @!P1 IMAD.MOV R15, RZ, RZ, -R15 ;  /* 0x000000ffff0f9224 */ /* 0x000fe200078e0a0f */
[C---:B------:R-:W-:Y:S01]  /*0f20*/  ISETP.GT.U32.AND P1, PT, R23.reuse, R14, PT ;  /* 0x0000000e1700720c */ /* 0x040fe20003f24070 */
[----:B------:R-:W-:Y:S01]  /*0f30*/  @!P6 IMAD.MOV R11, RZ, RZ, -R11 ;  /* 0x000000ffff0be224 */ /* 0x000fe200078e0a0b */
[----:B------:R-:W-:Y:S01]  /*0f40*/  ISETP.GT.U32.AND P6, PT, R23, R6, PT ;  /* 0x000000061700720c */ /* 0x000fe20003fc4070 */
[----:B------:R-:W-:Y:S01]  /*0f50*/  IMAD.MOV.U32 R12, RZ, RZ, R4 ;  /* 0x000000ffff0c7224 */ /* 0x000fe200078e0004 */
[----:B------:R-:W-:Y:S01]  /*0f60*/  STL [R1+0xbc], R15 ;  /* 0x0000bc0f01007387 */ /* 0x000fe20000100800 */
[----:B------:R-:W-:-:S02]  /*0f70*/  @!P3 IMAD.IADD R0, R0, 0x1, -R23 ;  /* 0x000000010000b824 */ /* 0x000fc400078e0a17 */
[----:B------:R-:W-:Y:S02]  /*0f80*/  IMAD.MOV.U32 R4, RZ, RZ, R10 ;  /* 0x000000ffff047224 */ /* 0x000fe400078e000a */
[----:B------:R-:W-:Y:S01]  /*0f90*/  @!P4 IMAD.MOV R12, RZ, RZ, -R12 ;  /* 0x000000ffff0cc224 */ /* 0x000fe200078e0a0c */
[----:B------:R-:W-:Y:S01]  /*0fa0*/  ISETP.GE.AND P4, PT, R7, RZ, PT ;  /* 0x000000ff0700720c */ /* 0x000fe20003f86270 */
[----:B------:R-:W-:Y:S01]  /*0fb0*/  IMAD.HI.U32 R9, R3, R4, RZ ;  /* 0x0000000403097227 */ /* 0x000fe200078e00ff */
[----:B------:R-:W-:Y:S02]  /*0fc0*/  ISETP.GT.U32.AND P3, PT, R23, R0, PT ;  /* 0x000000001700720c */ /* 0x000fe40003f64070 */
[----:B------:R-:W-:Y:S01]  /*0fd0*/  IADD3 R7, R25, 0xec, RZ ;  /* 0x000000ec19077810 */ /* 0x000fe20007ffe0ff */
[----:B------:R-:W-:Y:S01]  /*0fe0*/  @!P0 IMAD.IADD R8, R8, 0x1, -R23 ;  /* 0x0000000108088824 */ /* 0x000fe200078e0a17 */
[----:B------:R0:W-:Y:S01]  /*0ff0*/  STL [R1+0x80], R12 ;  /* 0x0000800c01007387 */ /* 0x0001e20000100800 */
[----:B------:R-:W-:Y:S01]  /*1000*/  IMAD.MOV R9, RZ, RZ, -R9 ;  /* 0x000000ffff097224 */ /* 0x000fe200078e0a09 */
[----:B------:R-:W-:Y:S01]  /*1010*/  IABS R13, R7 ;  /* 0x00000007000d7213 */ /* 0x000fe20000000000 */
[--C-:B------:R-:W-:Y:S01]  /*1020*/  @!P1 IMAD.IADD R14, R14, 0x1, -R23.reuse ;  /* 0x000000010e0e9824 */ /* 0x100fe200078e0a17 */
[----:B------:R-:W-:Y:S01]  /*1030*/  ISETP.GE.AND P1, PT, R5, RZ, PT ;  /* 0x000000ff0500720c */ /* 0x000fe20003f26270 */
[--C-:B------:R-:W-:Y:S01]  /*1040*/  @!P6 IMAD.IADD R6, R6, 0x1, -R23.reuse ;  /* 0x000000010606e824 */ /* 0x100fe200078e0a17 */
[C---:B------:R-:W-:Y:S01]  /*1050*/  ISETP.GT.U32.AND P6, PT, R23.reuse, R8, PT ;  /* 0x000000081700720c */ /* 0x040fe20003fc4070 */
[C---:B------:R-:W-:Y:S01]  /*1060*/  IMAD R4, R23.reuse, R9, R4 ;  /* 0x0000000917047224 */ /* 0x040fe200078e0204 */
[----:B------:R-:W-:Y:S01]  /*1070*/  ISETP.GT.U32.AND P0, PT, R23, R14, PT ;  /* 0x0000000e1700720c */ /* 0x000fe20003f04070 */
[----:B------:R-:W-:Y:S01]  /*1080*/  IMAD.HI.U32 R9, R3, R13, RZ ;  /* 0x0000000d03097227 */ /* 0x000fe200078e00ff */
[C---:B------:R-:W-:Y:S01]  /*1090*/  IADD3 R5, R25.reuse, 0xea, RZ ;  /* 0x000000ea19057810 */ /* 0x040fe20007ffe0ff */
[----:B------:R1:W-:Y:S02]  /*10a0*/  STL [R1+0x7c], R11 ;  /* 0x00007c0b01007387 */ /* 0x0003e40000100800 */
[----:B------:R-:W-:Y:S01]  /*10b0*/  @!P3 IMAD.IADD R0, R0, 0x1, -R23 ;  /* 0x000000010000b824 */ /* 0x000fe200078e0a17 */
[----:B------:R-:W-:Y:S01]  /*10c0*/  ISETP.GE.AND P3, PT, R2, RZ, PT ;  /* 0x000000ff0200720c */ /* 0x000fe20003f66270 */
[----:B------:R-:W-:Y:S01]  /*10d0*/  IMAD.MOV R9, RZ, RZ, -R9 ;  /* 0x000000ffff097224 */ /* 0x000fe200078e0a09 */
[----:B------:R-:W-:Y:S01]  /*10e0*/  IADD3 R2, R25, 0xe8, RZ ;  /* 0x000000e819027810 */ /* 0x000fe20007ffe0ff */
[----:B------:R-:W-:Y:S01]  /*10f0*/  IMAD.MOV.U32 R10, RZ, RZ, R0 ;  /* 0x000000ffff0a7224 */ /* 0x000fe200078e0000 */
[----:B0-----:R-:W-:Y:S01]  /*1100*/  IABS R12, R5 ;  /* 0x00000005000c7213 */ /* 0x001fe20000000000 */
[----:B------:R-:W-:Y:S01]  /*1110*/  IMAD R13, R23, R9, R13 ;  /* 0x00000009170d7224 */ /* 0x000fe200078e020d */
[----:B------:R-:W-:Y:S01]  /*1120*/  IADD3 R0, R25, 0xe6, RZ ;  /* 0x000000e619007810 */ /* 0x000fe20007ffe0ff */
[----:B------:R-:W-:Y:S01]  /*1130*/  @!P2 IMAD.MOV R10, RZ, RZ, -R10 ;  /* 0x000000ffff0aa224 */ /* 0x000fe200078e0a0a */
[C---:B------:R-:W-:Y:S01]  /*1140*/  ISETP.GT.U32.AND P2, PT, R23.reuse, R6, PT ;  /* 0x000000061700720c */ /* 0x040fe20003f44070 */
[--C-:B------:R-:W-:Y:S01]  /*1150*/  @!P6 IMAD.IADD R8, R8, 0x1, -R23.reuse ;  /* 0x000000010808e824 */ /* 0x100fe200078e0a17 */
[C---:B------:R-:W-:Y:S01]  /*1160*/  ISETP.GT.U32.AND P6, PT, R23.reuse, R13, PT ;  /* 0x0000000d1700720c */ /* 0x040fe20003fc4070 */
[----:B------:R-:W-:Y:S01]  /*1170*/  @!P0 IMAD.IADD R14, R14, 0x1, -R23 ;  /* 0x000000010e0e8824 */ /* 0x000fe200078e0a17 */
[----:B------:R-:W-:Y:S01]  /*1180*/  ISETP.GT.U32.AND P0, PT, R23, R4, PT ;  /* 0x000000041700720c */ /* 0x000fe20003f04070 */
[----:B------:R-:W-:Y:S01]  /*1190*/  IMAD.HI.U32 R9, R3, R12, RZ ;  /* 0x0000000c03097227 */ /* 0x000fe200078e00ff */
[----:B-1----:R-:W-:Y:S01]  /*11a0*/  IABS R11, R2 ;  /* 0x00000002000b7213 */ /* 0x002fe20000000000 */
[----:B------:R0:W-:Y:S02]  /*11b0*/  STL [R1+0x78], R10 ;  /* 0x0000780a01007387 */ /* 0x0001e40000100800 */
[----:B------:R-:W-:-:S02]  /*11c0*/  IMAD.MOV R9, RZ, RZ, -R9 ;  /* 0x000000ffff097224 */ /* 0x000fc400078e0a09 */
[----:B------:R-:W-:Y:S02]  /*11d0*/  IMAD.MOV.U32 R15, RZ, RZ, R14 ;  /* 0x000000ffff0f7224 */ /* 0x000fe400078e000e */
[--C-:B------:R-:W-:Y:S01]  /*11e0*/  @!P2 IMAD.IADD R6, R6, 0x1, -R23.reuse ;  /* 0x000000010606a824 */ /* 0x100fe200078e0a17 */
[----:B------:R-:W-:Y:S01]  /*11f0*/  ISETP.GE.AND P2, PT, R7, RZ, PT ;  /* 0x000000ff0700720c */ /* 0x000fe20003f46270 */
[----:B------:R-:W-:Y:S01]  /*1200*/  @!P6 IMAD.IADD R13, R13, 0x1, -R23 ;  /* 0x000000010d0de824 */ /* 0x000fe200078e0a17 */
[----:B0-----:R-:W-:Y:S01]  /*1210*/  IABS R10, R0 ;  /* 0x00000000000a7213 */ /* 0x001fe20000000000 */
[----:B------:R-:W-:-:S03]  /*1220*/  IMAD.HI.U32 R7, R3, R11, RZ ;  /* 0x0000000b03077227 */ /* 0x000fc600078e00ff */
[----:B------:R-:W-:Y:S01]  /*1230*/  ISETP.GT.U32.AND P6, PT, R23, R13, PT ;  /* 0x0000000d1700720c */ /* 0x000fe20003fc4070 */
[----:B------:R-:W-:Y:S01]  /*1240*/  @!P0 IMAD.IADD R4, R4, 0x1, -R23 ;  /* 0x0000000104048824 */ /* 0x000fe200078e0a17 */
[----:B------:R-:W-:Y:S01]  /*1250*/  ISETP.GE.AND P0, PT, R5, RZ, PT ;  /* 0x000000ff0500720c */ /* 0x000fe20003f06270 */
[----:B------:R-:W-:-:S04]  /*1260*/  IMAD.HI.U32 R5, R3, R10, RZ ;  /* 0x0000000a03057227 */ /* 0x000fc800078e00ff */
[----:B------:R-:W-:Y:S02]  /*1270*/  IMAD.MOV R7, RZ, RZ, -R7 ;  /* 0x000000ffff077224 */ /* 0x000fe400078e0a07 */
[----:B------:R-:W-:Y:S01]  /*1280*/  IMAD R12, R23, R9, R12 ;  /* 0x00000009170c7224 */ /* 0x000fe200078e020c */
[----:B------:R-:W-:Y:S01]  /*1290*/  IADD3 R9, R25, 0xe4, RZ ;  /* 0x000000e419097810 */ /* 0x000fe20007ffe0ff */
[----:B------:R-:W-:Y:S02]  /*12a0*/  IMAD.MOV R5, RZ, RZ, -R5 ;  /* 0x000000ffff057224 */ /* 0x000fe400078e0a05 */
[C---:B------:R-:W-:Y:S02]  /*12b0*/  IMAD R11, R23.reuse, R7, R11 ;  /* 0x00000007170b7224 */ /* 0x040fe400078e020b */
[----:B------:R-:W-:Y:S01]  /*12c0*/  @!P4 IMAD.MOV R8, RZ, RZ, -R8 ;  /* 0x000000ffff08c224 */ /* 0x000fe200078e0a08 */
[C---:B------:R-:W-:Y:S01]  /*12d0*/  ISETP.GT.U32.AND P4, PT, R23.reuse, R12, PT ;  /* 0x0000000c1700720c */ /* 0x040fe20003f84070 */
[----:B------:R-:W-:Y:S01]  /*12e0*/  @!P5 IMAD.MOV R15, RZ, RZ, -R15 ;  /* 0x000000ffff0fd224 */ /* 0x000fe200078e0a0f */
[C---:B------:R-:W-:Y:S01]  /*12f0*/  ISETP.GT.U32.AND P5, PT, R23.reuse, R4, PT ;  /* 0x000000041700720c */ /* 0x040fe20003fa4070 */
[C---:B------:R-:W-:Y:S01]  /*1300*/  IMAD R10, R23.reuse, R5, R10 ;  /* 0x00000005170a7224 */ /* 0x040fe200078e020a */
[----:B------:R-:W-:Y:S01]  /*1310*/  IABS R5, R9 ;  /* 0x0000000900057213 */ /* 0x000fe20000000000 */
[----:B------:R-:W-:Y:S01]  /*1320*/  @!P3 IMAD.MOV R6, RZ, RZ, -R6 ;  /* 0x000000ffff06b224 */ /* 0x000fe200078e0a06 */
[----:B------:R-:W-:Y:S01]  /*1330*/  ISETP.GT.U32.AND P3, PT, R23, R11, PT ;  /* 0x0000000b1700720c */ /* 0x000fe20003f64070 */
[----:B------:R-:W-:Y:S01]  /*1340*/  @!P6 IMAD.IADD R13, R13, 0x1, -R23 ;  /* 0x000000010d0de824 */ /* 0x000fe200078e0a17 */
[----:B------:R-:W-:Y:S01]  /*1350*/  ISETP.GT.U32.AND P6, PT, R23, R10, PT ;  /* 0x0000000a1700720c */ /* 0x000fe20003fc4070 */
[----:B------:R-:W-:Y:S02]  /*1360*/  STL [R1+0x74], R15 ;  /* 0x0000740f01007387 */ /* 0x000fe40000100800 */
[----:B------:R-:W-:-:S02]  /*1370*/  @!P2 IMAD.MOV R13, RZ, RZ, -R13 ;  /* 0x000000ffff0da224 */ /* 0x000fc400078e0a0d */
[----:B------:R-:W-:Y:S01]  /*1380*/  STL [R1+0xe0], R8 ;  /* 0x0000e00801007387 */ /* 0x000fe20000100800 */
[--C-:B------:R-:W-:Y:S01]  /*1390*/  @!P4 IMAD.IADD R12, R12, 0x1, -R23.reuse ;  /* 0x000000010c0cc824 */ /* 0x100fe200078e0a17 */
[----:B------:R-:W-:Y:S01]  /*13a0*/  ISETP.GE.AND P4, PT, R0, RZ, PT ;  /* 0x000000ff0000720c */ /* 0x000fe20003f86270 */
[--C-:B------:R-:W-:Y:S01]  /*13b0*/  @!P5 IMAD.IADD R4, R4, 0x1, -R23.reuse ;  /* 0x000000010404d824 */ /* 0x100fe200078e0a17 */
[----:B------:R0:W-:Y:S01]  /*13c0*/  STL [R1+0x1d8], R6 ;  /* 0x0001d80601007387 */ /* 0x0001e20000100800 */
[----:B------:R-:W-:Y:S01]  /*13d0*/  ISETP.GE.AND P5, PT, R2, RZ, PT ;  /* 0x000000ff0200720c */ /* 0x000fe20003fa6270 */
[----:B------:R-:W-:Y:S01]  /*13e0*/  @!P3 IMAD.IADD R11, R11, 0x1, -R23 ;  /* 0x000000010b0bb824 */ /* 0x000fe200078e0a17 */
[----:B------:R-:W-:Y:S01]  /*13f0*/  ISETP.GT.U32.AND P3, PT, R23, R12, PT ;  /* 0x0000000c1700720c */ /* 0x000fe20003f64070 */
[----:B------:R-:W-:Y:S01]  /*1400*/  IMAD.HI.U32 R2, R3, R5, RZ ;  /* 0x0000000503027227 */ /* 0x000fe200078e00ff */
[----:B------:R-:W-:-:S03]  /*1410*/  IADD3 R0, R25, 0xe0, RZ ;  /* 0x000000e019007810 */ /* 0x000fc60007ffe0ff */
[----:B------:R-:W-:Y:S01]  /*1420*/  @!P6 IMAD.IADD R10, R10, 0x1, -R23 ;  /* 0x000000010a0ae824 */ /* 0x000fe200078e0a17 */
[----:B------:R-:W-:Y:S01]  /*1430*/  ISETP.GT.U32.AND P6, PT, R23, R11, PT ;  /* 0x0000000b1700720c */ /* 0x000fe20003fc4070 */
[----:B------:R-:W-:Y:S01]  /*1440*/  IMAD.MOV.U32 R7, RZ, RZ, R4 ;  /* 0x000000ffff077224 */ /* 0x000fe200078e0004 */
[----:B0-----:R-:W-:Y:S01]  /*1450*/  IADD3 R6, R25, 0xe2, RZ ;  /* 0x000000e219067810 */ /* 0x001fe20007ffe0ff */
[----:B------:R-:W-:Y:S01]  /*1460*/  IMAD.MOV R2, RZ, RZ, -R2 ;  /* 0x000000ffff027224 */ /* 0x000fe200078e0a02 */
[----:B------:R-:W-:Y:S01]  /*1470*/  IABS R14, R0 ;  /* 0x00000000000e7213 */ /* 0x000fe20000000000 */
[----:B------:R-:W-:Y:S01]  /*1480*/  @!P1 IMAD.MOV R7, RZ, RZ, -R7 ;  /* 0x000000ffff079224 */ /* 0x000fe200078e0a07 */
[----:B------:R-:W-:Y:S01]  /*1490*/  IABS R8, R6 ;  /* 0x0000000600087213 */ /* 0x000fe20000000000 */
[C---:B------:R-:W-:Y:S01]  /*14a0*/  IMAD R5, R23.reuse, R2, R5 ;  /* 0x0000000217057224 */ /* 0x040fe200078e0205 */
[----:B------:R-:W-:Y:S01]  /*14b0*/  ISETP.GT.U32.AND P1, PT, R23, R10, PT ;  /* 0x0000000a1700720c */ /* 0x000fe20003f24070 */
[----:B------:R-:W-:Y:S01]  /*14c0*/  @!P3 IMAD.IADD R12, R12, 0x1, -R23 ;  /* 0x000000010c0cb824 */ /* 0x000fe200078e0a17 */
[----:B------:R-:W-:Y:S01]  /*14d0*/  IADD3 R2, R25, 0xde, RZ ;  /* 0x000000de19027810 */ /* 0x000fe20007ffe0ff */
[----:B------:R-:W-:Y:S01]  /*14e0*/  IMAD.HI.U32 R4, R3, R8, RZ ;  /* 0x0000000803047227 */ /* 0x000fe200078e00ff */
[----:B------:R-:W-:Y:S01]  /*14f0*/  ISETP.GT.U32.AND P3, PT, R23, R5, PT ;  /* 0x000000051700720c */ /* 0x000fe20003f64070 */
[----:B------:R0:W-:Y:S02]  /*1500*/  STL [R1+0x1dc], R7 ;  /* 0x0001dc0701007387 */ /* 0x0001e40000100800 */
[----:B------:R-:W-:-:S02]  /*1510*/  IMAD.MOV R4, RZ, RZ, -R4 ;  /* 0x000000ffff047224 */ /* 0x000fc400078e0a04 */
[--C-:B------:R-:W-:Y:S01]  /*1520*/  @!P6 IMAD.IADD R11, R11, 0x1, -R23.reuse ;  /* 0x000000010b0be824 */ /* 0x100fe200078e0a17 */
[----:B------:R-:W-:Y:S01]  /*1530*/  STL [R1+0x1b0], R13 ;  /* 0x0001b00d01007387 */ /* 0x000fe20000100800 */
[----:B------:R-:W-:Y:S01]  /*1540*/  IMAD R8, R23, R4, R8 ;  /* 0x0000000417087224 */ /* 0x000fe200078e0208 */
[----:B------:R-:W-:Y:S01]  /*1550*/  IADD3 R4, R25, 0xdc, RZ ;  /* 0x000000dc19047810 */ /* 0x000fe20007ffe0ff */
[----:B------:R-:W-:Y:S01]  /*1560*/  IMAD.HI.U32 R16, R3, R14, RZ ;  /* 0x0000000e03107227 */ /* 0x000fe200078e00ff */
[----:B0-----:R-:W-:Y:S02]  /*1570*/  IABS R7, R2 ;  /* 0x0000000200077213 */ /* 0x001fe40000000000 */
[----:B------:R-:W-:Y:S01]  /*1580*/  ISETP.GT.U32.AND P6, PT, R23, R8, PT ;  /* 0x000000081700720c */ /* 0x000fe20003fc4070 */
[--C-:B------:R-:W-:Y:S01]  /*1590*/  @!P3 IMAD.IADD R5, R5, 0x1, -R23.reuse ;  /* 0x000000010505b824 */ /* 0x100fe200078e0a17 */
[----:B------:R-:W-:Y:S01]  /*15a0*/  ISETP.GE.AND P3, PT, R6, RZ, PT ;  /* 0x000000ff0600720c */ /* 0x000fe20003f66270 */
[----:B------:R-:W-:Y:S01]  /*15b0*/  @!P1 IMAD.IADD R10, R10, 0x1, -R23 ;  /* 0x000000010a0a9824 */ /* 0x000fe200078e0a17 */
[----:B------:R-:W-:Y:S01]  /*15c0*/  ISETP.GE.AND P1, PT, R9, RZ, PT ;  /* 0x000000ff0900720c */ /* 0x000fe20003f26270 */
[----:B------:R-:W-:Y:S01]  /*15d0*/  IMAD.MOV R16, RZ, RZ, -R16 ;  /* 0x000000ffff107224 */ /* 0x000fe200078e0a10 */
[----:B------:R-:W-:Y:S01]  /*15e0*/  IABS R15, R4 ;  /* 0x00000004000f7213 */ /* 0x000fe20000000000 */
[----:B------:R-:W-:-:S04]  /*15f0*/  IMAD.HI.U32 R9, R3, R7, RZ ;  /* 0x0000000703097227 */ /* 0x000fc800078e00ff */
[----:B------:R-:W-:Y:S02]  /*1600*/  IMAD.MOV.U32 R17, RZ, RZ, R12 ;  /* 0x000000ffff117224 */ /* 0x000fe400078e000c */
[----:B------:R-:W-:Y:S01]  /*1610*/  @!P6 IMAD.IADD R8, R8, 0x1, -R23 ;  /* 0x000000010808e824 */ /* 0x000fe200078e0a17 */
[C---:B------:R-:W-:Y:S01]  /*1620*/  ISETP.GT.U32.AND P6, PT, R23.reuse, R5, PT ;  /* 0x000000051700720c */ /* 0x040fe20003fc4070 */
[----:B------:R-:W-:Y:S02]  /*1630*/  IMAD.MOV.U32 R12, RZ, RZ, R11 ;  /* 0x000000ffff0c7224 */ /* 0x000fe400078e000b */
[C---:B------:R-:W-:Y:S02]  /*1640*/  IMAD R6, R23.reuse, R16, R14 ;  /* 0x0000001017067224 */ /* 0x040fe400078e020e */
[----:B------:R-:W-:Y:S02]  /*1650*/  IMAD.MOV R9, RZ, RZ, -R9 ;  /* 0x000000ffff097224 */ /* 0x000fe400078e0a09 */
[----:B------:R-:W-:Y:S01]  /*1660*/  @!P5 IMAD.MOV R12, RZ, RZ, -R12 ;  /* 0x000000ffff0cd224 */ /* 0x000fe200078e0a0c */
[----:B------:R-:W-:Y:S01]  /*1670*/  ISETP.GE.AND P5, PT, R0, RZ, PT ;  /* 0x000000ff0000720c */ /* 0x000fe20003fa6270 */
[C---:B------:R-:W-:Y:S01]  /*1680*/  IMAD R0, R23.reuse, R9, R7 ;  /* 0x0000000917007224 */ /* 0x040fe200078e0207 */
[C---:B------:R-:W-:Y:S01]  /*1690*/  ISETP.GT.U32.AND P2, PT, R23.reuse, R6, PT ;  /* 0x000000061700720c */ /* 0x040fe20003f44070 */
[----:B------:R-:W-:Y:S01]  /*16a0*/  @!P0 IMAD.MOV R17, RZ, RZ, -R17 ;  /* 0x000000ffff118224 */ /* 0x000fe200078e0a11 */
[----:B------:R-:W-:Y:S01]  /*16b0*/  ISETP.GT.U32.AND P0, PT, R23, R8, PT ;  /* 0x000000081700720c */ /* 0x000fe20003f04070 */
[----:B------:R-:W-:Y:S01]  /*16c0*/  @!P6 IMAD.IADD R5, R5, 0x1, -R23 ;  /* 0x000000010505e824 */ /* 0x000fe200078e0a17 */
[----:B------:R-:W-:Y:S01]  /*16d0*/  ISETP.GT.U32.AND P6, PT, R23, R0, PT ;  /* 0x000000001700720c */ /* 0x000fe20003fc4070 */
[----:B------:R-:W-:Y:S01]  /*16e0*/  IMAD.MOV.U32 R11, RZ, RZ, R10 ;  /* 0x000000ffff0b7224 */ /* 0x000fe200078e000a */
[----:B------:R-:W-:Y:S01]  /*16f0*/  STL [R1+0x1b8], R17 ;  /* 0x0001b81101007387 */ /* 0x000fe20000100800 */
[----:B------:R-:W-:-:S03]  /*1700*/  IMAD.HI.U32 R10, R3, R15, RZ ;  /* 0x0000000f030a7227 */ /* 0x000fc600078e00ff */
[----:B------:R-:W-:Y:S01]  /*1710*/  STL [R1+0x1c0], R12 ;  /* 0x0001c00c01007387 */ /* 0x000fe20000100800 */
[----:B------:R-:W-:Y:S01]  /*1720*/  @!P4 IMAD.MOV R11, RZ, RZ, -R11 ;  /* 0x000000ffff0bc224 */ /* 0x000fe200078e0a0b */
[----:B------:R-:W-:Y:S01]  /*1730*/  ISETP.GE.AND P4, PT, R2, RZ, PT ;  /* 0x000000ff0200720c */ /* 0x000fe20003f86270 */
[----:B------:R-:W-:Y:S01]  /*1740*/  IMAD.MOV R7, RZ, RZ, -R10 ;  /* 0x000000ffff077224 */ /* 0x000fe200078e0a0a */
[----:B------:R-:W-:Y:S01]  /*1750*/  IADD3 R2, R25, 0xda, RZ ;  /* 0x000000da19027810 */ /* 0x000fe20007ffe0ff */
[--C-:B------:R-:W-:Y:S01]  /*1760*/  @!P2 IMAD.IADD R6, R6, 0x1, -R23.reuse ;  /* 0x000000010606a824 */ /* 0x100fe200078e0a17 */
[----:B------:R0:W-:Y:S01]  /*1770*/  STL [R1+0x1cc], R11 ;  /* 0x0001cc0b01007387 */ /* 0x0001e20000100800 */
[----:B------:R-:W-:Y:S01]  /*1780*/  @!P0 IMAD.IADD R8, R8, 0x1, -R23 ;  /* 0x0000000108088824 */ /* 0x000fe200078e0a17 */
[----:B------:R-:W-:Y:S01]  /*1790*/  IABS R10, R2 ;  /* 0x00000002000a7213 */ /* 0x000fe20000000000 */
[C---:B------:R-:W-:Y:S01]  /*17a0*/  IMAD R15, R23.reuse, R7, R15 ;  /* 0x00000007170f7224 */ /* 0x040fe200078e020f */
[----:B------:R-:W-:Y:S01]  /*17b0*/  ISETP.GE.AND P0, PT, R4, RZ, PT ;  /* 0x000000ff0400720c */ /* 0x000fe20003f06270 */
[----:B------:R-:W-:Y:S01]  /*17c0*/  @!P6 IMAD.IADD R0, R0, 0x1, -R23 ;  /* 0x000000010000e824 */ /* 0x000fe200078e0a17 */
[----:B------:R-:W-:Y:S01]  /*17d0*/  ISETP.GT.U32.AND P6, PT, R23, R6, PT ;  /* 0x000000061700720c */ /* 0x000fe20003fc4070 */
[----:B------:R-:W-:Y:S01]  /*17e0*/  IMAD.MOV.U32 R9, RZ, RZ, R5 ;  /* 0x000000ffff097224 */ /* 0x000fe200078e0005 */
[----:B------:R-:W-:Y:S01]  /*17f0*/  IADD3 R4, R25, 0xd8, RZ ;  /* 0x000000d819047810 */ /* 0x000fe20007ffe0ff */
[----:B------:R-:W-:Y:S01]  /*1800*/  IMAD.HI.U32 R5, R3, R10, RZ ;  /* 0x0000000a03057227 */ /* 0x000fe200078e00ff */
[----:B------:R-:W-:-:S02]  /*1810*/  IADD3 R7, R25, 0xd6, RZ ;  /* 0x000000d619077810 */ /* 0x000fc40007ffe0ff */
[----:B0-----:R-:W-:Y:S01]  /*1820*/  IABS R11, R4 ;  /* 0x00000004000b7213 */ /* 0x001fe20000000000 */
[----:B------:R-:W-:Y:S01]  /*1830*/  @!P3 IMAD.MOV R8, RZ, RZ, -R8 ;  /* 0x000000ffff08b224 */ /* 0x000fe200078e0a08 */
[C---:B------:R-:W-:Y:S01]  /*1840*/  ISETP.GT.U32.AND P3, PT, R23.reuse, R15, PT ;  /* 0x0000000f1700720c */ /* 0x040fe20003f64070 */
[----:B------:R-:W-:Y:S01]  /*1850*/  IMAD.MOV R5, RZ, RZ, -R5 ;  /* 0x000000ffff057224 */ /* 0x000fe200078e0a05 */
[----:B------:R-:W-:Y:S01]  /*1860*/  IABS R13, R7 ;  /* 0x00000007000d7213 */ /* 0x000fe20000000000 */
[----:B------:R-:W-:Y:S01]  /*1870*/  @!P1 IMAD.MOV R9, RZ, RZ, -R9 ;  /* 0x000000ffff099224 */ /* 0x000fe200078e0a09 */
[C---:B------:R-:W-:Y:S01]  /*1880*/  ISETP.GT.U32.AND P1, PT, R23.reuse, R0, PT ;  /* 0x000000001700720c */ /* 0x040fe20003f24070 */
[----:B------:R-:W-:Y:S01]  /*1890*/  IMAD R10, R23, R5, R10 ;  /* 0x00000005170a7224 */ /* 0x000fe200078e020a */
[----:B------:R-:W-:Y:S01]  /*18a0*/  ISETP.GE.AND P2, PT, R2, RZ, PT ;  /* 0x000000ff0200720c */ /* 0x000fe20003f46270 */
[----:B------:R-:W-:Y:S01]  /*18b0*/  @!P6 IMAD.IADD R6, R6, 0x1, -R23 ;  /* 0x000000010606e824 */ /* 0x000fe200078e0a17 */
[----:B------:R0:W-:Y:S01]  /*18c0*/  STL [R1+0x1d4], R9 ;  /* 0x0001d40901007387 */ /* 0x0001e20000100800 */
[----:B------:R-:W-:Y:S01]  /*18d0*/  IMAD.HI.U32 R5, R3, R13, RZ ;  /* 0x0000000d03057227 */ /* 0x000fe200078e00ff */
[----:B------:R-:W-:-:S02]  /*18e0*/  ISETP.GT.U32.AND P6, PT, R23, R10, PT ;  /* 0x0000000a1700720c */ /* 0x000fc40003fc4070 */
[----:B------:R1:W-:Y:S01]  /*18f0*/  STL [R1+0x1d0], R8 ;  /* 0x0001d00801007387 */ /* 0x0003e20000100800 */
[----:B------:R-:W-:Y:S01]  /*1900*/  @!P3 IMAD.IADD R15, R15, 0x1, -R23 ;  /* 0x000000010f0fb824 */ /* 0x000fe200078e0a17 */
[----:B------:R-:W-:Y:S01]  /*1910*/  IADD3 R2, R25, 0xd4, RZ ;  /* 0x000000d419027810 */ /* 0x000fe20007ffe0ff */
[----:B------:R-:W-:Y:S01]  /*1920*/  IMAD.MOV R5, RZ, RZ, -R5 ;  /* 0x000000ffff057224 */ /* 0x000fe200078e0a05 */
[----:B------:R-:W-:Y:S01]  /*1930*/  ISETP.GE.AND P3, PT, R7, RZ, PT ;  /* 0x000000ff0700720c */ /* 0x000fe20003f66270 */
[----:B------:R-:W-:Y:S01]  /*1940*/  @!P1 IMAD.IADD R0, R0, 0x1, -R23 ;  /* 0x0000000100009824 */ /* 0x000fe200078e0a17 */
[----:B------:R-:W-:Y:S01]  /*1950*/  IABS R12, R2 ;  /* 0x00000002000c7213 */ /* 0x000fe20000000000 */
[----:B0-----:R-:W-:Y:S01]  /*1960*/  IMAD.MOV.U32 R9, RZ, RZ, R6 ;  /* 0x000000ffff097224 */ /* 0x001fe200078e0006 */
[----:B------:R-:W-:Y:S01]  /*1970*/  ISETP.GE.AND P1, PT, R4, RZ, PT ;  /* 0x000000ff0400720c */ /* 0x000fe20003f26270 */
[----:B------:R-:W-:Y:S01]  /*1980*/  IMAD.MOV.U32 R6, RZ, RZ, R0 ;  /* 0x000000ffff067224 */ /* 0x000fe200078e0000 */
[----:B------:R-:W-:Y:S01]  /*1990*/  IADD3 R0, R25, 0xce, RZ ;  /* 0x000000ce19007810 */ /* 0x000fe20007ffe0ff */
[----:B-1----:R-:W-:-:S03]  /*19a0*/  IMAD.HI.U32 R8, R3, R11, RZ ;  /* 0x0000000b03087227 */ /* 0x002fc600078e00ff */
[----:B------:R-:W-:Y:S01]  /*19b0*/  IABS R7, R0 ;  /* 0x0000000000077213 */ /* 0x000fe20000000000 */
[----:B------:R-:W-:Y:S01]  /*19c0*/  @!P5 IMAD.MOV R9, RZ, RZ, -R9 ;  /* 0x000000ffff09d224 */ /* 0x000fe200078e0a09 */
[C---:B------:R-:W-:Y:S01]  /*19d0*/  ISETP.GT.U32.AND P5, PT, R23.reuse, R15, PT ;  /* 0x0000000f1700720c */ /* 0x040fe20003fa4070 */
[----:B------:R-:W-:Y:S02]  /*19e0*/  IMAD.MOV R8, RZ, RZ, -R8 ;  /* 0x000000ffff087224 */ /* 0x000fe400078e0a08 */
[----:B------:R-:W-:Y:S01]  /*19f0*/  @!P6 IMAD.IADD R10, R10, 0x1, -R23 ;  /* 0x000000010a0ae824 */ /* 0x000fe200078e0a17 */
[----:B------:R0:W-:Y:S01]  /*1a00*/  STL [R1+0x1c4], R9 ;  /* 0x0001c40901007387 */ /* 0x0001e20000100800 */
[----:B------:R-:W-:Y:S01]  /*1a10*/  IMAD R11, R23, R8, R11 ;  /* 0x00000008170b7224 */ /* 0x000fe200078e020b */
[----:B------:R-:W-:Y:S01]  /*1a20*/  IADD3 R8, R25, 0xd2, RZ ;  /* 0x000000d219087810 */ /* 0x000fe20007ffe0ff */
[C---:B------:R-:W-:Y:S01]  /*1a30*/  IMAD R13, R23.reuse, R5, R13 ;  /* 0x00000005170d7224 */ /* 0x040fe200078e020d */
[C---:B------:R-:W-:Y:S01]  /*1a40*/  ISETP.GT.U32.AND P6, PT, R23.reuse, R10, PT ;  /* 0x0000000a1700720c */ /* 0x040fe20003fc4070 */
[----:B------:R-:W-:Y:S01]  /*1a50*/  @!P4 IMAD.MOV R6, RZ, RZ, -R6 ;  /* 0x000000ffff06c224 */ /* 0x000fe200078e0a06 */
[----:B------:R-:W-:Y:S01]  /*1a60*/  ISETP.GT.U32.AND P4, PT, R23, R11, PT ;  /* 0x0000000b1700720c */ /* 0x000fe20003f84070 */
[----:B------:R-:W-:Y:S01]  /*1a70*/  IMAD.HI.U32 R4, R3, R12, RZ ;  /* 0x0000000c03047227 */ /* 0x000fe200078e00ff */
[----:B------:R-:W-:-:S02]  /*1a80*/  IABS R14, R8 ;  /* 0x00000008000e7213 */ /* 0x000fc40000000000 */
[----:B------:R-:W-:Y:S01]  /*1a90*/  IADD3 R5, R25, 0xd0, RZ ;  /* 0x000000d019057810 */ /* 0x000fe20007ffe0ff */
[----:B------:R-:W-:Y:S01]  /*1aa0*/  @!P5 IMAD.IADD R15, R15, 0x1, -R23 ;  /* 0x000000010f0fd824 */ /* 0x000fe200078e0a17 */
[----:B------:R-:W-:Y:S01]  /*1ab0*/  ISETP.GT.U32.AND P5, PT, R23, R13, PT ;  /* 0x0000000d1700720c */ /* 0x000fe20003fa4070 */
[----:B------:R-:W-:Y:S01]  /*1ac0*/  IMAD.MOV R4, RZ, RZ, -R4 ;  /* 0x000000ffff047224 */ /* 0x000fe200078e0a04 */
[----:B------:R1:W-:Y:S01]  /*1ad0*/  STL [R1+0x1c8], R6 ;  /* 0x0001c80601007387 */ /* 0x0003e20000100800 */
[----:B------:R-:W-:Y:S01]  /*1ae0*/  IMAD.HI.U32 R16, R3, R14, RZ ;  /* 0x0000000e03107227 */ /* 0x000fe200078e00ff */
[----:B0-----:R-:W-:-:S03]  /*1af0*/  IADD3 R9, R25, 0xcc, RZ ;  /* 0x000000cc19097810 */ /* 0x001fc60007ffe0ff */
[----:B------:R-:W-:Y:S01]  /*1b00*/  IMAD R12, R23, R4, R12 ;  /* 0x00000004170c7224 */ /* 0x000fe200078e020c */
[----:B------:R-:W-:Y:S01]  /*1b10*/  IABS R4, R9 ;  /* 0x0000000900047213 */ /* 0x000fe20000000000 */
[--C-:B------:R-:W-:Y:S01]  /*1b20*/  @!P4 IMAD.IADD R11, R11, 0x1, -R23.reuse ;  /* 0x000000010b0bc824 */ /* 0x100fe200078e0a17 */
[----:B------:R-:W-:Y:S01]  /*1b30*/  ISETP.GE.AND P4, PT, R2, RZ, PT ;  /* 0x000000ff0200720c */ /* 0x000fe20003f86270 */
[--C-:B------:R-:W-:Y:S01]  /*1b40*/  @!P6 IMAD.IADD R10, R10, 0x1, -R23.reuse ;  /* 0x000000010a0ae824 */ /* 0x100fe200078e0a17 */
[----:B------:R-:W-:Y:S01]  /*1b50*/  ISETP.GT.U32.AND P6, PT, R23, R12, PT ;  /* 0x0000000c1700720c */ /* 0x000fe20003fc4070 */
[----:B------:R-:W-:Y:S01]  /*1b60*/  @!P5 IMAD.IADD R13, R13, 0x1, -R23 ;  /* 0x000000010d0dd824 */ /* 0x000fe200078e0a17 */
[----:B------:R-:W-:Y:S01]  /*1b70*/  ISETP.GT.U32.AND P5, PT, R23, R11, PT ;  /* 0x0000000b1700720c */ /* 0x000fe20003fa4070 */
[----:B------:R-:W-:Y:S01]  /*1b80*/  IMAD.MOV.U32 R17, RZ, RZ, R10 ;  /* 0x000000ffff117224 */ /* 0x000fe200078e000a */
[----:B-1----:R-:W-:Y:S01]  /*1b90*/  IABS R6, R5 ;  /* 0x0000000500067213 */ /* 0x002fe20000000000 */
[----:B------:R-:W-:-:S02]  /*1ba0*/  IMAD.MOV R16, RZ, RZ, -R16 ;  /* 0x000000ffff107224 */ /* 0x000fc400078e0a10 */
[----:B------:R-:W-:Y:S01]  /*1bb0*/  @!P2 IMAD.MOV R17, RZ, RZ, -R17 ;  /* 0x000000ffff11a224 */ /* 0x000fe200078e0a11 */
[----:B------:R-:W-:Y:S01]  /*1bc0*/  ISETP.GE.AND P2, PT, R8, RZ, PT ;  /* 0x000000ff0800720c */ /* 0x000fe20003f46270 */
[----:B------:R-:W-:Y:S01]  /*1bd0*/  IMAD R8, R23, R16, R14 ;  /* 0x0000001017087224 */ /* 0x000fe200078e020e */
[----:B------:R-:W-:Y:S01]  /*1be0*/  IADD3 R16, R25, 0xbe, RZ ;  /* 0x000000be19107810 */ /* 0x000fe20007ffe0ff */
[----:B------:R-:W-:Y:S02]  /*1bf0*/  IMAD.MOV.U32 R18, RZ, RZ, R15 ;  /* 0x000000ffff127224 */ /* 0x000fe400078e000f */
[--C-:B------:R-:W-:Y:S01]  /*1c00*/  @!P6 IMAD.IADD R12, R12, 0x1, -R23.reuse ;  /* 0x000000010c0ce824 */ /* 0x100fe200078e0a17 */
[----:B------:R-:W-:Y:S01]  /*1c10*/  ISETP.GT.U32.AND P6, PT, R23, R13, PT ;  /* 0x0000000d1700720c */ /* 0x000fe20003fc4070 */
[----:B------:R-:W-:Y:S01]  /*1c20*/  @!P5 IMAD.IADD R11, R11, 0x1, -R23 ;  /* 0x000000010b0bd824 */ /* 0x000fe200078e0a17 */
[C---:B------:R-:W-:Y:S01]  /*1c30*/  ISETP.GT.U32.AND P5, PT, R23.reuse, R8, PT ;  /* 0x000000081700720c */ /* 0x040fe20003fa4070 */
[----:B------:R-:W-:Y:S01]  /*1c40*/  @!P0 IMAD.MOV R18, RZ, RZ, -R18 ;  /* 0x000000ffff128224 */ /* 0x000fe200078e0a12 */
[----:B------:R-:W-:Y:S01]  /*1c50*/  ISETP.GT.U32.AND P0, PT, R23, R12, PT ;  /* 0x0000000c1700720c */ /* 0x000fe20003f04070 */
[----:B------:R-:W-:-:S03]  /*1c60*/  IMAD.HI.U32 R2, R3, R6, RZ ;  /* 0x0000000603027227 */ /* 0x000fc600078e00ff */
[----:B------:R-:W-:Y:S01]  /*1c70*/  STL [R1+0x1bc], R18 ;  /* 0x0001bc1201007387 */ /* 0x000fe20000100800 */
[----:B------:R-:W-:Y:S02]  /*1c80*/  IMAD.MOV R2, RZ, RZ, -R2 ;  /* 0x000000ffff027224 */ /* 0x000fe400078e0a02 */
[----:B------:R-:W-:Y:S01]  /*1c90*/  IMAD.HI.U32 R15, R3, R7, RZ ;  /* 0x00000007030f7227 */ /* 0x000fe200078e00ff */
[----:B------:R0:W-:Y:S03]  /*1ca0*/  STL [R1+0x1b4], R17 ;  /* 0x0001b41101007387 */ /* 0x0001e60000100800 */
[----:B------:R-:W-:Y:S01]  /*1cb0*/  IMAD R6, R23, R2, R6 ;  /* 0x0000000217067224 */ /* 0x000fe200078e0206 */
[----:B------:R-:W-:Y:S01]  /*1cc0*/  IADD3 R2, R25, 0xca, RZ ;  /* 0x000000ca19027810 */ /* 0x000fe20007ffe0ff */
[----:B------:R-:W-:-:S03]  /*1cd0*/  IMAD.HI.U32 R14, R3, R4, RZ ;  /* 0x00000004030e7227 */ /* 0x000fc600078e00ff */
[----:B------:R-:W-:Y:S01]  /*1ce0*/  IABS R10, R2 ;  /* 0x00000002000a7213 */ /* 0x000fe20000000000 */
[----:B------:R-:W-:Y:S02]  /*1cf0*/  IMAD.MOV R15, RZ, RZ, -R15 ;  /* 0x000000ffff0f7224 */ /* 0x000fe400078e0a0f */
[----:B------:R-:W-:Y:S02]  /*1d00*/  IMAD.MOV R14, RZ, RZ, -R14 ;  /* 0x000000ffff0e7224 */ /* 0x000fe400078e0a0e */
[--C-:B------:R-:W-:Y:S01]  /*1d10*/  @!P6 IMAD.IADD R13, R13, 0x1, -R23.reuse ;  /* 0x000000010d0de824 */ /* 0x100fe200078e0a17 */
[----:B------:R-:W-:Y:S01]  /*1d20*/  ISETP.GT.U32.AND P6, PT, R23, R6, PT ;  /* 0x000000061700720c */ /* 0x000fe20003fc4070 */
[----:B------:R-:W-:Y:S02]  /*1d30*/  @!P5 IMAD.IADD R8, R8, 0x1, -R23 ;  /* 0x000000010808d824 */ /* 0x000fe400078e0a17 */
[----:B0-----:R-:W-:Y:S02]  /*1d40*/  IMAD.MOV.U32 R17, RZ, RZ, R11 ;  /* 0x000000ffff117224 */ /* 0x001fe400078e000b */
[----:B------:R-:W-:Y:S01]  /*1d50*/  @!P0 IMAD.IADD R12, R12, 0x1, -R23 ;  /* 0x000000010c0c8824 */ /* 0x000fe200078e0a17 */
[----:B------:R-:W-:Y:S01]  /*1d60*/  ISETP.GE.AND P0, PT, R5, RZ, PT ;  /* 0x000000ff0500720c */ /* 0x000fe20003f06270 */
[----:B------:R-:W-:Y:S01]  /*1d70*/  IMAD R5, R23, R15, R7 ;  /* 0x0000000f17057224 */ /* 0x000fe200078e0207 */
[----:B------:R-:W-:Y:S01]  /*1d80*/  IADD3 R7, R25, 0xc8, RZ ;  /* 0x000000c819077810 */ /* 0x000fe20007ffe0ff */
[----:B------:R-:W-:-:S02]  /*1d90*/  IMAD R4, R23, R14, R4 ;  /* 0x0000000e17047224 */ /* 0x000fc400078e0204 */
[----:B------:R-:W-:Y:S01]  /*1da0*/  @!P1 IMAD.MOV R17, RZ, RZ, -R17 ;  /* 0x000000ffff119224 */ /* 0x000fe200078e0a11 */
[C---:B------:R-:W-:Y:S01]  /*1db0*/  ISETP.GT.U32.AND P1, PT, R23.reuse, R8, PT ;  /* 0x000000081700720c */ /* 0x040fe20003f24070 */
[----:B------:R-:W-:Y:S01]  /*1dc0*/  IMAD.MOV.U32 R15, RZ, RZ, R13 ;  /* 0x000000ffff0f7224 */ /* 0x000fe200078e000d */
[C---:B------:R-:W-:Y:S01]  /*1dd0*/  ISETP.GT.U32.AND P5, PT, R23.reuse, R5, PT ;  /* 0x000000051700720c */ /* 0x040fe20003fa4070 */
[----:B------:R-:W-:Y:S01]  /*1de0*/  @!P6 IMAD.IADD R6, R6, 0x1, -R23 ;  /* 0x000000010606e824 */ /* 0x000fe200078e0a17 */
[----:B------:R-:W-:Y:S01]  /*1df0*/  STL [R1+0x178], R17 ;  /* 0x0001781101007387 */ /* 0x000fe20000100800 */
[----:B------:R-:W-:Y:S01]  /*1e00*/  @!P3 IMAD.MOV R15, RZ, RZ, -R15 ;  /* 0x000000ffff0fb224 */ /* 0x000fe200078e0a0f */
[C---:B------:R-:W-:Y:S01]  /*1e10*/  ISETP.GT.U32.AND P3, PT, R23.reuse, R4, PT ;  /* 0x000000041700720c */ /* 0x040fe20003f64070 */
[----:B------:R-:W-:Y:S01]  /*1e20*/  @!P4 IMAD.MOV R12, RZ, RZ, -R12 ;  /* 0x000000ffff0cc224 */ /* 0x000fe200078e0a0c */
[----:B------:R-:W-:Y:S01]  /*1e30*/  ISETP.GT.U32.AND P6, PT, R23, R6, PT ;  /* 0x000000061700720c */ /* 0x000fe20003fc4070 */
[----:B------:R-:W-:Y:S01]  /*1e40*/  IMAD.HI.U32 R14, R3, R10, RZ ;  /* 0x0000000a030e7227 */ /* 0x000fe200078e00ff */
[----:B------:R-:W-:Y:S01]  /*1e50*/  STL [R1+0x18c], R15 ;  /* 0x00018c0f01007387 */ /* 0x000fe20000100800 */
[----:B------:R-:W-:-:S02]  /*1e60*/  IABS R11, R7 ;  /* 0x00000007000b7213 */ /* 0x000fc40000000000 */
[--C-:B------:R-:W-:Y:S01]  /*1e70*/  @!P1 IMAD.IADD R8, R8, 0x1, -R23.reuse ;  /* 0x0000000108089824 */ /* 0x100fe200078e0a17 */
[----:B------:R0:W-:Y:S01]  /*1e80*/  STL [R1+0x190], R12 ;  /* 0x0001900c01007387 */ /* 0x0001e20000100800 */
[----:B------:R-:W-:Y:S01]  /*1e90*/  IMAD.MOV R13, RZ, RZ, -R14 ;  /* 0x000000ffff0d7224 */ /* 0x000fe200078e0a0e */
[----:B------:R-:W-:Y:S01]  /*1ea0*/  ISETP.GE.AND P4, PT, R0, RZ, PT ;  /* 0x000000ff0000720c */ /* 0x000fe20003f86270 */
[--C-:B------:R-:W-:Y:S01]  /*1eb0*/  @!P5 IMAD.IADD R5, R5, 0x1, -R23.reuse ;  /* 0x000000010505d824 */ /* 0x100fe200078e0a17 */
[----:B------:R-:W-:Y:S01]  /*1ec0*/  ISETP.GE.AND P1, PT, R9, RZ, PT ;  /* 0x000000ff0900720c */ /* 0x000fe20003f26270 */
[----:B------:R-:W-:Y:S01]  /*1ed0*/  @!P3 IMAD.IADD R4, R4, 0x1, -R23 ;  /* 0x000000010404b824 */ /* 0x000fe200078e0a17 */
[----:B------:R-:W-:Y:S01]  /*1ee0*/  ISETP.GE.AND P3, PT, R2, RZ, PT ;  /* 0x000000ff0200720c */ /* 0x000fe20003f66270 */
[C---:B------:R-:W-:Y:S01]  /*1ef0*/  IMAD R0, R23.reuse, R13, R10 ;  /* 0x0000000d17007224 */ /* 0x040fe200078e020a */
[----:B------:R-:W-:Y:S01]  /*1f00*/  ISETP.GT.U32.AND P5, PT, R23, R5, PT ;  /* 0x000000051700720c */ /* 0x000fe20003fa4070 */
[----:B------:R-:W-:-:S04]  /*1f10*/  IMAD.HI.U32 R9, R3, R11, RZ ;  /* 0x0000000b03097227 */ /* 0x000fc800078e00ff */
[----:B0-----:R-:W-:Y:S01]  /*1f20*/  IMAD.MOV.U32 R12, RZ, RZ, R8 ;  /* 0x000000ffff0c7224 */ /* 0x001fe200078e0008 */
[----:B------:R-:W-:Y:S01]  /*1f30*/  IADD3 R8, R25, 0xc2, RZ ;  /* 0x000000c219087810 */ /* 0x000fe20007ffe0ff */
[----:B------:R-:W-:Y:S01]  /*1f40*/  @!P6 IMAD.IADD R6, R6, 0x1, -R23 ;  /* 0x000000010606e824 */ /* 0x000fe200078e0a17 */
[C---:B------:R-:W-:Y:S01]  /*1f50*/  ISETP.GT.U32.AND P6, PT, R23.reuse, R0, PT ;  /* 0x000000001700720c */ /* 0x040fe20003fc4070 */
[----:B------:R-:W-:Y:S01]  /*1f60*/  @!P2 IMAD.MOV R12, RZ, RZ, -R12 ;  /* 0x000000ffff0ca224 */ /* 0x000fe200078e0a0c */
[C---:B------:R-:W-:Y:S01]  /*1f70*/  ISETP.GT.U32.AND P2, PT, R23.reuse, R4, PT ;  /* 0x000000041700720c */ /* 0x040fe20003f44070 */
[----:B------:R-:W-:Y:S02]  /*1f80*/  IMAD.MOV R9, RZ, RZ, -R9 ;  /* 0x000000ffff097224 */ /* 0x000fe400078e0a09 */
[----:B------:R-:W-:Y:S01]  /*1f90*/  IMAD.MOV.U32 R10, RZ, RZ, R6 ;  /* 0x000000ffff0a7224 */ /* 0x000fe200078e0006 */
[----:B------:R-:W-:Y:S01]  /*1fa0*/  STL [R1+0x194], R12 ;  /* 0x0001940c01007387 */ /* 0x000fe20000100800 */
[----:B------:R-:W-:Y:S01]  /*1fb0*/  IMAD R2, R23, R9, R11 ;  /* 0x0000000917027224 */ /* 0x000fe200078e020b */
[C---:B------:R-:W-:Y:S01]  /*1fc0*/  IADD3 R9, R25.reuse, 0xc6, RZ ;  /* 0x000000c619097810 */ /* 0x040fe20007ffe0ff */
[----:B------:R-:W-:Y:S01]  /*1fd0*/  @!P0 IMAD.MOV R10, RZ, RZ, -R10 ;  /* 0x000000ffff0a8224 */ /* 0x000fe200078e0a0a */
[----:B------:R-:W-:Y:S01]  /*1fe0*/  IADD3 R6, R25, 0xc0, RZ ;  /* 0x000000c019067810 */ /* 0x000fe20007ffe0ff */
[--C-:B------:R-:W-:Y:S01]  /*1ff0*/  @!P5 IMAD.IADD R5, R5, 0x1, -R23.reuse ;  /* 0x000000010505d824 */ /* 0x100fe200078e0a17 */
[----:B------:R-:W-:Y:S01]  /*2000*/  ISETP.GE.AND P5, PT, R7, RZ, PT ;  /* 0x000000ff0700720c */ /* 0x000fe20003fa6270 */
[--C-:B------:R-:W-:Y:S01]  /*2010*/  @!P6 IMAD.IADD R0, R0, 0x1, -R23.reuse ;  /* 0x000000010000e824 */ /* 0x100fe200078e0a17 */
[----:B------:R-:W-:Y:S01]  /*2020*/  IADD3 R7, R25, 0xc4, RZ ;  /* 0x000000c419077810 */ /* 0x000fe20007ffe0ff */
[----:B------:R-:W-:Y:S01]  /*2030*/  @!P2 IMAD.IADD R4, R4, 0x1, -R23 ;  /* 0x000000010404a824 */ /* 0x000fe200078e0a17 */
[C---:B------:R-:W-:Y:S01]  /*2040*/  ISETP.GT.U32.AND P2, PT, R23.reuse, R2, PT ;  /* 0x000000021700720c */ /* 0x040fe20003f44070 */
[----:B------:R0:W-:Y:S01]  /*2050*/  STL [R1+0x198], R10 ;  /* 0x0001980a01007387 */ /* 0x0001e20000100800 */
[----:B------:R-:W-:Y:S01]  /*2060*/  ISETP.GT.U32.AND P6, PT, R23, R0, PT ;  /* 0x000000001700720c */ /* 0x000fe20003fc4070 */
[----:B------:R-:W-:Y:S01]  /*2070*/  @!P4 IMAD.MOV R5, RZ, RZ, -R5 ;  /* 0x000000ffff05c224 */ /* 0x000fe200078e0a05 */
[----:B------:R-:W-:-:S02]  /*2080*/  IABS R15, R9 ;  /* 0x00000009000f7213 */ /* 0x000fc40000000000 */
[----:B------:R-:W-:Y:S02]  /*2090*/  ISETP.GE.AND P0, PT, R9, RZ, PT ;  /* 0x000000ff0900720c */ /* 0x000fe40003f06270 */
[----:B------:R-:W-:Y:S01]  /*20a0*/  ISETP.GE.AND P4, PT, R7, RZ, PT ;  /* 0x000000ff0700720c */ /* 0x000fe20003f86270 */
[----:B------:R1:W-:Y:S01]  /*20b0*/  STL [R1+0x19c], R5 ;  /* 0x00019c0501007387 */ /* 0x0003e20000100800 */
[----:B------:R-:W-:Y:S01]  /*20c0*/  IABS R9, R7 ;  /* 0x0000000700097213 */ /* 0x000fe20000000000 */
[----:B0-----:R-:W-:Y:S01]  /*20d0*/  IMAD.MOV.U32 R10, RZ, RZ, R4 ;  /* 0x000000ffff0a7224 */ /* 0x001fe200078e0004 */
[----:B------:R-:W-:Y:S01]  /*20e0*/  IADD3 R12, R25, 0xbc, RZ ;  /* 0x000000bc190c7810 */ /* 0x000fe20007ffe0ff */
[----:B------:R-:W-:Y:S02]  /*20f0*/  @!P2 IMAD.IADD R2, R2, 0x1, -R23 ;  /* 0x000000010202a824 */ /* 0x000fe400078e0a17 */
[----:B------:R-:W-:Y:S01]  /*2100*/  IMAD.HI.U32 R7, R3, R15, RZ ;  /* 0x0000000f03077227 */ /* 0x000fe200078e00ff */
[----:B------:R-:W-:-:S02]  /*2110*/  IABS R14, R12 ;  /* 0x0000000c000e7213 */ /* 0x000fc40000000000 */
[----:B------:R-:W-:Y:S01]  /*2120*/  ISETP.GT.U32.AND P2, PT, R23, R2, PT ;  /* 0x000000021700720c */ /* 0x000fe20003f44070 */
[----:B------:R-:W-:Y:S01]  /*2130*/  @!P1 IMAD.MOV R10, RZ, RZ, -R10 ;  /* 0x000000ffff0a9224 */ /* 0x000fe200078e0a0a */
[----:B------:R-:W-:Y:S01]  /*2140*/  ISETP.GE.AND P1, PT, R8, RZ, PT ;  /* 0x000000ff0800720c */ /* 0x000fe20003f26270 */
[----:B------:R-:W-:Y:S01]  /*2150*/  @!P6 IMAD.IADD R0, R0, 0x1, -R23 ;  /* 0x000000010000e824 */ /* 0x000fe200078e0a17 */
[----:B------:R-:W-:Y:S01]  /*2160*/  IABS R8, R8 ;  /* 0x0000000800087213 */ /* 0x000fe20000000000 */
[----:B------:R-:W-:Y:S01]  /*2170*/  IMAD.MOV R7, RZ, RZ, -R7 ;  /* 0x000000ffff077224 */ /* 0x000fe200078e0a07 */
[----:B------:R0:W-:Y:S01]  /*2180*/  STL [R1+0x1ac], R10 ;  /* 0x0001ac0a01007387 */ /* 0x0001e20000100800 */
[C---:B-1----:R-:W-:Y:S01]  /*2190*/  IMAD.HI.U32 R5, R3.reuse, R9, RZ ;  /* 0x0000000903057227 */ /* 0x042fe200078e00ff */
[----:B------:R-:W-:Y:S02]  /*21a0*/  ISETP.GE.AND P6, PT, R6, RZ, PT ;  /* 0x000000ff0600720c */ /* 0x000fe40003fc6270 */
[----:B------:R-:W-:Y:S01]  /*21b0*/  IABS R6, R6 ;  /* 0x0000000600067213 */ /* 0x000fe20000000000 */
[----:B------:R-:W-:-:S04]  /*21c0*/  IMAD.HI.U32 R4, R3, R8, RZ ;  /* 0x0000000803047227 */ /* 0x000fc800078e00ff */
[C---:B------:R-:W-:Y:S02]  /*21d0*/  IMAD R15, R23.reuse, R7, R15 ;  /* 0x00000007170f7224 */ /* 0x040fe400078e020f */
[----:B0-----:R-:W-:Y:S02]  /*21e0*/  IMAD.MOV.U32 R10, RZ, RZ, R0 ;  /* 0x000000ffff0a7224 */ /* 0x001fe400078e0000 */
[----:B------:R-:W-:Y:S02]  /*21f0*/  IMAD.MOV R5, RZ, RZ, -R5 ;  /* 0x000000ffff057224 */ /* 0x000fe400078e0a05 */
[----:B------:R-:W-:Y:S02]  /*2200*/  IMAD.MOV R4, RZ, RZ, -R4 ;  /* 0x000000ffff047224 */ /* 0x000fe400078e0a04 */
[----:B------:R-:W-:Y:S01]  /*2210*/  @!P3 IMAD.MOV R10, RZ, RZ, -R10 ;  /* 0x000000ffff0ab224 */ /* 0x000fe200078e0a0a */
[----:B------:R-:W-:Y:S01]  /*2220*/  ISETP.GT.U32.AND P3, PT, R23, R15, PT ;  /* 0x0000000f1700720c */ /* 0x000fe20003f64070 */
[----:B------:R-:W-:-:S02]  /*2230*/  @!P2 IMAD.IADD R2, R2, 0x1, -R23 ;  /* 0x000000010202a824 */ /* 0x000fc400078e0a17 */
[C---:B------:R-:W-:Y:S01]  /*2240*/  IMAD R9, R23.reuse, R5, R9 ;  /* 0x0000000517097224 */ /* 0x040fe200078e0209 */
[----:B------:R0:W-:Y:S01]  /*2250*/  STL [R1+0x1a4], R10 ;  /* 0x0001a40a01007387 */ /* 0x0001e20000100800 */
[----:B------:R-:W-:Y:S01]  /*2260*/  IMAD R8, R23, R4, R8 ;  /* 0x0000000417087224 */ /* 0x000fe200078e0208 */
[----:B------:R-:W-:Y:S01]  /*2270*/  IADD3 R5, R25, 0xb8, RZ ;  /* 0x000000b819057810 */ /* 0x000fe20007ffe0ff */
[----:B------:R-:W-:Y:S01]  /*2280*/  IMAD.MOV.U32 R7, RZ, RZ, R2 ;  /* 0x000000ffff077224 */ /* 0x000fe200078e0002 */
[----:B------:R-:W-:Y:S01]  /*2290*/  ISETP.GT.U32.AND P2, PT, R23, R9, PT ;  /* 0x000000091700720c */ /* 0x000fe20003f44070 */
[----:B------:R-:W-:Y:S01]  /*22a0*/  IMAD.HI.U32 R0, R3, R6, RZ ;  /* 0x0000000603007227 */ /* 0x000fe200078e00ff */
[----:B------:R-:W-:Y:S02]  /*22b0*/  IABS R2, R16 ;  /* 0x0000001000027213 */ /* 0x000fe40000000000 */
[----:B------:R-:W-:Y:S01]  /*22c0*/  IABS R13, R5 ;  /* 0x00000005000d7213 */ /* 0x000fe20000000000 */
[----:B------:R-:W-:Y:S01]  /*22d0*/  @!P5 IMAD.MOV R7, RZ, RZ, -R7 ;  /* 0x000000ffff07d224 */ /* 0x000fe200078e0a07 */
[----:B------:R-:W-:Y:S01]  /*22e0*/  ISETP.GT.U32.AND P5, PT, R23, R8, PT ;  /* 0x000000081700720c */ /* 0x000fe20003fa4070 */
[----:B------:R-:W-:-:S02]  /*22f0*/  @!P3 IMAD.IADD R15, R15, 0x1, -R23 ;  /* 0x000000010f0fb824 */ /* 0x000fc400078e0a17 */
[----:B------:R-:W-:Y:S01]  /*2300*/  IMAD.MOV R0, RZ, RZ, -R0 ;  /* 0x000000ffff007224 */ /* 0x000fe200078e0a00 */
[----:B------:R1:W-:Y:S01]  /*2310*/  STL [R1+0x1a8], R7 ;  /* 0x0001a80701007387 */ /* 0x0003e20000100800 */
[----:B0-----:R-:W-:Y:S01]  /*2320*/  IMAD.HI.U32 R10, R3, R2, RZ ;  /* 0x00000002030a7227 */ /* 0x001fe200078e00ff */
[----:B------:R-:W-:-:S03]  /*2330*/  ISETP.GT.U32.AND P3, PT, R23, R15, PT ;  /* 0x0000000f1700720c */ /* 0x000fc60003f64070 */
[--C-:B------:R-:W-:Y:S02]  /*2340*/  @!P2 IMAD.IADD R9, R9, 0x1, -R23.reuse ;  /* 0x000000010909a824 */ /* 0x100fe400078e0a17 */
[----:B------:R-:W-:Y:S01]  /*2350*/  IMAD R6, R23, R0, R6 ;  /* 0x0000000017067224 */ /* 0x000fe200078e0206 */
[----:B------:R-:W-:Y:S01]  /*2360*/  IADD3 R0, R25, 0xba, RZ ;  /* 0x000000ba19007810 */ /* 0x000fe20007ffe0ff */
[----:B------:R-:W-:Y:S01]  /*2370*/  @!P5 IMAD.IADD R8, R8, 0x1, -R23 ;  /* 0x000000010808d824 */ /* 0x000fe200078e0a17 */
[----:B------:R-:W-:Y:S01]  /*2380*/  ISETP.GT.U32.AND P2, PT, R23, R9, PT ;  /* 0x000000091700720c */ /* 0x000fe20003f44070 */
[----:B------:R-:W-:Y:S01]  /*2390*/  IMAD.HI.U32 R4, R3, R14, RZ ;  /* 0x0000000e03047227 */ /* 0x000fe200078e00ff */
[----:B-1----:R-:W-:Y:S02]  /*23a0*/  IABS R7, R0 ;  /* 0x0000000000077213 */ /* 0x002fe40000000000 */
[----:B------:R-:W-:Y:S01]  /*23b0*/  ISETP.GT.U32.AND P5, PT, R23, R8, PT ;  /* 0x000000081700720c */ /* 0x000fe20003fa4070 */
[----:B------:R-:W-:-:S02]  /*23c0*/  IMAD.MOV R10, RZ, RZ, -R10 ;  /* 0x000000ffff0a7224 */ /* 0x000fc400078e0a0a */
[----:B------:R-:W-:Y:S02]  /*23d0*/  IMAD.MOV R4, RZ, RZ, -R4 ;  /* 0x000000ffff047224 */ /* 0x000fe400078e0a04 */
[--C-:B------:R-:W-:Y:S01]  /*23e0*/  @!P3 IMAD.IADD R15, R15, 0x1, -R23.reuse ;  /* 0x000000010f0fb824 */ /* 0x100fe200078e0a17 */
[C---:B------:R-:W-:Y:S01]  /*23f0*/  ISETP.GT.U32.AND P3, PT, R23.reuse, R6, PT ;  /* 0x000000061700720c */ /* 0x040fe20003f64070 */
[C---:B------:R-:W-:Y:S02]  /*2400*/  IMAD R2, R23.reuse, R10, R2 ;  /* 0x0000000a17027224 */ /* 0x040fe400078e0202 */
[----:B------:R-:W-:Y:S01]  /*2410*/  IMAD R14, R23, R4, R14 ;  /* 0x00000004170e7224 */ /* 0x000fe200078e020e */
[----:B------:R-:W-:Y:S01]  /*2420*/  IADD3 R4, R25, 0xb6, RZ ;  /* 0x000000b619047810 */ /* 0x000fe20007ffe0ff */
[--C-:B------:R-:W-:Y:S01]  /*2430*/  @!P2 IMAD.IADD R9, R9, 0x1, -R23.reuse ;  /* 0x000000010909a824 */ /* 0x100fe200078e0a17 */
[C---:B------:R-:W-:Y:S01]  /*2440*/  ISETP.GT.U32.AND P2, PT, R23.reuse, R2, PT ;  /* 0x000000021700720c */ /* 0x040fe20003f44070 */
[----:B------:R-:W-:Y:S01]  /*2450*/  @!P5 IMAD.IADD R8, R8, 0x1, -R23 ;  /* 0x000000010808d824 */ /* 0x000fe200078e0a17 */
[----:B------:R-:W-:Y:S01]  /*2460*/  ISETP.GT.U32.AND P5, PT, R23, R14, PT ;  /* 0x0000000e1700720c */ /* 0x000fe20003fa4070 */
[----:B------:R-:W-:Y:S01]  /*2470*/  IMAD.MOV.U32 R17, RZ, RZ, R15 ;  /* 0x000000ffff117224 */ /* 0x000fe200078e000f */
[----:B------:R-:W-:Y:S01]  /*2480*/  IABS R15, R4 ;  /* 0x00000004000f7213 */ /* 0x000fe20000000000 */
[----:B------:R-:W-:-:S04]  /*2490*/  IMAD.HI.U32 R11, R3, R7, RZ ;  /* 0x00000007030b7227 */ /* 0x000fc800078e00ff */
[----:B------:R-:W-:Y:S01]  /*24a0*/  @!P3 IMAD.IADD R6, R6, 0x1, -R23 ;  /* 0x000000010606b824 */ /* 0x000fe200078e0a17 */
[----:B------:R-:W-:Y:S01]  /*24b0*/  ISETP.GE.AND P3, PT, R16, RZ, PT ;  /* 0x000000ff1000720c */ /* 0x000fe20003f66270 */
[----:B------:R-:W-:Y:S02]  /*24c0*/  @!P0 IMAD.MOV R17, RZ, RZ, -R17 ;  /* 0x000000ffff118224 */ /* 0x000fe400078e0a11 */
[--C-:B------:R-:W-:Y:S01]  /*24d0*/  @!P2 IMAD.IADD R2, R2, 0x1, -R23.reuse ;  /* 0x000000010202a824 */ /* 0x100fe200078e0a17 */
[C---:B------:R-:W-:Y:S01]  /*24e0*/  ISETP.GT.U32.AND P0, PT, R23.reuse, R6, PT ;  /* 0x000000061700720c */ /* 0x040fe20003f04070 */
[----:B------:R-:W-:Y:S01]  /*24f0*/  @!P5 IMAD.IADD R14, R14, 0x1, -R23 ;  /* 0x000000010e0ed824 */ /* 0x000fe200078e0a17 */
[----:B------:R0:W-:Y:S01]  /*2500*/  STL [R1+0x184], R17 ;  /* 0x0001841101007387 */ /* 0x0001e20000100800 */
[----:B------:R-:W-:Y:S01]  /*2510*/  ISETP.GE.AND P2, PT, R12, RZ, PT ;  /* 0x000000ff0c00720c */ /* 0x000fe20003f46270 */
[----:B------:R-:W-:Y:S01]  /*2520*/  IMAD.MOV.U32 R12, RZ, RZ, R15 ;  /* 0x000000ffff0c7224 */ /* 0x000fe200078e000f */
[----:B------:R-:W-:Y:S01]  /*2530*/  ISETP.GT.U32.AND P5, PT, R23, R2, PT ;  /* 0x000000021700720c */ /* 0x000fe20003fa4070 */
[----:B------:R-:W-:-:S04]  /*2540*/  IMAD.HI.U32 R10, R3, R13, RZ ;  /* 0x0000000d030a7227 */ /* 0x000fc800078e00ff */
[----:B------:R-:W-:Y:S02]  /*2550*/  IMAD.MOV R11, RZ, RZ, -R11 ;  /* 0x000000ffff0b7224 */ /* 0x000fe400078e0a0b */
[----:B0-----:R-:W-:Y:S02]  /*2560*/  IMAD.MOV.U32 R17, RZ, RZ, R9 ;  /* 0x000000ffff117224 */ /* 0x001fe400078e0009 */
[----:B------:R-:W-:-:S04]  /*2570*/  IMAD.HI.U32 R9, R3, R12, RZ ;  /* 0x0000000c03097227 */ /* 0x000fc800078e00ff */
[----:B------:R-:W-:Y:S01]  /*2580*/  @!P4 IMAD.MOV R17, RZ, RZ, -R17 ;  /* 0x000000ffff11c224 */ /* 0x000fe200078e0a11 */
[C---:B------:R-:W-:Y:S01]  /*2590*/  ISETP.GT.U32.AND P4, PT, R23.reuse, R14, PT ;  /* 0x0000000e1700720c */ /* 0x040fe20003f84070 */
[----:B------:R-:W-:Y:S02]  /*25a0*/  IMAD.MOV R10, RZ, RZ, -R10 ;  /* 0x000000ffff0a7224 */ /* 0x000fe400078e0a0a */
[C---:B------:R-:W-:Y:S01]  /*25b0*/  IMAD R7, R23.reuse, R11, R7 ;  /* 0x0000000b17077224 */ /* 0x040fe200078e0207 */
[----:B------:R-:W-:Y:S01]  /*25c0*/  STL [R1+0x17c], R17 ;  /* 0x00017c1101007387 */ /* 0x000fe20000100800 */
[----:B------:R-:W-:Y:S02]  /*25d0*/  @!P0 IMAD.IADD R6, R6, 0x1, -R23 ;  /* 0x0000000106068824 */ /* 0x000fe400078e0a17 */
[----:B------:R-:W-:Y:S01]  /*25e0*/  IMAD.MOV R9, RZ, RZ, -R9 ;  /* 0x000000ffff097224 */ /* 0x000fe200078e0a09 */
[C---:B------:R-:W-:Y:S01]  /*25f0*/  ISETP.GT.U32.AND P0, PT, R23.reuse, R7, PT ;  /* 0x000000071700720c */ /* 0x040fe20003f04070 */
[----:B------:R-:W-:-:S02]  /*2600*/  IMAD R13, R23, R10, R13 ;  /* 0x0000000a170d7224 */ /* 0x000fc400078e020d */
[----:B------:R-:W-:Y:S01]  /*2610*/  IMAD.MOV.U32 R10, RZ, RZ, R6 ;  /* 0x000000ffff0a7224 */ /* 0x000fe200078e0006 */
[----:B------:R-:W-:Y:S01]  /*2620*/  IADD3 R6, R25, 0xb2, RZ ;  /* 0x000000b219067810 */ /* 0x000fe20007ffe0ff */
[C---:B------:R-:W-:Y:S02]  /*2630*/  IMAD R12, R23.reuse, R9, R12 ;  /* 0x00000009170c7224 */ /* 0x040fe400078e020c */
[----:B------:R-:W-:Y:S01]  /*2640*/  @!P6 IMAD.MOV R10, RZ, RZ, -R10 ;  /* 0x000000ffff0ae224 */ /* 0x000fe200078e0a0a */
[C---:B------:R-:W-:Y:S01]  /*2650*/  ISETP.GT.U32.AND P6, PT, R23.reuse, R13, PT ;  /* 0x0000000d1700720c */ /* 0x040fe20003fc4070 */
[--C-:B------:R-:W-:Y:S01]  /*2660*/  @!P4 IMAD.IADD R14, R14, 0x1, -R23.reuse ;  /* 0x000000010e0ec824 */ /* 0x100fe200078e0a17 */
[----:B------:R-:W-:Y:S01]  /*2670*/  ISETP.GT.U32.AND P4, PT, R23, R12, PT ;  /* 0x0000000c1700720c */ /* 0x000fe20003f84070 */
[----:B------:R-:W-:Y:S01]  /*2680*/  @!P1 IMAD.MOV R8, RZ, RZ, -R8 ;  /* 0x000000ffff089224 */ /* 0x000fe200078e0a08 */
[----:B------:R-:W-:Y:S01]  /*2690*/  ISETP.GE.AND P1, PT, R0, RZ, PT ;  /* 0x000000ff0000720c */ /* 0x000fe20003f26270 */
[--C-:B------:R-:W-:Y:S01]  /*26a0*/  @!P0 IMAD.IADD R7, R7, 0x1, -R23.reuse ;  /* 0x0000000107078824 */ /* 0x100fe200078e0a17 */
[----:B------:R-:W-:Y:S01]  /*26b0*/  IADD3 R0, R25, 0xb4, RZ ;  /* 0x000000b419007810 */ /* 0x000fe20007ffe0ff */
[--C-:B------:R-:W-:Y:S01]  /*26c0*/  @!P5 IMAD.IADD R2, R2, 0x1, -R23.reuse ;  /* 0x000000010202d824 */ /* 0x100fe200078e0a17 */
[----:B------:R0:W-:Y:S01]  /*26d0*/  STL [R1+0x148], R8 ;  /* 0x0001480801007387 */ /* 0x0001e20000100800 */
[----:B------:R-:W-:Y:S01]  /*26e0*/  ISETP.GE.AND P0, PT, R4, RZ, PT ;  /* 0x000000ff0400720c */ /* 0x000fe20003f06270 */
[----:B------:R-:W-:Y:S01]  /*26f0*/  @!P2 IMAD.MOV R14, RZ, RZ, -R14 ;  /* 0x000000ffff0ea224 */ /* 0x000fe200078e0a0e */
[----:B------:R-:W-:Y:S01]  /*2700*/  IABS R4, R6 ;  /* 0x0000000600047213 */ /* 0x000fe20000000000 */
[----:B------:R-:W-:Y:S01]  /*2710*/  IMAD.MOV.U32 R9, RZ, RZ, R2 ;  /* 0x000000ffff097224 */ /* 0x000fe200078e0002 */
[----:B------:R-:W-:Y:S01]  /*2720*/  ISETP.GE.AND P5, PT, R5, RZ, PT ;  /* 0x000000ff0500720c */ /* 0x000fe20003fa6270 */
[--C-:B------:R-:W-:Y:S01]  /*2730*/  @!P6 IMAD.IADD R13, R13, 0x1, -R23.reuse ;  /* 0x000000010d0de824 */ /* 0x100fe200078e0a17 */
[C---:B------:R-:W-:Y:S01]  /*2740*/  ISETP.GT.U32.AND P6, PT, R23.reuse, R7, PT ;  /* 0x000000071700720c */ /* 0x040fe20003fc4070 */
[----:B------:R-:W-:Y:S01]  /*2750*/  @!P4 IMAD.IADD R12, R12, 0x1, -R23 ;  /* 0x000000010c0cc824 */ /* 0x000fe200078e0a17 */
[----:B------:R1:W-:Y:S01]  /*2760*/  STL [R1+0x170], R10 ;  /* 0x0001700a01007387 */ /* 0x0003e20000100800 */
[----:B0-----:R-:W-:Y:S01]  /*2770*/  IABS R8, R0 ;  /* 0x0000000000087213 */ /* 0x001fe20000000000 */
[----:B------:R-:W-:Y:S01]  /*2780*/  IMAD.MOV.U32 R2, RZ, RZ, R4 ;  /* 0x000000ffff027224 */ /* 0x000fe200078e0004 */
[C---:B------:R-:W-:Y:S01]  /*2790*/  ISETP.GT.U32.AND P4, PT, R23.reuse, R13, PT ;  /* 0x0000000d1700720c */ /* 0x040fe20003f84070 */
[----:B------:R-:W-:Y:S01]  /*27a0*/  @!P3 IMAD.MOV R9, RZ, RZ, -R9 ;  /* 0x000000ffff09b224 */ /* 0x000fe200078e0a09 */
[----:B------:R-:W-:Y:S01]  /*27b0*/  ISETP.GT.U32.AND P3, PT, R23, R12, PT ;  /* 0x0000000c1700720c */ /* 0x000fe20003f64070 */
[----:B------:R-:W-:-:S03]  /*27c0*/  IMAD.HI.U32 R5, R3, R8, RZ ;  /* 0x0000000803057227 */ /* 0x000fc600078e00ff */
[----:B------:R0:W-:Y:S01]  /*27d0*/  STL [R1+0x174], R9 ;  /* 0x0001740901007387 */ /* 0x0001e20000100800 */
[----:B------:R-:W-:Y:S01]  /*27e0*/  IMAD.MOV R5, RZ, RZ, -R5 ;  /* 0x000000ffff057224 */ /* 0x000fe200078e0a05 */
[----:B-1----:R-:W-:Y:S01]  /*27f0*/  IADD3 R10, R25, 0xb0, RZ ;  /* 0x000000b0190a7810 */ /* 0x002fe20007ffe0ff */
[----:B------:R-:W-:Y:S01]  /*2800*/  IMAD.HI.U32 R4, R3, R2, RZ ;  /* 0x0000000203047227 */ /* 0x000fe200078e00ff */
[----:B------:R1:W-:Y:S02]  /*2810*/  STL [R1+0x150], R14 ;  /* 0x0001500e01007387 */ /* 0x0003e40000100800 */
[----:B------:R-:W-:Y:S01]  /*2820*/  IABS R11, R10 ;  /* 0x0000000a000b7213 */ /* 0x000fe20000000000 */
[----:B------:R-:W-:Y:S02]  /*2830*/  IMAD R8, R23, R5, R8 ;  /* 0x0000000517087224 */ /* 0x000fe400078e0208 */
[----:B------:R-:W-:Y:S01]  /*2840*/  IMAD.MOV R4, RZ, RZ, -R4 ;  /* 0x000000ffff047224 */ /* 0x000fe200078e0a04 */
[----:B0-----:R-:W-:Y:S01]  /*2850*/  IADD3 R9, R25, 0xae, RZ ;  /* 0x000000ae19097810 */ /* 0x001fe20007ffe0ff */
[--C-:B------:R-:W-:Y:S01]  /*2860*/  @!P6 IMAD.IADD R7, R7, 0x1, -R23.reuse ;  /* 0x000000010707e824 */ /* 0x100fe200078e0a17 */
[C---:B------:R-:W-:Y:S01]  /*2870*/  ISETP.GT.U32.AND P6, PT, R23.reuse, R8, PT ;  /* 0x000000081700720c */ /* 0x040fe20003fc4070 */
[----:B------:R-:W-:Y:S01]  /*2880*/  IMAD R2, R23, R4, R2 ;  /* 0x0000000417027224 */ /* 0x000fe200078e0202 */
[----:B------:R-:W-:Y:S01]  /*2890*/  IABS R16, R9 ;  /* 0x0000000900107213 */ /* 0x000fe20000000000 */
[----:B------:R-:W-:-:S02]  /*28a0*/  @!P3 IMAD.IADD R12, R12, 0x1, -R23 ;  /* 0x000000010c0cb824 */ /* 0x000fc400078e0a17 */
[----:B------:R-:W-:Y:S01]  /*28b0*/  IMAD.HI.U32 R4, R3, R11, RZ ;  /* 0x0000000b03047227 */ /* 0x000fe200078e00ff */
[----:B------:R-:W-:-:S03]  /*28c0*/  ISETP.GT.U32.AND P3, PT, R23, R2, PT ;  /* 0x000000021700720c */ /* 0x000fc60003f64070 */
[----:B------:R-:W-:Y:S01]  /*28d0*/  @!P4 IMAD.IADD R13, R13, 0x1, -R23 ;  /* 0x000000010d0dc824 */ /* 0x000fe200078e0a17 */
[----:B------:R-:W-:Y:S01]  /*28e0*/  ISETP.GE.AND P4, PT, R0, RZ, PT ;  /* 0x000000ff0000720c */ /* 0x000fe20003f86270 */
[----:B------:R-:W-:Y:S01]  /*28f0*/  IMAD.HI.U32 R5, R3, R16, RZ ;  /* 0x0000001003057227 */ /* 0x000fe200078e00ff */
[----:B------:R-:W-:-:S03]  /*2900*/  IADD3 R0, R25, 0xac, RZ ;  /* 0x000000ac19007810 */ /* 0x000fc60007ffe0ff */
[--C-:B------:R-:W-:Y:S01]  /*2910*/  @!P6 IMAD.IADD R8, R8, 0x1, -R23.reuse ;  /* 0x000000010808e824 */ /* 0x100fe200078e0a17 */
[----:B------:R-:W-:Y:S01]  /*2920*/  ISETP.GE.AND P6, PT, R6, RZ, PT ;  /* 0x000000ff0600720c */ /* 0x000fe20003fc6270 */
[----:B------:R-:W-:Y:S01]  /*2930*/  IMAD.MOV R4, RZ, RZ, -R4 ;  /* 0x000000ffff047224 */ /* 0x000fe200078e0a04 */
[----:B------:R-:W-:Y:S01]  /*2940*/  IADD3 R6, R25, 0xaa, RZ ;  /* 0x000000aa19067810 */ /* 0x000fe20007ffe0ff */
[----:B------:R-:W-:Y:S01]  /*2950*/  @!P3 IMAD.IADD R2, R2, 0x1, -R23 ;  /* 0x000000010202b824 */ /* 0x000fe200078e0a17 */
[C---:B------:R-:W-:Y:S01]  /*2960*/  ISETP.GT.U32.AND P3, PT, R23.reuse, R8, PT ;  /* 0x000000081700720c */ /* 0x040fe20003f64070 */
[----:B------:R-:W-:Y:S02]  /*2970*/  IMAD.MOV R5, RZ, RZ, -R5 ;  /* 0x000000ffff057224 */ /* 0x000fe400078e0a05 */
[C---:B------:R-:W-:Y:S01]  /*2980*/  IMAD R11, R23.reuse, R4, R11 ;  /* 0x00000004170b7224 */ /* 0x040fe200078e020b */
[----:B------:R-:W-:Y:S01]  /*2990*/  IABS R4, R0 ;  /* 0x0000000000047213 */ /* 0x000fe20000000000 */
[----:B------:R-:W-:Y:S01]  /*29a0*/  IMAD.MOV.U32 R15, RZ, RZ, R7 ;  /* 0x000000ffff0f7224 */ /* 0x000fe200078e0007 */
[C---:B------:R-:W-:Y:S01]  /*29b0*/  ISETP.GT.U32.AND P2, PT, R23.reuse, R2, PT ;  /* 0x000000021700720c */ /* 0x040fe20003f44070 */
[----:B------:R-:W-:Y:S01]  /*29c0*/  IMAD R16, R23, R5, R16 ;  /* 0x0000000517107224 */ /* 0x000fe200078e0210 */
[----:B------:R-:W-:Y:S01]  /*29d0*/  IABS R5, R6 ;  /* 0x0000000600057213 */ /* 0x000fe20000000000 */
[----:B-1----:R-:W-:-:S02]  /*29e0*/  IMAD.MOV.U32 R14, RZ, RZ, R12 ;  /* 0x000000ffff0e7224 */ /* 0x002fc400078e000c */
[----:B------:R-:W-:-:S04]  /*29f0*/  IMAD.HI.U32 R7, R3, R4, RZ ;  /* 0x0000000403077227 */ /* 0x000fc800078e00ff */
[----:B------:R-:W-:Y:S01]  /*2a00*/  @!P1 IMAD.MOV R15, RZ, RZ, -R15 ;  /* 0x000000ffff0f9224 */ /* 0x000fe200078e0a0f */
[C---:B------:R-:W-:Y:S01]  /*2a10*/  ISETP.GT.U32.AND P1, PT, R23.reuse, R11, PT ;  /* 0x0000000b1700720c */ /* 0x040fe20003f24070 */
[----:B------:R-:W-:Y:S01]  /*2a20*/  @!P5 IMAD.MOV R13, RZ, RZ, -R13 ;  /* 0x000000ffff0dd224 */ /* 0x000fe200078e0a0d */
[----:B------:R-:W-:Y:S01]  /*2a30*/  ISETP.GT.U32.AND P5, PT, R23, R16, PT ;  /* 0x000000101700720c */ /* 0x000fe20003fa4070 */
[----:B------:R-:W-:Y:S01]  /*2a40*/  @!P0 IMAD.MOV R14, RZ, RZ, -R14 ;  /* 0x000000ffff0e8224 */ /* 0x000fe200078e0a0e */
[----:B------:R-:W-:Y:S01]  /*2a50*/  STL [R1+0x16c], R15 ;  /* 0x00016c0f01007387 */ /* 0x000fe20000100800 */
[----:B------:R-:W-:Y:S01]  /*2a60*/  IMAD.HI.U32 R12, R3, R5, RZ ;  /* 0x00000005030c7227 */ /* 0x000fe200078e00ff */
[----:B------:R-:W-:Y:S02]  /*2a70*/  ISETP.GE.AND P0, PT, R10, RZ, PT ;  /* 0x000000ff0a00720c */ /* 0x000fe40003f06270 */
[----:B------:R0:W-:Y:S01]  /*2a80*/  STL [R1+0x158], R13 ;  /* 0x0001580d01007387 */ /* 0x0001e20000100800 */
[----:B------:R-:W-:Y:S01]  /*2a90*/  @!P3 IMAD.IADD R8, R8, 0x1, -R23 ;  /* 0x000000010808b824 */ /* 0x000fe200078e0a17 */
[----:B------:R-:W-:Y:S01]  /*2aa0*/  ISETP.GE.AND P3, PT, R9, RZ, PT ;  /* 0x000000ff0900720c */ /* 0x000fe20003f66270 */
[----:B------:R-:W-:Y:S01]  /*2ab0*/  IMAD.MOV R7, RZ, RZ, -R7 ;  /* 0x000000ffff077224 */ /* 0x000fe200078e0a07 */
[----:B------:R1:W-:Y:S01]  /*2ac0*/  STL [R1+0x168], R14 ;  /* 0x0001680e01007387 */ /* 0x0003e20000100800 */
[----:B------:R-:W-:-:S02]  /*2ad0*/  IMAD.MOV R12, RZ, RZ, -R12 ;  /* 0x000000ffff0c7224 */ /* 0x000fc400078e0a0c */
[----:B------:R-:W-:Y:S01]  /*2ae0*/  @!P2 IMAD.IADD R2, R2, 0x1, -R23 ;  /* 0x000000010202a824 */ /* 0x000fe200078e0a17 */
[----:B------:R-:W-:Y:S01]  /*2af0*/  ISETP.GE.AND P2, PT, R0, RZ, PT ;  /* 0x000000ff0000720c */ /* 0x000fe20003f46270 */
[----:B------:R-:W-:Y:S01]  /*2b00*/  IMAD R4, R23, R7, R4 ;  /* 0x0000000717047224 */ /* 0x000fe200078e0204 */
[----:B------:R-:W-:Y:S01]  /*2b10*/  IADD3 R0, R25, 0xa8, RZ ;  /* 0x000000a819007810 */ /* 0x000fe20007ffe0ff */
[----:B------:R-:W-:Y:S01]  /*2b20*/  IMAD R5, R23, R12, R5 ;  /* 0x0000000c17057224 */ /* 0x000fe200078e0205 */
[----:B------:R-:W-:Y:S01]  /*2b30*/  IADD3 R7, R25, 0xa6, RZ ;  /* 0x000000a619077810 */ /* 0x000fe20007ffe0ff */
[----:B0-----:R-:W-:Y:S02]  /*2b40*/  IMAD.MOV.U32 R13, RZ, RZ, R2 ;  /* 0x000000ffff0d7224 */ /* 0x001fe400078e0002 */
[----:B-1----:R-:W-:Y:S01]  /*2b50*/  IMAD.MOV.U32 R14, RZ, RZ, R8 ;  /* 0x000000ffff0e7224 */ /* 0x002fe200078e0008 */
[----:B------:R-:W-:Y:S01]  /*2b60*/  IABS R8, R0 ;  /* 0x0000000000087213 */ /* 0x000fe20000000000 */
[----:B------:R-:W-:Y:S01]  /*2b70*/  @!P5 IMAD.IADD R16, R16, 0x1, -R23 ;  /* 0x000000011010d824 */ /* 0x000fe200078e0a17 */
[----:B------:R-:W-:Y:S01]  /*2b80*/  IABS R2, R7 ;  /* 0x0000000700027213 */ /* 0x000fe20000000000 */
[----:B------:R-:W-:Y:S01]  /*2b90*/  @!P4 IMAD.MOV R14, RZ, RZ, -R14 ;  /* 0x000000ffff0ec224 */ /* 0x000fe200078e0a0e */
[C---:B------:R-:W-:Y:S01]  /*2ba0*/  ISETP.GT.U32.AND P4, PT, R23.reuse, R4, PT ;  /* 0x000000041700720c */ /* 0x040fe20003f84070 */
[----:B------:R-:W-:Y:S01]  /*2bb0*/  @!P6 IMAD.MOV R13, RZ, RZ, -R13 ;  /* 0x000000ffff0de224 */ /* 0x000fe200078e0a0d */
[----:B------:R-:W-:Y:S01]  /*2bc0*/  ISETP.GT.U32.AND P6, PT, R23, R5, PT ;  /* 0x000000051700720c */ /* 0x000fe20003fc4070 */
[----:B------:R-:W-:Y:S01]  /*2bd0*/  @!P1 IMAD.IADD R11, R11, 0x1, -R23 ;  /* 0x000000010b0b9824 */ /* 0x000fe200078e0a17 */
[----:B------:R-:W-:Y:S01]  /*2be0*/  ISETP.GT.U32.AND P5, PT, R23, R16, PT ;  /* 0x000000101700720c */ /* 0x000fe20003fa4070 */
[----:B------:R-:W-:Y:S01]  /*2bf0*/  IMAD.HI.U32 R9, R3, R8, RZ ;  /* 0x0000000803097227 */ /* 0x000fe200078e00ff */
[----:B------:R0:W-:Y:S02]  /*2c00*/  STL [R1+0x15c], R14 ;  /* 0x00015c0e01007387 */ /* 0x0001e40000100800 */
[----:B------:R-:W-:Y:S01]  /*2c10*/  ISETP.GT.U32.AND P1, PT, R23, R11, PT ;  /* 0x0000000b1700720c */ /* 0x000fe20003f24070 */
[----:B------:R-:W-:Y:S01]  /*2c20*/  IMAD.MOV R9, RZ, RZ, -R9 ;  /* 0x000000ffff097224 */ /* 0x000fe200078e0a09 */
[----:B------:R-:W-:Y:S03]  /*2c30*/  STL [R1+0x164], R13 ;  /* 0x0001640d01007387 */ /* 0x000fe60000100800 */
[----:B------:R-:W-:-:S02]  /*2c40*/  @!P4 IMAD.IADD R4, R4, 0x1, -R23 ;  /* 0x000000010404c824 */ /* 0x000fc400078e0a17 */
[--C-:B------:R-:W-:Y:S02]  /*2c50*/  @!P6 IMAD.IADD R5, R5, 0x1, -R23.reuse ;  /* 0x000000010505e824 */ /* 0x100fe400078e0a17 */
[----:B------:R-:W-:Y:S01]  /*2c60*/  @!P5 IMAD.IADD R16, R16, 0x1, -R23 ;  /* 0x000000011010d824 */ /* 0x000fe200078e0a17 */
[C---:B------:R-:W-:Y:S01]  /*2c70*/  ISETP.GT.U32.AND P4, PT, R23.reuse, R4, PT ;  /* 0x000000041700720c */ /* 0x040fe20003f84070 */
[----:B------:R-:W-:Y:S01]  /*2c80*/  IMAD R8, R23, R9, R8 ;  /* 0x0000000917087224 */ /* 0x000fe200078e0208 */
[----:B------:R-:W-:Y:S01]  /*2c90*/  ISETP.GE.AND P5, PT, R0, RZ, PT ;  /* 0x000000ff0000720c */ /* 0x000fe20003fa6270 */
[----:B------:R-:W-:Y:S01]  /*2ca0*/  IMAD.HI.U32 R0, R3, R2, RZ ;  /* 0x0000000203007227 */ /* 0x000fe200078e00ff */
[----:B------:R-:W-:Y:S02]  /*2cb0*/  ISETP.GT.U32.AND P6, PT, R23, R5, PT ;  /* 0x000000051700720c */ /* 0x000fe40003fc4070 */
[----:B------:R-:W-:Y:S01]  /*2cc0*/  IADD3 R9, R25, 0x9c, RZ ;  /* 0x0000009c19097810 */ /* 0x000fe20007ffe0ff */
[----:B------:R-:W-:-:S02]  /*2cd0*/  IMAD.MOV R0, RZ, RZ, -R0 ;  /* 0x000000ffff007224 */ /* 0x000fc400078e0a00 */
[--C-:B------:R-:W-:Y:S01]  /*2ce0*/  @!P1 IMAD.IADD R11, R11, 0x1, -R23.reuse ;  /* 0x000000010b0b9824 */ /* 0x100fe200078e0a17 */
[----:B------:R-:W-:Y:S01]  /*2cf0*/  ISETP.GE.AND P1, PT, R6, RZ, PT ;  /* 0x000000ff0600720c */ /* 0x000fe20003f26270 */
[----:B------:R-:W-:Y:S01]  /*2d00*/  IMAD R2, R23, R0, R2 ;  /* 0x0000000017027224 */ /* 0x000fe200078e0202 */
[----:B------:R-:W-:Y:S01]  /*2d10*/  IADD3 R6, R25, 0xa4, RZ ;  /* 0x000000a419067810 */ /* 0x000fe20007ffe0ff */
[----:B------:R-:W-:Y:S01]  /*2d20*/  @!P4 IMAD.IADD R4, R4, 0x1, -R23 ;  /* 0x000000010404c824 */ /* 0x000fe200078e0a17 */
[----:B------:R-:W-:Y:S01]  /*2d30*/  ISETP.GT.U32.AND P4, PT, R23, R8, PT ;  /* 0x000000081700720c */ /* 0x000fe20003f84070 */
[----:B------:R-:W-:Y:S01]  /*2d40*/  IMAD.MOV.U32 R12, RZ, RZ, R11 ;  /* 0x000000ffff0c7224 */ /* 0x000fe200078e000b */
[----:B------:R-:W-:Y:S01]  /*2d50*/  IABS R10, R6 ;  /* 0x00000006000a7213 */ /* 0x000fe20000000000 */
[----:B------:R-:W-:Y:S01]  /*2d60*/  @!P6 IMAD.IADD R5, R5, 0x1, -R23 ;  /* 0x000000010505e824 */ /* 0x000fe200078e0a17 */
[----:B------:R-:W-:Y:S01]  /*2d70*/  ISETP.GT.U32.AND P6, PT, R23, R2, PT ;  /* 0x000000021700720c */ /* 0x000fe20003fc4070 */
[----:B------:R-:W-:Y:S01]  /*2d80*/  @!P0 IMAD.MOV R12, RZ, RZ, -R12 ;  /* 0x000000ffff0c8224 */ /* 0x000fe200078e0a0c */
[----:B------:R-:W-:Y:S01]  /*2d90*/  ISETP.GE.AND P0, PT, R7, RZ, PT ;  /* 0x000000ff0700720c */ /* 0x000fe20003f06270 */
[----:B------:R-:W-:Y:S01]  /*2da0*/  IMAD.HI.U32 R7, R3, R10, RZ ;  /* 0x0000000a03077227 */ /* 0x000fe200078e00ff */
[----:B------:R-:W-:-:S02]  /*2db0*/  IADD3 R11, R25, 0xa2, RZ ;  /* 0x000000a2190b7810 */ /* 0x000fc40007ffe0ff */
[----:B------:R1:W-:Y:S01]  /*2dc0*/  STL [R1+0x160], R12 ;  /* 0x0001600c01007387 */ /* 0x0003e20000100800 */
[----:B------:R-:W-:Y:S01]  /*2dd0*/  IMAD.MOV R7, RZ, RZ, -R7 ;  /* 0x000000ffff077224 */ /* 0x000fe200078e0a07 */
[----:B0-----:R-:W-:Y:S01]  /*2de0*/  IABS R14, R11 ;  /* 0x0000000b000e7213 */ /* 0x001fe20000000000 */
[--C-:B------:R-:W-:Y:S01]  /*2df0*/  @!P4 IMAD.IADD R8, R8, 0x1, -R23.reuse ;  /* 0x000000010808c824 */ /* 0x100fe200078e0a17 */
[----:B------:R-:W-:Y:S01]  /*2e00*/  IADD3 R0, R25, 0x9e, RZ ;  /* 0x0000009e19007810 */ /* 0x000fe20007ffe0ff */
[C---:B------:R-:W-:Y:S02]  /*2e10*/  IMAD R10, R23.reuse, R7, R10 ;  /* 0x00000007170a7224 */ /* 0x040fe400078e020a */
[----:B------:R-:W-:Y:S01]  /*2e20*/  @!P6 IMAD.IADD R2, R2, 0x1, -R23 ;  /* 0x000000010202e824 */ /* 0x000fe200078e0a17 */
[----:B------:R-:W-:Y:S01]  /*2e30*/  ISETP.GT.U32.AND P6, PT, R23, R8, PT ;  /* 0x000000081700720c */ /* 0x000fe20003fc4070 */
[----:B------:R-:W-:Y:S01]  /*2e40*/  IMAD.HI.U32 R17, R3, R14, RZ ;  /* 0x0000000e03117227 */ /* 0x000fe200078e00ff */
[----:B-1----:R-:W-:-:S02]  /*2e50*/  IADD3 R12, R25, 0xa0, RZ ;  /* 0x000000a0190c7810 */ /* 0x002fc40007ffe0ff */
[----:B------:R-:W-:Y:S01]  /*2e60*/  ISETP.GT.U32.AND P4, PT, R23, R10, PT ;  /* 0x0000000a1700720c */ /* 0x000fe20003f84070 */
[----:B------:R-:W-:Y:S01]  /*2e70*/  IMAD.MOV R17, RZ, RZ, -R17 ;  /* 0x000000ffff117224 */ /* 0x000fe200078e0a11 */
[----:B------:R-:W-:Y:S01]  /*2e80*/  IABS R13, R12 ;  /* 0x0000000c000d7213 */ /* 0x000fe20000000000 */
[----:B------:R-:W-:Y:S01]  /*2e90*/  @!P3 IMAD.MOV R16, RZ, RZ, -R16 ;  /* 0x000000ffff10b224 */ /* 0x000fe200078e0a10 */
[----:B------:R-:W-:Y:S01]  /*2ea0*/  IABS R7, R0 ;  /* 0x0000000000077213 */ /* 0x000fe20000000000 */
[----:B------:R-:W-:Y:S01]  /*2eb0*/  IMAD.MOV.U32 R18, RZ, RZ, R4 ;  /* 0x000000ffff127224 */ /* 0x000fe200078e0004 */
[----:B------:R-:W-:Y:S01]  /*2ec0*/  ISETP.GE.AND P3, PT, R6, RZ, PT ;  /* 0x000000ff0600720c */ /* 0x000fe20003f66270 */
[----:B------:R-:W-:Y:S01]  /*2ed0*/  IMAD.HI.U32 R15, R3, R13, RZ ;  /* 0x0000000d030f7227 */ /* 0x000fe200078e00ff */
[----:B------:R0:W-:Y:S03]  /*2ee0*/  STL [R1+0x154], R16 ;  /* 0x0001541001007387 */ /* 0x0001e60000100800 */
[----:B------:R-:W-:Y:S01]  /*2ef0*/  IMAD R6, R23, R17, R14 ;  /* 0x0000001117067224 */ /* 0x000fe200078e020e */
[----:B------:R-:W-:Y:S01]  /*2f00*/  IABS R14, R9 ;  /* 0x00000009000e7213 */ /* 0x000fe20000000000 */
[----:B------:R-:W-:-:S02]  /*2f10*/  IMAD.MOV R15, RZ, RZ, -R15 ;  /* 0x000000ffff0f7224 */ /* 0x000fc400078e0a0f */
[--C-:B------:R-:W-:Y:S01]  /*2f20*/  @!P6 IMAD.IADD R8, R8, 0x1, -R23.reuse ;  /* 0x000000010808e824 */ /* 0x100fe200078e0a17 */
[C---:B------:R-:W-:Y:S01]  /*2f30*/  ISETP.GT.U32.AND P6, PT, R23.reuse, R6, PT ;  /* 0x000000061700720c */ /* 0x040fe20003fc4070 */
[----:B------:R-:W-:Y:S01]  /*2f40*/  @!P4 IMAD.IADD R10, R10, 0x1, -R23 ;  /* 0x000000010a0ac824 */ /* 0x000fe200078e0a17 */
[C---:B------:R-:W-:Y:S01]  /*2f50*/  ISETP.GT.U32.AND P4, PT, R23.reuse, R2, PT ;  /* 0x000000021700720c */ /* 0x040fe20003f84070 */
[----:B0-----:R-:W-:Y:S02]  /*2f60*/  IMAD.MOV.U32 R16, RZ, RZ, R7 ;  /* 0x000000ffff107224 */ /* 0x001fe400078e0007 */
[----:B------:R-:W-:Y:S02]  /*2f70*/  IMAD R7, R23, R15, R13 ;  /* 0x0000000f17077224 */ /* 0x000fe400078e020d */
[----:B------:R-:W-:-:S04]  /*2f80*/  IMAD.HI.U32 R4, R3, R16, RZ ;  /* 0x0000001003047227 */ /* 0x000fc800078e00ff */
[----:B------:R-:W-:Y:S02]  /*2f90*/  IMAD.MOV.U32 R15, RZ, RZ, R5 ;  /* 0x000000ffff0f7224 */ /* 0x000fe400078e0005 */
[----:B------:R-:W-:Y:S02]  /*2fa0*/  IMAD.MOV.U32 R13, RZ, RZ, R8 ;  /* 0x000000ffff0d7224 */ /* 0x000fe400078e0008 */
[----:B------:R-:W-:-:S04]  /*2fb0*/  IMAD.HI.U32 R5, R3, R14, RZ ;  /* 0x0000000e03057227 */ /* 0x000fc800078e00ff */
[----:B------:R-:W-:Y:S02]  /*2fc0*/  IMAD.MOV R4, RZ, RZ, -R4 ;  /* 0x000000ffff047224 */ /* 0x000fe400078e0a04 */
[----:B------:R-:W-:Y:S01]  /*2fd0*/  @!P5 IMAD.MOV R13, RZ, RZ, -R13 ;  /* 0x000000ffff0dd224 */ /* 0x000fe200078e0a0d */
[C---:B------:R-:W-:Y:S01]  /*2fe0*/  ISETP.GT.U32.AND P5, PT, R23.reuse, R7, PT ;  /* 0x000000071700720c */ /* 0x040fe20003fa4070 */
[----:B------:R-:W-:Y:S02]  /*2ff0*/  IMAD.MOV R8, RZ, RZ, -R5 ;  /* 0x000000ffff087224 */ /* 0x000fe400078e0a05 */
[----:B------:R-:W-:Y:S01]  /*3000*/  IMAD R5, R23, R4, R16 ;  /* 0x0000000417057224 */ /* 0x000fe200078e0210 */
[----:B------:R-:W-:Y:S01]  /*3010*/  IADD3 R4, R25, 0x94, RZ ;  /* 0x0000009419047810 */ /* 0x000fe20007ffe0ff */
[----:B------:R-:W-:Y:S01]  /*3020*/  @!P2 IMAD.MOV R18, RZ, RZ, -R18 ;  /* 0x000000ffff12a224 */ /* 0x000fe200078e0a12 */
[C---:B------:R-:W-:Y:S01]  /*3030*/  ISETP.GT.U32.AND P2, PT, R23.reuse, R10, PT ;  /* 0x0000000a1700720c */ /* 0x040fe20003f44070 */
[----:B------:R-:W-:Y:S01]  /*3040*/  @!P6 IMAD.IADD R6, R6, 0x1, -R23 ;  /* 0x000000010606e824 */ /* 0x000fe200078e0a17 */
[----:B------:R-:W-:Y:S01]  /*3050*/  ISETP.GT.U32.AND P6, PT, R23, R5, PT ;  /* 0x000000051700720c */ /* 0x000fe20003fc4070 */
[----:B------:R-:W-:Y:S01]  /*3060*/  @!P1 IMAD.MOV R15, RZ, RZ, -R15 ;  /* 0x000000ffff0f9224 */ /* 0x000fe200078e0a0f */
[----:B------:R-:W-:Y:S01]  /*3070*/  ISETP.GE.AND P1, PT, R11, RZ, PT ;  /* 0x000000ff0b00720c */ /* 0x000fe20003f26270 */
[--C-:B------:R-:W-:Y:S01]  /*3080*/  @!P4 IMAD.IADD R2, R2, 0x1, -R23.reuse ;  /* 0x000000010202c824 */ /* 0x100fe200078e0a17 */
[----:B------:R-:W-:Y:S01]  /*3090*/  STL [R1+0x14c], R18 ;  /* 0x00014c1201007387 */ /* 0x000fe20000100800 */
[----:B------:R-:W-:Y:S01]  /*30a0*/  @!P5 IMAD.IADD R7, R7, 0x1, -R23 ;  /* 0x000000010707d824 */ /* 0x000fe200078e0a17 */
[----:B------:R-:W-:Y:S01]  /*30b0*/  ISETP.GE.AND P4, PT, R12, RZ, PT ;  /* 0x000000ff0c00720c */ /* 0x000fe20003f86270 */
[----:B------:R-:W-:Y:S01]  /*30c0*/  IMAD.MOV.U32 R11, RZ, RZ, R2 ;  /* 0x000000ffff0b7224 */ /* 0x000fe200078e0002 */
[----:B------:R-:W-:Y:S01]  /*30d0*/  STL [R1+0x144], R15 ;  /* 0x0001440f01007387 */ /* 0x000fe20000100800 */
[----:B------:R-:W-:-:S02]  /*30e0*/  IADD3 R2, R25, 0x96, RZ ;  /* 0x0000009619027810 */ /* 0x000fc40007ffe0ff */
[----:B------:R-:W-:Y:S01]  /*30f0*/  @!P2 IMAD.IADD R10, R10, 0x1, -R23 ;  /* 0x000000010a0aa824 */ /* 0x000fe200078e0a17 */
[----:B------:R0:W-:Y:S01]  /*3100*/  STL [R1+0x140], R13 ;  /* 0x0001400d01007387 */ /* 0x0001e20000100800 */
[----:B------:R-:W-:Y:S01]  /*3110*/  @!P0 IMAD.MOV R11, RZ, RZ, -R11 ;  /* 0x000000ffff0b8224 */ /* 0x000fe200078e0a0b */
[----:B------:R-:W-:Y:S01]  /*3120*/  ISETP.GE.AND P2, PT, R0, RZ, PT ;  /* 0x000000ff0000720c */ /* 0x000fe20003f46270 */
[C---:B------:R-:W-:Y:S01]  /*3130*/  IMAD R0, R23.reuse, R8, R14 ;  /* 0x0000000817007224 */ /* 0x040fe200078e020e */
[----:B------:R-:W-:Y:S01]  /*3140*/  ISETP.GT.U32.AND P0, PT, R23, R6, PT ;  /* 0x000000061700720c */ /* 0x000fe20003f04070 */
[----:B------:R-:W-:Y:S01]  /*3150*/  @!P6 IMAD.IADD R5, R5, 0x1, -R23 ;  /* 0x000000010505e824 */ /* 0x000fe200078e0a17 */
[----:B------:R-:W-:Y:S01]  /*3160*/  ISETP.GT.U32.AND P5, PT, R23, R7, PT ;  /* 0x000000071700720c */ /* 0x000fe20003fa4070 */
[----:B------:R1:W-:Y:S01]  /*3170*/  STL [R1+0x13c], R11 ;  /* 0x00013c0b01007387 */ /* 0x0003e20000100800 */
[C---:B------:R-:W-:Y:S01]  /*3180*/  IADD3 R8, R25.reuse, 0x98, RZ ;  /* 0x0000009819087810 */ /* 0x040fe20007ffe0ff */
[----:B------:R-:W-:Y:S01]  /*3190*/  @!P3 IMAD.MOV R10, RZ, RZ, -R10 ;  /* 0x000000ffff0ab224 */ /* 0x000fe200078e0a0a */
[----:B0-----:R-:W-:-:S02]  /*31a0*/  IADD3 R13, R25, 0x9a, RZ ;  /* 0x0000009a190d7810 */ /* 0x001fc40007ffe0ff */
[C---:B------:R-:W-:Y:S02]  /*31b0*/  ISETP.GT.U32.AND P6, PT, R23.reuse, R5, PT ;  /* 0x000000051700720c */ /* 0x040fe40003fc4070 */
[----:B------:R-:W-:Y:S01]  /*31c0*/  IABS R14, R13 ;  /* 0x0000000d000e7213 */ /* 0x000fe20000000000 */
[----:B------:R0:W-:Y:S01]  /*31d0*/  STL [R1+0x138], R10 ;  /* 0x0001380a01007387 */ /* 0x0001e20000100800 */
[----:B------:R-:W-:Y:S01]  /*31e0*/  IABS R15, R8 ;  /* 0x00000008000f7213 */ /* 0x000fe20000000000 */
[----:B------:R-:W-:Y:S01]  /*31f0*/  @!P0 IMAD.IADD R6, R6, 0x1, -R23 ;  /* 0x0000000106068824 */ /* 0x000fe200078e0a17 */
[----:B------:R-:W-:Y:S01]  /*3200*/  ISETP.GT.U32.AND P0, PT, R23, R0, PT ;  /* 0x000000001700720c */ /* 0x000fe20003f04070 */
[----:B------:R-:W-:Y:S01]  /*3210*/  IMAD.HI.U32 R16, R3, R14, RZ ;  /* 0x0000000e03107227 */ /* 0x000fe200078e00ff */
[----:B-1----:R-:W-:Y:S02]  /*3220*/  IABS R11, R4 ;  /* 0x00000004000b7213 */ /* 0x002fe40000000000 */
[----:B------:R-:W-:Y:S01]  /*3230*/  IABS R12, R2 ;  /* 0x00000002000c7213 */ /* 0x000fe20000000000 */
[----:B------:R-:W-:-:S02]  /*3240*/  IMAD.MOV R16, RZ, RZ, -R16 ;  /* 0x000000ffff107224 */ /* 0x000fc400078e0a10 */
[--C-:B------:R-:W-:Y:S01]  /*3250*/  @!P5 IMAD.IADD R7, R7, 0x1, -R23.reuse ;  /* 0x000000010707d824 */ /* 0x100fe200078e0a17 */
[----:B------:R-:W-:Y:S01]  /*3260*/  ISETP.GE.AND P5, PT, R9, RZ, PT ;  /* 0x000000ff0900720c */ /* 0x000fe20003fa6270 */
[----:B------:R-:W-:Y:S02]  /*3270*/  IMAD R9, R23, R16, R14 ;  /* 0x0000001017097224 */ /* 0x000fe400078e020e */
[----:B------:R-:W-:Y:S02]  /*3280*/  @!P6 IMAD.IADD R5, R5, 0x1, -R23 ;  /* 0x000000010505e824 */ /* 0x000fe400078e0a17 */
[----:B------:R-:W-:Y:S01]  /*3290*/  IMAD.HI.U32 R16, R3, R11, RZ ;  /* 0x0000000b03107227 */ /* 0x000fe200078e00ff */
[----:B------:R-:W-:-:S03]  /*32a0*/  ISETP.GT.U32.AND P6, PT, R23, R9, PT ;  /* 0x000000091700720c */ /* 0x000fc60003fc4070 */
[----:B------:R-:W-:Y:S01]  /*32b0*/  @!P0 IMAD.IADD R0, R0, 0x1, -R23 ;  /* 0x0000000100008824 */ /* 0x000fe200078e0a17 */
[----:B------:R-:W-:Y:S01]  /*32c0*/  ISETP.GE.AND P0, PT, R13, RZ, PT ;  /* 0x000000ff0d00720c */ /* 0x000fe20003f06270 */
[----:B------:R-:W-:Y:S01]  /*32d0*/  IMAD.MOV R16, RZ, RZ, -R16 ;  /* 0x000000ffff107224 */ /* 0x000fe200078e0a10 */
[----:B------:R-:W-:Y:S01]  /*32e0*/  IADD3 R13, R25, 0x92, RZ ;  /* 0x00000092190d7810 */ /* 0x000fe20007ffe0ff */
[----:B------:R-:W-:-:S04]  /*32f0*/  IMAD.HI.U32 R14, R3, R15, RZ ;  /* 0x0000000f030e7227 */ /* 0x000fc800078e00ff */
[----:B------:R-:W-:-:S04]  /*3300*/  IMAD.HI.U32 R17, R3, R12, RZ ;  /* 0x0000000c03117227 */ /* 0x000fc800078e00ff */
[----:B------:R-:W-:Y:S01]  /*3310*/  IMAD R11, R23, R16, R11 ;  /* 0x00000010170b7224 */ /* 0x000fe200078e020b */
[----:B------:R-:W-:Y:S01]  /*3320*/  IABS R16, R13 ;  /* 0x0000000d00107213 */ /* 0x000fe20000000000 */
[----:B------:R-:W-:Y:S02]  /*3330*/  IMAD.MOV R14, RZ, RZ, -R14 ;  /* 0x000000ffff0e7224 */ /* 0x000fe400078e0a0e */
[----:B------:R-:W-:Y:S01]  /*3340*/  @!P6 IMAD.IADD R9, R9, 0x1, -R23 ;  /* 0x000000010909e824 */ /* 0x000fe200078e0a17 */
[C---:B------:R-:W-:Y:S01]  /*3350*/  ISETP.GT.U32.AND P6, PT, R23.reuse, R0, PT ;  /* 0x000000001700720c */ /* 0x040fe20003fc4070 */
[----:B------:R-:W-:Y:S02]  /*3360*/  IMAD.MOV R17, RZ, RZ, -R17 ;  /* 0x000000ffff117224 */ /* 0x000fe400078e0a11 */
[C---:B------:R-:W-:Y:S01]  /*3370*/  IMAD R14, R23.reuse, R14, R15 ;  /* 0x0000000e170e7224 */ /* 0x040fe200078e020f */
[----:B------:R-:W-:Y:S01]  /*3380*/  ISETP.GT.U32.AND P3, PT, R23, R9, PT ;  /* 0x000000091700720c */ /* 0x000fe20003f64070 */
[----:B------:R-:W-:Y:S01]  /*3390*/  IMAD.MOV.U32 R18, RZ, RZ, R6 ;  /* 0x000000ffff127224 */ /* 0x000fe200078e0006 */
[----:B------:R-:W-:Y:S01]  /*33a0*/  IADD3 R15, R25, 0x90, RZ ;  /* 0x00000090190f7810 */ /* 0x000fe20007ffe0ff */
[----:B------:R-:W-:-:S02]  /*33b0*/  IMAD.MOV.U32 R6, RZ, RZ, R16 ;  /* 0x000000ffff067224 */ /* 0x000fc400078e0010 */
[C---:B------:R-:W-:Y:S01]  /*33c0*/  IMAD R12, R23.reuse, R17, R12 ;  /* 0x00000011170c7224 */ /* 0x040fe200078e020c */
[----:B0-----:R-:W-:Y:S01]  /*33d0*/  IABS R10, R15 ;  /* 0x0000000f000a7213 */ /* 0x001fe20000000000 */
[----:B------:R-:W-:Y:S02]  /*33e0*/  IMAD.MOV.U32 R16, RZ, RZ, R7 ;  /* 0x000000ffff107224 */ /* 0x000fe400078e0007 */
[----:B------:R-:W-:Y:S01]  /*33f0*/  @!P1 IMAD.MOV R18, RZ, RZ, -R18 ;  /* 0x000000ffff129224 */ /* 0x000fe200078e0a12 */
[C---:B------:R-:W-:Y:S01]  /*3400*/  ISETP.GT.U32.AND P1, PT, R23.reuse, R14, PT ;  /* 0x0000000e1700720c */ /* 0x040fe20003f24070 */
[----:B------:R-:W-:Y:S01]  /*3410*/  @!P4 IMAD.MOV R16, RZ, RZ, -R16 ;  /* 0x000000ffff10c224 */ /* 0x000fe200078e0a10 */
[C---:B------:R-:W-:Y:S01]  /*3420*/  ISETP.GT.U32.AND P4, PT, R23.reuse, R12, PT ;  /* 0x0000000c1700720c */ /* 0x040fe20003f84070 */
[----:B------:R-:W-:Y:S01]  /*3430*/  @!P6 IMAD.IADD R0, R0, 0x1, -R23 ;  /* 0x000000010000e824 */ /* 0x000fe200078e0a17 */
[----:B------:R-:W-:Y:S01]  /*3440*/  ISETP.GT.U32.AND P6, PT, R23, R11, PT ;  /* 0x0000000b1700720c */ /* 0x000fe20003fc4070 */
[----:B------:R-:W-:Y:S01]  /*3450*/  IMAD.HI.U32 R7, R3, R6, RZ ;  /* 0x0000000603077227 */ /* 0x000fe200078e00ff */
[----:B------:R-:W-:Y:S03]  /*3460*/  STL [R1+0x134], R18 ;  /* 0x0001341201007387 */ /* 0x000fe60000100800 */
[----:B------:R-:W-:Y:S01]  /*3470*/  @!P2 IMAD.MOV R5, RZ, RZ, -R5 ;  /* 0x000000ffff05a224 */ /* 0x000fe200078e0a05 */
[----:B------:R0:W-:Y:S01]  /*3480*/  STL [R1+0x130], R16 ;  /* 0x0001301001007387 */ /* 0x0001e20000100800 */
[----:B------:R-:W-:Y:S01]  /*3490*/  IMAD.MOV R7, RZ, RZ, -R7 ;  /* 0x000000ffff077224 */ /* 0x000fe200078e0a07 */
[----:B------:R-:W-:Y:S01]  /*34a0*/  ISETP.GE.AND P2, PT, R8, RZ, PT ;  /* 0x000000ff0800720c */ /* 0x000fe20003f46270 */
[--C-:B------:R-:W-:Y:S01]  /*34b0*/  @!P3 IMAD.IADD R9, R9, 0x1, -R23.reuse ;  /* 0x000000010909b824 */ /* 0x100fe200078e0a17 */
[----:B------:R1:W-:Y:S01]  /*34c0*/  STL [R1+0x12c], R5 ;  /* 0x00012c0501007387 */ /* 0x0003e20000100800 */
[--C-:B------:R-:W-:Y:S01]  /*34d0*/  @!P1 IMAD.IADD R14, R14, 0x1, -R23.reuse ;  /* 0x000000010e0e9824 */ /* 0x100fe200078e0a17 */
[----:B------:R-:W-:Y:S01]  /*34e0*/  ISETP.GE.AND P1, PT, R4, RZ, PT ;  /* 0x000000ff0400720c */ /* 0x000fe20003f26270 */
[----:B------:R-:W-:Y:S01]  /*34f0*/  @!P4 IMAD.IADD R12, R12, 0x1, -R23 ;  /* 0x000000010c0cc824 */ /* 0x000fe200078e0a17 */
[----:B------:R-:W-:Y:S01]  /*3500*/  ISETP.GE.AND P3, PT, R2, RZ, PT ;  /* 0x000000ff0200720c */ /* 0x000fe20003f66270 */
[C---:B------:R-:W-:Y:S01]  /*3510*/  IMAD R4, R23.reuse, R7, R6 ;  /* 0x0000000717047224 */ /* 0x040fe200078e0206 */
[----:B------:R-:W-:Y:S01]  /*3520*/  ISETP.GT.U32.AND P4, PT, R23, R14, PT ;  /* 0x0000000e1700720c */ /* 0x000fe20003f84070 */
[----:B0-----:R-:W-:Y:S01]  /*3530*/  IMAD.MOV.U32 R16, RZ, RZ, R0 ;  /* 0x000000ffff107224 */ /* 0x001fe200078e0000 */
[C---:B------:R-:W-:Y:S01]  /*3540*/  IADD3 R8, R25.reuse, 0x8e, RZ ;  /* 0x0000008e19087810 */ /* 0x040fe20007ffe0ff */
[----:B------:R-:W-:Y:S01]  /*3550*/  IMAD.MOV.U32 R0, RZ, RZ, R9 ;  /* 0x000000ffff007224 */ /* 0x000fe200078e0009 */
[C---:B------:R-:W-:Y:S01]  /*3560*/  IADD3 R6, R25.reuse, 0x8c, RZ ;  /* 0x0000008c19067810 */ /* 0x040fe20007ffe0ff */
[----:B-1----:R-:W-:Y:S01]  /*3570*/  IMAD.MOV.U32 R5, RZ, RZ, R10 ;  /* 0x000000ffff057224 */ /* 0x002fe200078e000a */
[----:B------:R-:W-:Y:S01]  /*3580*/  IADD3 R7, R25, 0x8a, RZ ;  /* 0x0000008a19077810 */ /* 0x000fe20007ffe0ff */
[----:B------:R-:W-:Y:S01]  /*3590*/  @!P6 IMAD.IADD R11, R11, 0x1, -R23 ;  /* 0x000000010b0be824 */ /* 0x000fe200078e0a17 */
[----:B------:R-:W-:Y:S01]  /*35a0*/  ISETP.GT.U32.AND P6, PT, R23, R12, PT ;  /* 0x0000000c1700720c */ /* 0x000fe20003fc4070 */
[----:B------:R-:W-:Y:S01]  /*35b0*/  IMAD.HI.U32 R2, R3, R5, RZ ;  /* 0x0000000503027227 */ /* 0x000fe200078e00ff */
[----:B------:R-:W-:-:S03]  /*35c0*/  IABS R10, R7 ;  /* 0x00000007000a7213 */ /* 0x000fc60000000000 */
[----:B------:R-:W-:Y:S01]  /*35d0*/  @!P0 IMAD.MOV R0, RZ, RZ, -R0 ;  /* 0x000000ffff008224 */ /* 0x000fe200078e0a00 */
[C---:B------:R-:W-:Y:S01]  /*35e0*/  ISETP.GT.U32.AND P0, PT, R23.reuse, R4, PT ;  /* 0x000000041700720c */ /* 0x040fe20003f04070 */
[----:B------:R-:W-:Y:S02]  /*35f0*/  IMAD.MOV R2, RZ, RZ, -R2 ;  /* 0x000000ffff027224 */ /* 0x000fe400078e0a02 */
[----:B------:R-:W-:Y:S01]  /*3600*/  @!P5 IMAD.MOV R16, RZ, RZ, -R16 ;  /* 0x000000ffff10d224 */ /* 0x000fe200078e0a10 */
[C---:B------:R-:W-:Y:S01]  /*3610*/  ISETP.GT.U32.AND P5, PT, R23.reuse, R11, PT ;  /* 0x0000000b1700720c */ /* 0x040fe20003fa4070 */
[----:B------:R-:W-:Y:S01]  /*3620*/  IMAD R5, R23, R2, R5 ;  /* 0x0000000217057224 */ /* 0x000fe200078e0205 */
[----:B------:R-:W-:Y:S01]  /*3630*/  IABS R2, R8 ;  /* 0x0000000800027213 */ /* 0x000fe20000000000 */
[--C-:B------:R-:W-:Y:S01]  /*3640*/  @!P4 IMAD.IADD R14, R14, 0x1, -R23.reuse ;  /* 0x000000010e0ec824 */ /* 0x100fe200078e0a17 */
[----:B------:R-:W-:Y:S01]  /*3650*/  ISETP.GE.AND P4, PT, R13, RZ, PT ;  /* 0x000000ff0d00720c */ /* 0x000fe20003f86270 */
[----:B------:R0:W-:Y:S01]  /*3660*/  STL [R1+0x128], R16 ;  /* 0x0001281001007387 */ /* 0x0001e20000100800 */
[--C-:B------:R-:W-:Y:S01]  /*3670*/  @!P6 IMAD.IADD R12, R12, 0x1, -R23.reuse ;  /* 0x000000010c0ce824 */ /* 0x100fe200078e0a17 */
[----:B------:R-:W-:Y:S01]  /*3680*/  ISETP.GT.U32.AND P6, PT, R23, R5, PT ;  /* 0x000000051700720c */ /* 0x000fe20003fc4070 */
[----:B------:R-:W-:Y:S01]  /*3690*/  IMAD.HI.U32 R13, R3, R2, RZ ;  /* 0x00000002030d7227 */ /* 0x000fe200078e00ff */
[----:B------:R1:W-:Y:S03]  /*36a0*/  STL [R1+0x124], R0 ;  /* 0x0001240001007387 */ /* 0x0003e60000100800 */
[----:B------:R-:W-:Y:S01]  /*36b0*/  @!P0 IMAD.IADD R4, R4, 0x1, -R23 ;  /* 0x0000000104048824 */ /* 0x000fe200078e0a17 */
[----:B------:R-:W-:Y:S01]  /*36c0*/  ISETP.GE.AND P0, PT, R8, RZ, PT ;  /* 0x000000ff0800720c */ /* 0x000fe20003f06270 */
[----:B------:R-:W-:-:S02]  /*36d0*/  IMAD.MOV R13, RZ, RZ, -R13 ;  /* 0x000000ffff0d7224 */ /* 0x000fc400078e0a0d */
[----:B0-----:R-:W-:Y:S02]  /*36e0*/  IMAD.MOV.U32 R16, RZ, RZ, R14 ;  /* 0x000000ffff107224 */ /* 0x001fe400078e000e */
[C---:B------:R-:W-:Y:S01]  /*36f0*/  IMAD R2, R23.reuse, R13, R2 ;  /* 0x0000000d17027224 */ /* 0x040fe200078e0202 */
[----:B-1----:R-:W-:Y:S01]  /*3700*/  IABS R0, R6 ;  /* 0x0000000600007213 */ /* 0x002fe20000000000 */
[----:B------:R-:W-:Y:S01]  /*3710*/  @!P2 IMAD.MOV R16, RZ, RZ, -R16 ;  /* 0x000000ffff10a224 */ /* 0x000fe200078e0a10 */
[----:B------:R-:W-:Y:S01]  /*3720*/  ISETP.GT.U32.AND P2, PT, R23, R4, PT ;  /* 0x000000041700720c */ /* 0x000fe20003f44070 */
[----:B------:R-:W-:Y:S01]  /*3730*/  @!P5 IMAD.IADD R11, R11, 0x1, -R23 ;  /* 0x000000010b0bd824 */ /* 0x000fe200078e0a17 */
[----:B------:R-:W-:Y:S01]  /*3740*/  ISETP.GE.AND P5, PT, R15, RZ, PT ;  /* 0x000000ff0f00720c */ /* 0x000fe20003fa6270 */
[----:B------:R-:W-:Y:S01]  /*3750*/  IMAD.HI.U32 R9, R3, R0, RZ ;  /* 0x0000000003097227 */ /* 0x000fe200078e00ff */
[----:B------:R-:W-:Y:S03]  /*3760*/  STL [R1+0x120], R16 ;  /* 0x0001201001007387 */ /* 0x000fe60000100800 */
[----:B------:R-:W-:-:S02]  /*3770*/  IMAD.MOV R8, RZ, RZ, -R9 ;  /* 0x000000ffff087224 */ /* 0x000fc400078e0a09 */
[----:B------:R-:W-:Y:S01]  /*3780*/  @!P3 IMAD.MOV R12, RZ, RZ, -R12 ;  /* 0x000000ffff0cb224 */ /* 0x000fe200078e0a0c */
[----:B------:R-:W-:Y:S01]  /*3790*/  ISETP.GT.U32.AND P3, PT, R23, R2, PT ;  /* 0x000000021700720c */ /* 0x000fe20003f64070 */
[----:B------:R-:W-:Y:S02]  /*37a0*/  @!P6 IMAD.IADD R5, R5, 0x1, -R23 ;  /* 0x000000010505e824 */ /* 0x000fe400078e0a17 */
[----:B------:R-:W-:Y:S01]  /*37b0*/  IMAD.MOV.U32 R9, RZ, RZ, R11 ;  /* 0x000000ffff097224 */ /* 0x000fe200078e000b */
[----:B------:R0:W-:Y:S01]  /*37c0*/  STL [R1+0xe8], R12 ;  /* 0x0000e80c01007387 */ /* 0x0001e20000100800 */
[C---:B------:R-:W-:Y:S01]  /*37d0*/  IMAD R0, R23.reuse, R8, R0 ;  /* 0x0000000817007224 */ /* 0x040fe200078e0200 */
[----:B------:R-:W-:Y:S01]  /*37e0*/  ISETP.GT.U32.AND P6, PT, R23, R5, PT ;  /* 0x000000051700720c */ /* 0x000fe20003fc4070 */
[----:B------:R-:W-:-:S04]  /*37f0*/  IMAD.HI.U32 R8, R3, R10, RZ ;  /* 0x0000000a03087227 */ /* 0x000fc800078e00ff */
[----:B------:R-:W-:Y:S01]  /*3800*/  @!P1 IMAD.MOV R9, RZ, RZ, -R9 ;  /* 0x000000ffff099224 */ /* 0x000fe200078e0a09 */
[----:B------:R-:W-:Y:S01]  /*3810*/  ISETP.GE.AND P1, PT, R6, RZ, PT ;  /* 0x000000ff0600720c */ /* 0x000fe20003f26270 */
[----:B------:R-:W-:Y:S01]  /*3820*/  IMAD.MOV R6, RZ, RZ, -R8 ;  /* 0x000000ffff067224 */ /* 0x000fe200078e0a08 */
[----:B------:R-:W-:Y:S01]  /*3830*/  IADD3 R8, R25, 0x86, RZ ;  /* 0x0000008619087810 */ /* 0x000fe20007ffe0ff */
[--C-:B------:R-:W-:Y:S01]  /*3840*/  @!P2 IMAD.IADD R4, R4, 0x1, -R23.reuse ;  /* 0x000000010404a824 */ /* 0x100fe200078e0a17 */
[----:B------:R1:W-:Y:S01]  /*3850*/  STL [R1+0xec], R9 ;  /* 0x0000ec0901007387 */ /* 0x0003e20000100800 */
[C---:B------:R-:W-:Y:S01]  /*3860*/  IMAD R10, R23.reuse, R6, R10 ;  /* 0x00000006170a7224 */ /* 0x040fe200078e020a */
[----:B------:R-:W-:Y:S01]  /*3870*/  ISETP.GT.U32.AND P2, PT, R23, R0, PT ;  /* 0x000000001700720c */ /* 0x000fe20003f44070 */
[----:B0-----:R-:W-:Y:S01]  /*3880*/  IMAD.MOV.U32 R12, RZ, RZ, R4 ;  /* 0x000000ffff0c7224 */ /* 0x001fe200078e0004 */
[----:B------:R-:W-:Y:S01]  /*3890*/  IABS R16, R8 ;  /* 0x0000000800107213 */ /* 0x000fe20000000000 */
[--C-:B------:R-:W-:Y:S01]  /*38a0*/  @!P3 IMAD.IADD R2, R2, 0x1, -R23.reuse ;  /* 0x000000010202b824 */ /* 0x100fe200078e0a17 */
[----:B------:R-:W-:Y:S01]  /*38b0*/  IADD3 R6, R25, 0x84, RZ ;  /* 0x0000008419067810 */ /* 0x000fe20007ffe0ff */
[----:B------:R-:W-:Y:S01]  /*38c0*/  @!P4 IMAD.MOV R12, RZ, RZ, -R12 ;  /* 0x000000ffff0cc224 */ /* 0x000fe200078e0a0c */
[----:B------:R-:W-:Y:S01]  /*38d0*/  ISETP.GT.U32.AND P4, PT, R23, R10, PT ;  /* 0x0000000a1700720c */ /* 0x000fe20003f84070 */
[----:B------:R-:W-:Y:S01]  /*38e0*/  @!P6 IMAD.IADD R5, R5, 0x1, -R23 ;  /* 0x000000010505e824 */ /* 0x000fe200078e0a17 */
[----:B------:R-:W-:-:S02]  /*38f0*/  ISETP.GT.U32.AND P3, PT, R23, R2, PT ;  /* 0x000000021700720c */ /* 0x000fc40003f64070 */
[----:B-1----:R-:W-:Y:S01]  /*3900*/  IADD3 R9, R25, 0x88, RZ ;  /* 0x0000008819097810 */ /* 0x002fe20007ffe0ff */
[----:B------:R-:W-:Y:S01]  /*3910*/  IMAD.MOV.U32 R11, RZ, RZ, R5 ;  /* 0x000000ffff0b7224 */ /* 0x000fe200078e0005 */
[----:B------:R-:W-:Y:S01]  /*3920*/  ISETP.GE.AND P6, PT, R7, RZ, PT ;  /* 0x000000ff0700720c */ /* 0x000fe20003fc6270 */
[----:B------:R-:W-:Y:S01]  /*3930*/  @!P2 IMAD.IADD R0, R0, 0x1, -R23 ;  /* 0x000000010000a824 */ /* 0x000fe200078e0a17 */
[----:B------:R-:W-:Y:S01]  /*3940*/  IABS R17, R9 ;  /* 0x0000000900117213 */ /* 0x000fe20000000000 */
[----:B------:R-:W-:Y:S01]  /*3950*/  @!P5 IMAD.MOV R11, RZ, RZ, -R11 ;  /* 0x000000ffff0bd224 */ /* 0x000fe200078e0a0b */
[----:B------:R-:W-:Y:S01]  /*3960*/  ISETP.GE.AND P5, PT, R9, RZ, PT ;  /* 0x000000ff0900720c */ /* 0x000fe20003fa6270 */
[----:B------:R-:W-:Y:S01]  /*3970*/  IMAD.HI.U32 R5, R3, R16, RZ ;  /* 0x0000001003057227 */ /* 0x000fe200078e00ff */
[----:B------:R-:W-:Y:S01]  /*3980*/  ISETP.GT.U32.AND P2, PT, R23, R0, PT ;  /* 0x000000001700720c */ /* 0x000fe20003f44070 */
[----:B------:R0:W-:Y:S01]  /*3990*/  STL [R1+0x10c], R12 ;  /* 0x00010c0c01007387 */ /* 0x0001e20000100800 */
[----:B------:R-:W-:Y:S01]  /*39a0*/  IABS R7, R6 ;  /* 0x0000000600077213 */ /* 0x000fe20000000000 */
[----:B------:R-:W-:-:S02]  /*39b0*/  IMAD.HI.U32 R9, R3, R17, RZ ;  /* 0x0000001103097227 */ /* 0x000fc400078e00ff */
[----:B------:R1:W-:Y:S02]  /*39c0*/  STL [R1+0x114], R11 ;  /* 0x0001140b01007387 */ /* 0x0003e40000100800 */
[--C-:B------:R-:W-:Y:S02]  /*39d0*/  @!P4 IMAD.IADD R10, R10, 0x1, -R23.reuse ;  /* 0x000000010a0ac824 */ /* 0x100fe400078e0a17 */
[----:B------:R-:W-:Y:S01]  /*39e0*/  @!P3 IMAD.IADD R2, R2, 0x1, -R23 ;  /* 0x000000010202b824 */ /* 0x000fe200078e0a17 */
[----:B------:R-:W-:Y:S01]  /*39f0*/  ISETP.GE.AND P3, PT, R8, RZ, PT ;  /* 0x000000ff0800720c */ /* 0x000fe20003f66270 */
[----:B------:R-:W-:Y:S01]  /*3a00*/  IMAD.MOV R8, RZ, RZ, -R9 ;  /* 0x000000ffff087224 */ /* 0x000fe200078e0a09 */
[----:B------:R-:W-:Y:S01]  /*3a10*/  ISETP.GT.U32.AND P4, PT, R23, R10, PT ;  /* 0x0000000a1700720c */ /* 0x000fe20003f84070 */
[----:B------:R-:W-:Y:S01]  /*3a20*/  IMAD.MOV.U32 R13, RZ, RZ, R2 ;  /* 0x000000ffff0d7224 */ /* 0x000fe200078e0002 */
[----:B0-----:R-:W-:Y:S01]  /*3a30*/  IADD3 R12, R25, 0x82, RZ ;  /* 0x00000082190c7810 */ /* 0x001fe20007ffe0ff */
[----:B------:R-:W-:Y:S01]  /*3a40*/  IMAD R17, R23, R8, R17 ;  /* 0x0000000817117224 */ /* 0x000fe200078e0211 */
[C---:B------:R-:W-:Y:S01]  /*3a50*/  IADD3 R8, R25.reuse, 0x7e, RZ ;  /* 0x0000007e19087810 */ /* 0x040fe20007ffe0ff */
[----:B------:R-:W-:Y:S01]  /*3a60*/  IMAD.MOV R5, RZ, RZ, -R5 ;  /* 0x000000ffff057224 */ /* 0x000fe200078e0a05 */
[----:B------:R-:W-:Y:S01]  /*3a70*/  IADD3 R9, R25, 0x7c, RZ ;  /* 0x0000007c19097810 */ /* 0x000fe20007ffe0ff */
[----:B------:R-:W-:Y:S01]  /*3a80*/  @!P0 IMAD.MOV R13, RZ, RZ, -R13 ;  /* 0x000000ffff0d8224 */ /* 0x000fe200078e0a0d */
[C---:B------:R-:W-:Y:S01]  /*3a90*/  ISETP.GT.U32.AND P0, PT, R23.reuse, R17, PT ;  /* 0x000000111700720c */ /* 0x040fe20003f04070 */
[C---:B------:R-:W-:Y:S01]  /*3aa0*/  IMAD R16, R23.reuse, R5, R16 ;  /* 0x0000000517107224 */ /* 0x040fe200078e0210 */
[----:B------:R-:W-:Y:S01]  /*3ab0*/  IABS R2, R9 ;  /* 0x0000000900027213 */ /* 0x000fe20000000000 */
[--C-:B------:R-:W-:Y:S01]  /*3ac0*/  @!P2 IMAD.IADD R0, R0, 0x1, -R23.reuse ;  /* 0x000000010000a824 */ /* 0x100fe200078e0a17 */
[----:B------:R-:W-:Y:S01]  /*3ad0*/  ISETP.GE.AND P2, PT, R6, RZ, PT ;  /* 0x000000ff0600720c */ /* 0x000fe20003f46270 */
[--C-:B------:R-:W-:Y:S01]  /*3ae0*/  @!P4 IMAD.IADD R10, R10, 0x1, -R23.reuse ;  /* 0x000000010a0ac824 */ /* 0x100fe200078e0a17 */
[----:B------:R-:W-:Y:S01]  /*3af0*/  ISETP.GT.U32.AND P4, PT, R23, R16, PT ;  /* 0x000000101700720c */ /* 0x000fe20003f84070 */
[----:B-1----:R-:W-:Y:S01]  /*3b00*/  IMAD.MOV.U32 R11, RZ, RZ, R0 ;  /* 0x000000ffff0b7224 */ /* 0x002fe200078e0000 */
[----:B------:R-:W-:Y:S01]  /*3b10*/  IADD3 R6, R25, 0x80, RZ ;  /* 0x0000008019067810 */ /* 0x000fe20007ffe0ff */
[----:B------:R-:W-:Y:S01]  /*3b20*/  IMAD.HI.U32 R4, R3, R7, RZ ;  /* 0x0000000703047227 */ /* 0x000fe200078e00ff */
[----:B------:R0:W-:Y:S02]  /*3b30*/  STL [R1+0x118], R13 ;  /* 0x0001180d01007387 */ /* 0x0001e40000100800 */
[----:B------:R-:W-:Y:S01]  /*3b40*/  IABS R5, R6 ;  /* 0x0000000600057213 */ /* 0x000fe20000000000 */
[----:B------:R-:W-:-:S02]  /*3b50*/  @!P0 IMAD.IADD R17, R17, 0x1, -R23 ;  /* 0x0000000111118824 */ /* 0x000fc400078e0a17 */
[----:B------:R-:W-:Y:S01]  /*3b60*/  @!P1 IMAD.MOV R11, RZ, RZ, -R11 ;  /* 0x000000ffff0b9224 */ /* 0x000fe200078e0a0b */
[----:B------:R-:W-:Y:S01]  /*3b70*/  ISETP.GE.AND P1, PT, R12, RZ, PT ;  /* 0x000000ff0c00720c */ /* 0x000fe20003f26270 */
[----:B------:R-:W-:Y:S01]  /*3b80*/  IMAD.MOV R4, RZ, RZ, -R4 ;  /* 0x000000ffff047224 */ /* 0x000fe200078e0a04 */
[C---:B------:R-:W-:Y:S01]  /*3b90*/  ISETP.GT.U32.AND P0, PT, R23.reuse, R17, PT ;  /* 0x000000111700720c */ /* 0x040fe20003f04070 */
[----:B------:R-:W-:Y:S01]  /*3ba0*/  @!P4 IMAD.IADD R16, R16, 0x1, -R23 ;  /* 0x000000011010c824 */ /* 0x000fe200078e0a17 */
[----:B------:R-:W-:Y:S01]  /*3bb0*/  IABS R12, R12 ;  /* 0x0000000c000c7213 */ /* 0x000fe20000000000 */
[C---:B------:R-:W-:Y:S01]  /*3bc0*/  IMAD R7, R23.reuse, R4, R7 ;  /* 0x0000000417077224 */ /* 0x040fe200078e0207 */
[----:B------:R1:W-:Y:S01]  /*3bd0*/  STL [R1+0x11c], R11 ;  /* 0x00011c0b01007387 */ /* 0x0003e20000100800 */
[----:B------:R-:W-:Y:S01]  /*3be0*/  IMAD.MOV.U32 R15, RZ, RZ, R10 ;  /* 0x000000ffff0f7224 */ /* 0x000fe200078e000a */
[----:B------:R-:W-:Y:S01]  /*3bf0*/  ISETP.GT.U32.AND P4, PT, R23, R16, PT ;  /* 0x000000101700720c */ /* 0x000fe20003f84070 */
[----:B0-----:R-:W-:Y:S01]  /*3c00*/  IMAD.HI.U32 R13, R3, R12, RZ ;  /* 0x0000000c030d7227 */ /* 0x001fe200078e00ff */
[----:B------:R-:W-:-:S03]  /*3c10*/  IABS R4, R8 ;  /* 0x0000000800047213 */ /* 0x000fc60000000000 */
[----:B------:R-:W-:Y:S01]  /*3c20*/  @!P6 IMAD.MOV R15, RZ, RZ, -R15 ;  /* 0x000000ffff0fe224 */ /* 0x000fe200078e0a0f */
[----:B------:R-:W-:Y:S01]  /*3c30*/  ISETP.GT.U32.AND P6, PT, R23, R7, PT ;  /* 0x000000071700720c */ /* 0x000fe20003fc4070 */
[----:B------:R-:W-:Y:S02]  /*3c40*/  IMAD.MOV R13, RZ, RZ, -R13 ;  /* 0x000000ffff0d7224 */ /* 0x000fe400078e0a0d */
[----:B-1----:R-:W-:Y:S01]  /*3c50*/  IMAD.HI.U32 R11, R3, R5, RZ ;  /* 0x00000005030b7227 */ /* 0x002fe200078e00ff */
[----:B------:R0:W-:Y:S03]  /*3c60*/  STL [R1+0x110], R15 ;  /* 0x0001100f01007387 */ /* 0x0001e60000100800 */
[----:B------:R-:W-:Y:S01]  /*3c70*/  @!P0 IMAD.IADD R17, R17, 0x1, -R23 ;  /* 0x0000000111118824 */ /* 0x000fe200078e0a17 */
[----:B------:R-:W-:Y:S01]  /*3c80*/  ISETP.GE.AND P0, PT, R6, RZ, PT ;  /* 0x000000ff0600720c */ /* 0x000fe20003f06270 */
[----:B------:R-:W-:Y:S01]  /*3c90*/  IMAD R6, R23, R13, R12 ;  /* 0x0000000d17067224 */ /* 0x000fe200078e020c */
[C---:B------:R-:W-:Y:S01]  /*3ca0*/  IADD3 R13, R25.reuse, 0x74, RZ ;  /* 0x00000074190d7810 */ /* 0x040fe20007ffe0ff */
[----:B------:R-:W-:Y:S01]  /*3cb0*/  IMAD.MOV R11, RZ, RZ, -R11 ;  /* 0x000000ffff0b7224 */ /* 0x000fe200078e0a0b */
[----:B------:R-:W-:Y:S01]  /*3cc0*/  IADD3 R12, R25, 0x76, RZ ;  /* 0x00000076190c7810 */ /* 0x000fe20007ffe0ff */
[----:B------:R-:W-:Y:S01]  /*3cd0*/  @!P4 IMAD.IADD R16, R16, 0x1, -R23 ;  /* 0x000000011010c824 */ /* 0x000fe200078e0a17 */
[C---:B------:R-:W-:Y:S01]  /*3ce0*/  ISETP.GT.U32.AND P4, PT, R23.reuse, R6, PT ;  /* 0x000000061700720c */ /* 0x040fe20003f84070 */
[----:B------:R-:W-:Y:S01]  /*3cf0*/  IMAD R5, R23, R11, R5 ;  /* 0x0000000b17057224 */ /* 0x000fe200078e0205 */
[----:B------:R-:W-:Y:S01]  /*3d00*/  IADD3 R11, R25, 0x78, RZ ;  /* 0x00000078190b7810 */ /* 0x000fe20007ffe0ff */
[----:B------:R-:W-:Y:S01]  /*3d10*/  IMAD.HI.U32 R14, R3, R4, RZ ;  /* 0x00000004030e7227 */ /* 0x000fe200078e00ff */
[----:B0-----:R-:W-:-:S02]  /*3d20*/  IABS R15, R13 ;  /* 0x0000000d000f7213 */ /* 0x001fc40000000000 */
[----:B------:R-:W-:Y:S01]  /*3d30*/  IABS R18, R11 ;  /* 0x0000000b00127213 */ /* 0x000fe20000000000 */
[----:B------:R-:W-:Y:S01]  /*3d40*/  @!P6 IMAD.IADD R7, R7, 0x1, -R23 ;  /* 0x000000010707e824 */ /* 0x000fe200078e0a17 */
[----:B------:R-:W-:Y:S01]  /*3d50*/  ISETP.GT.U32.AND P6, PT, R23, R5, PT ;  /* 0x000000051700720c */ /* 0x000fe20003fc4070 */
[----:B------:R-:W-:-:S04]  /*3d60*/  IMAD.HI.U32 R0, R3, R2, RZ ;  /* 0x0000000203007227 */ /* 0x000fc800078e00ff */
[----:B------:R-:W-:Y:S01]  /*3d70*/  IMAD.MOV R10, RZ, RZ, -R14 ;  /* 0x000000ffff0a7224 */ /* 0x000fe200078e0a0e */
[----:B------:R-:W-:Y:S01]  /*3d80*/  IABS R14, R12 ;  /* 0x0000000c000e7213 */ /* 0x000fe20000000000 */
[----:B------:R-:W-:Y:S02]  /*3d90*/  IMAD.MOV R0, RZ, RZ, -R0 ;  /* 0x000000ffff007224 */ /* 0x000fe400078e0a00 */
[----:B------:R-:W-:Y:S01]  /*3da0*/  IMAD R4, R23, R10, R4 ;  /* 0x0000000a17047224 */ /* 0x000fe200078e0204 */
[----:B------:R-:W-:Y:S01]  /*3db0*/  IADD3 R10, R25, 0x7a, RZ ;  /* 0x0000007a190a7810 */ /* 0x000fe20007ffe0ff */
[----:B------:R-:W-:Y:S01]  /*3dc0*/  @!P4 IMAD.IADD R6, R6, 0x1, -R23 ;  /* 0x000000010606c824 */ /* 0x000fe200078e0a17 */
[C---:B------:R-:W-:Y:S01]  /*3dd0*/  ISETP.GT.U32.AND P4, PT, R23.reuse, R7, PT ;  /* 0x000000071700720c */ /* 0x040fe20003f84070 */
[----:B------:R-:W-:Y:S01]  /*3de0*/  IMAD R2, R23, R0, R2 ;  /* 0x0000000017027224 */ /* 0x000fe200078e0202 */
[----:B------:R-:W-:Y:S01]  /*3df0*/  IABS R0, R10 ;  /* 0x0000000a00007213 */ /* 0x000fe20000000000 */
[----:B------:R-:W-:-:S02]  /*3e00*/  IMAD.MOV.U32 R20, RZ, RZ, R17 ;  /* 0x000000ffff147224 */ /* 0x000fc400078e0011 */
[----:B------:R-:W-:Y:S02]  /*3e10*/  @!P6 IMAD.IADD R5, R5, 0x1, -R23 ;  /* 0x000000010505e824 */ /* 0x000fe400078e0a17 */
[----:B------:R-:W-:Y:S01]  /*3e20*/  @!P5 IMAD.MOV R20, RZ, RZ, -R20 ;  /* 0x000000ffff14d224 */ /* 0x000fe200078e0a14 */
[----:B------:R-:W-:Y:S01]  /*3e30*/  ISETP.GT.U32.AND P5, PT, R23, R6, PT ;  /* 0x000000061700720c */ /* 0x000fe20003fa4070 */
[----:B------:R-:W-:Y:S01]  /*3e40*/  IMAD.HI.U32 R17, R3, R0, RZ ;  /* 0x0000000003117227 */ /* 0x000fe200078e00ff */
[----:B------:R-:W-:Y:S02]  /*3e50*/  ISETP.GT.U32.AND P6, PT, R23, R5, PT ;  /* 0x000000051700720c */ /* 0x000fe40003fc4070 */
[----:B------:R0:W-:Y:S01]  /*3e60*/  STL [R1+0xe4], R20 ;  /* 0x0000e41401007387 */ /* 0x0001e20000100800 */
[----:B------:R-:W-:-:S04]  /*3e70*/  IMAD.HI.U32 R19, R3, R18, RZ ;  /* 0x0000001203137227 */ /* 0x000fc800078e00ff */
[----:B------:R-:W-:Y:S02]  /*3e80*/  IMAD.MOV R17, RZ, RZ, -R17 ;  /* 0x000000ffff117224 */ /* 0x000fe400078e0a11 */
[----:B------:R-:W-:Y:S01]  /*3e90*/  @!P4 IMAD.IADD R7, R7, 0x1, -R23 ;  /* 0x000000010707c824 */ /* 0x000fe200078e0a17 */
[C---:B------:R-:W-:Y:S01]  /*3ea0*/  ISETP.GT.U32.AND P4, PT, R23.reuse, R2, PT ;  /* 0x000000021700720c */ /* 0x040fe20003f84070 */
[----:B------:R-:W-:Y:S02]  /*3eb0*/  IMAD.MOV R19, RZ, RZ, -R19 ;  /* 0x000000ffff137224 */ /* 0x000fe400078e0a13 */
[----:B------:R-:W-:Y:S01]  /*3ec0*/  @!P3 IMAD.MOV R16, RZ, RZ, -R16 ;  /* 0x000000ffff10b224 */ /* 0x000fe200078e0a10 */
[C---:B------:R-:W-:Y:S01]  /*3ed0*/  ISETP.GT.U32.AND P3, PT, R23.reuse, R4, PT ;  /* 0x000000041700720c */ /* 0x040fe20003f64070 */
[C---:B------:R-:W-:Y:S02]  /*3ee0*/  IMAD R0, R23.reuse, R17, R0 ;  /* 0x0000001117007224 */ /* 0x040fe400078e0200 */
[C---:B------:R-:W-:Y:S01]  /*3ef0*/  IMAD R18, R23.reuse, R19, R18 ;  /* 0x0000001317127224 */ /* 0x040fe200078e0212 */
[----:B------:R1:W-:Y:S01]  /*3f00*/  STL [R1+0x108], R16 ;  /* 0x0001081001007387 */ /* 0x0003e20000100800 */
[--C-:B------:R-:W-:Y:S01]  /*3f10*/  @!P5 IMAD.IADD R6, R6, 0x1, -R23.reuse ;  /* 0x000000010606d824 */ /* 0x100fe200078e0a17 */
[----:B------:R-:W-:Y:S01]  /*3f20*/  ISETP.GT.U32.AND P5, PT, R23, R0, PT ;  /* 0x000000001700720c */ /* 0x000fe20003fa4070 */
[--C-:B------:R-:W-:Y:S01]  /*3f30*/  @!P6 IMAD.IADD R5, R5, 0x1, -R23.reuse ;  /* 0x000000010505e824 */ /* 0x100fe200078e0a17 */
[----:B------:R-:W-:Y:S01]  /*3f40*/  ISETP.GT.U32.AND P6, PT, R23, R18, PT ;  /* 0x000000121700720c */ /* 0x000fe20003fc4070 */
[----:B------:R-:W-:Y:S01]  /*3f50*/  @!P4 IMAD.IADD R2, R2, 0x1, -R23 ;  /* 0x000000010202c824 */ /* 0x000fe200078e0a17 */
[----:B------:R-:W-:Y:S01]  /*3f60*/  ISETP.GE.AND P4, PT, R9, RZ, PT ;  /* 0x000000ff0900720c */ /* 0x000fe20003f86270 */
[----:B------:R-:W-:Y:S01]  /*3f70*/  IMAD.MOV.U32 R21, RZ, RZ, R7 ;  /* 0x000000ffff157224 */ /* 0x000fe200078e0007 */
[----:B------:R-:W-:Y:S01]  /*3f80*/  IADD3 R9, R25, 0x72, RZ ;  /* 0x0000007219097810 */ /* 0x000fe20007ffe0ff */
[----:B------:R-:W-:Y:S01]  /*3f90*/  @!P3 IMAD.IADD R4, R4, 0x1, -R23 ;  /* 0x000000010404b824 */ /* 0x000fe200078e0a17 */
[----:B------:R-:W-:Y:S01]  /*3fa0*/  ISETP.GE.AND P3, PT, R8, RZ, PT ;  /* 0x000000ff0800720c */ /* 0x000fe20003f66270 */
[----:B------:R-:W-:Y:S01]  /*3fb0*/  @!P2 IMAD.MOV R21, RZ, RZ, -R21 ;  /* 0x000000ffff15a224 */ /* 0x000fe200078e0a15 */
[----:B------:R-:W-:Y:S01]  /*3fc0*/  ISETP.GT.U32.AND P2, PT, R23, R2, PT ;  /* 0x000000021700720c */ /* 0x000fe20003f44070 */
[----:B------:R-:W-:Y:S01]  /*3fd0*/  IMAD.HI.U32 R17, R3, R15, RZ ;  /* 0x0000000f03117227 */ /* 0x000fe200078e00ff */
[----:B------:R-:W-:-:S02]  /*3fe0*/  IADD3 R8, R25, 0x70, RZ ;  /* 0x0000007019087810 */ /* 0x000fc40007ffe0ff */
[----:B------:R-:W-:Y:S01]  /*3ff0*/  STL [R1+0xdc], R21 ;  /* 0x0000dc1501007387 */ /* 0x000fe20000100800 */
[--C-:B------:R-:W-:Y:S01]  /*4000*/  @!P5 IMAD.IADD R0, R0, 0x1, -R23.reuse ;  /* 0x000000010000d824 */ /* 0x100fe200078e0a17 */
[C---:B------:R-:W-:Y:S01]  /*4010*/  ISETP.GT.U32.AND P5, PT, R23.reuse, R4, PT ;  /* 0x000000041700720c */ /* 0x040fe20003fa4070 */
[----:B------:R-:W-:Y:S02]  /*4020*/  @!P6 IMAD.IADD R18, R18, 0x1, -R23 ;  /* 0x000000011212e824 */ /* 0x000fe400078e0a17 */
[----:B------:R-:W-:Y:S01]  /*4030*/  IMAD.MOV R17, RZ, RZ, -R17 ;  /* 0x000000ffff117224 */ /* 0x000fe200078e0a11 */
[----:B------:R-:W-:Y:S01]  /*4040*/  ISETP.GT.U32.AND P6, PT, R23, R0, PT ;  /* 0x000000001700720c */ /* 0x000fe20003fc4070 */
[----:B0-----:R-:W-:Y:S01]  /*4050*/  IMAD.MOV.U32 R20, RZ, RZ, R6 ;  /* 0x000000ffff147224 */ /* 0x001fe200078e0006 */
[----:B------:R-:W-:Y:S01]  /*4060*/  IABS R6, R9 ;  /* 0x0000000900067213 */ /* 0x000fe20000000000 */
[----:B-1----:R-:W-:-:S04]  /*4070*/  IMAD.HI.U32 R16, R3, R14, RZ ;  /* 0x0000000e03107227 */ /* 0x002fc800078e00ff */
[C---:B------:R-:W-:Y:S02]  /*4080*/  IMAD R15, R23.reuse, R17, R15 ;  /* 0x00000011170f7224 */ /* 0x040fe400078e020f */
[----:B------:R-:W-:Y:S01]  /*4090*/  @!P1 IMAD.MOV R20, RZ, RZ, -R20 ;  /* 0x000000ffff149224 */ /* 0x000fe200078e0a14 */
[C---:B------:R-:W-:Y:S01]  /*40a0*/  ISETP.GT.U32.AND P1, PT, R23.reuse, R18, PT ;  /* 0x000000121700720c */ /* 0x040fe20003f24070 */
[----:B------:R-:W-:Y:S01]  /*40b0*/  IMAD.MOV.U32 R7, RZ, RZ, R5 ;  /* 0x000000ffff077224 */ /* 0x000fe200078e0005 */
[----:B------:R-:W-:Y:S01]  /*40c0*/  IABS R5, R8 ;  /* 0x0000000800057213 */ /* 0x000fe20000000000 */
[----:B------:R-:W-:Y:S01]  /*40d0*/  IMAD.MOV R16, RZ, RZ, -R16 ;  /* 0x000000ffff107224 */ /* 0x000fe200078e0a10 */
[----:B------:R-:W-:Y:S01]  /*40e0*/  STL [R1+0xcc], R20 ;  /* 0x0000cc1401007387 */ /* 0x000fe20000100800 */
[----:B------:R-:W-:Y:S01]  /*40f0*/  @!P2 IMAD.IADD R2, R2, 0x1, -R23 ;  /* 0x000000010202a824 */ /* 0x000fe200078e0a17 */
[----:B------:R-:W-:Y:S01]  /*4100*/  ISETP.GT.U32.AND P2, PT, R23, R15, PT ;  /* 0x0000000f1700720c */ /* 0x000fe20003f44070 */
[----:B------:R-:W-:-:S02]  /*4110*/  @!P0 IMAD.MOV R7, RZ, RZ, -R7 ;  /* 0x000000ffff078224 */ /* 0x000fc400078e0a07 */
[--C-:B------:R-:W-:Y:S01]  /*4120*/  @!P5 IMAD.IADD R4, R4, 0x1, -R23.reuse ;  /* 0x000000010404d824 */ /* 0x100fe200078e0a17 */
[----:B------:R-:W-:Y:S01]  /*4130*/  ISETP.GE.AND P5, PT, R10, RZ, PT ;  /* 0x000000ff0a00720c */ /* 0x000fe20003fa6270 */
[----:B------:R-:W-:Y:S01]  /*4140*/  IMAD.HI.U32 R10, R3, R6, RZ ;  /* 0x00000006030a7227 */ /* 0x000fe200078e00ff */
[----:B------:R0:W-:Y:S03]  /*4150*/  STL [R1+0xc8], R7 ;  /* 0x0000c80701007387 */ /* 0x0001e60000100800 */
[----:B------:R-:W-:Y:S02]  /*4160*/  IMAD R14, R23, R16, R14 ;  /* 0x00000010170e7224 */ /* 0x000fe400078e020e */
[----:B------:R-:W-:Y:S01]  /*4170*/  @!P6 IMAD.IADD R0, R0, 0x1, -R23 ;  /* 0x000000010000e824 */ /* 0x000fe200078e0a17 */
[----:B------:R-:W-:Y:S01]  /*4180*/  ISETP.GE.AND P6, PT, R11, RZ, PT ;  /* 0x000000ff0b00720c */ /* 0x000fe20003fc6270 */
[----:B------:R-:W-:Y:S01]  /*4190*/  IMAD.MOV R10, RZ, RZ, -R10 ;  /* 0x000000ffff0a7224 */ /* 0x000fe200078e0a0a */
[----:B------:R-:W-:Y:S01]  /*41a0*/  ISETP.GT.U32.AND P0, PT, R23, R14, PT ;  /* 0x0000000e1700720c */ /* 0x000fe20003f04070 */
[----:B------:R-:W-:-:S02]  /*41b0*/  IMAD.MOV.U32 R17, RZ, RZ, R4 ;  /* 0x000000ffff117224 */ /* 0x000fc400078e0004 */
[----:B0-----:R-:W-:-:S04]  /*41c0*/  IMAD.HI.U32 R7, R3, R5, RZ ;  /* 0x0000000503077227 */ /* 0x001fc800078e00ff */
[----:B------:R-:W-:Y:S02]  /*41d0*/  IMAD.MOV.U32 R16, RZ, RZ, R2 ;  /* 0x000000ffff107224 */ /* 0x000fe400078e0002 */
[----:B------:R-:W-:Y:S01]  /*41e0*/  @!P1 IMAD.IADD R18, R18, 0x1, -R23 ;  /* 0x0000000112129824 */ /* 0x000fe200078e0a17 */
[----:B------:R-:W-:Y:S01]  /*41f0*/  ISETP.GE.AND P1, PT, R12, RZ, PT ;  /* 0x000000ff0c00720c */ /* 0x000fe20003f26270 */
[----:B------:R-:W-:Y:S02]  /*4200*/  IMAD.MOV R7, RZ, RZ, -R7 ;  /* 0x000000ffff077224 */ /* 0x000fe400078e0a07 */
[----:B------:R-:W-:Y:S01]  /*4210*/  IMAD R4, R23, R10, R6 ;  /* 0x0000000a17047224 */ /* 0x000fe200078e0206 */
[----:B------:R-:W-:Y:S01]  /*4220*/  IADD3 R10, R25, 0x66, RZ ;  /* 0x00000066190a7810 */ /* 0x000fe20007ffe0ff */
[----:B------:R-:W-:Y:S02]  /*4230*/  IMAD.MOV.U32 R2, RZ, RZ, R0 ;  /* 0x000000ffff027224 */ /* 0x000fe400078e0000 */
[----:B------:R-:W-:-:S02]  /*4240*/  @!P2 IMAD.IADD R15, R15, 0x1, -R23 ;  /* 0x000000010f0fa824 */ /* 0x000fc400078e0a17 */
[----:B------:R-:W-:Y:S01]  /*4250*/  IMAD R0, R23, R7, R5 ;  /* 0x0000000717007224 */ /* 0x000fe200078e0205 */
[----:B------:R-:W-:Y:S01]  /*4260*/  IADD3 R5, R25, 0x6e, RZ ;  /* 0x0000006e19057810 */ /* 0x000fe20007ffe0ff */
[----:B------:R-:W-:Y:S02]  /*4270*/  IMAD.MOV.U32 R11, RZ, RZ, R18 ;  /* 0x000000ffff0b7224 */ /* 0x000fe400078e0012 */
[----:B------:R-:W-:Y:S01]  /*4280*/  @!P5 IMAD.MOV R2, RZ, RZ, -R2 ;  /* 0x000000ffff02d224 */ /* 0x000fe200078e0a02 */
[----:B------:R-:W-:Y:S01]  /*4290*/  ISETP.GT.U32.AND P5, PT, R23, R4, PT ;  /* 0x000000041700720c */ /* 0x000fe20003fa4070 */
[----:B------:R-:W-:Y:S01]  /*42a0*/  @!P3 IMAD.MOV R17, RZ, RZ, -R17 ;  /* 0x000000ffff11b224 */ /* 0x000fe200078e0a11 */
[----:B------:R-:W-:Y:S01]  /*42b0*/  ISETP.GE.AND P3, PT, R9, RZ, PT ;  /* 0x000000ff0900720c */ /* 0x000fe20003f66270 */
[----:B------:R-:W-:Y:S01]  /*42c0*/  @!P4 IMAD.MOV R16, RZ, RZ, -R16 ;  /* 0x000000ffff10c224 */ /* 0x000fe200078e0a10 */
[C---:B------:R-:W-:Y:S01]  /*42d0*/  ISETP.GT.U32.AND P4, PT, R23.reuse, R15, PT ;  /* 0x0000000f1700720c */ /* 0x040fe20003f84070 */
[----:B------:R-:W-:Y:S01]  /*42e0*/  @!P6 IMAD.MOV R11, RZ, RZ, -R11 ;  /* 0x000000ffff0be224 */ /* 0x000fe200078e0a0b */
[----:B------:R-:W-:Y:S01]  /*42f0*/  ISETP.GT.U32.AND P6, PT, R23, R0, PT ;  /* 0x000000001700720c */ /* 0x000fe20003fc4070 */
[----:B------:R-:W-:Y:S01]  /*4300*/  @!P0 IMAD.IADD R14, R14, 0x1, -R23 ;  /* 0x000000010e0e8824 */ /* 0x000fe200078e0a17 */
[----:B------:R-:W-:Y:S01]  /*4310*/  STL [R1+0xc4], R17 ;  /* 0x0000c41101007387 */ /* 0x000fe20000100800 */
[----:B------:R-:W-:-:S02]  /*4320*/  IABS R9, R5 ;  /* 0x0000000500097213 */ /* 0x000fc40000000000 */
[----:B------:R-:W-:Y:S01]  /*4330*/  ISETP.GE.AND P0, PT, R13, RZ, PT ;  /* 0x000000ff0d00720c */ /* 0x000fe20003f06270 */
[----:B------:R0:W-:Y:S01]  /*4340*/  STL [R1+0x104], R16 ;  /* 0x0001041001007387 */ /* 0x0001e20000100800 */
[----:B------:R-:W-:Y:S01]  /*4350*/  ISETP.GT.U32.AND P2, PT, R23, R14, PT ;  /* 0x0000000e1700720c */ /* 0x000fe20003f44070 */
[--C-:B------:R-:W-:Y:S01]  /*4360*/  @!P5 IMAD.IADD R4, R4, 0x1, -R23.reuse ;  /* 0x000000010404d824 */ /* 0x100fe200078e0a17 */
[----:B------:R-:W-:Y:S01]  /*4370*/  IADD3 R13, R25, 0x60, RZ ;  /* 0x00000060190d7810 */ /* 0x000fe20007ffe0ff */
[----:B------:R1:W-:Y:S01]  /*4380*/  STL [R1+0x70], R2 ;  /* 0x0000700201007387 */ /* 0x0003e20000100800 */
[--C-:B------:R-:W-:Y:S01]  /*4390*/  @!P4 IMAD.IADD R15, R15, 0x1, -R23.reuse ;  /* 0x000000010f0fc824 */ /* 0x100fe200078e0a17 */
[----:B------:R-:W-:Y:S01]  /*43a0*/  ISETP.GE.AND P4, PT, R5, RZ, PT ;  /* 0x000000ff0500720c */ /* 0x000fe20003f86270 */
[----:B------:R-:W-:Y:S01]  /*43b0*/  @!P6 IMAD.IADD R0, R0, 0x1, -R23 ;  /* 0x000000010000e824 */ /* 0x000fe200078e0a17 */
[----:B------:R-:W-:Y:S01]  /*43c0*/  ISETP.GT.U32.AND P6, PT, R23, R4, PT ;  /* 0x000000041700720c */ /* 0x000fe20003fc4070 */
[----:B------:R2:W-:Y:S01]  /*43d0*/  STL [R1+0x68], R11 ;  /* 0x0000680b01007387 */ /* 0x0005e20000100800 */
[----:B0-----:R-:W-:-:S02]  /*43e0*/  IADD3 R16, R25, 0x62, RZ ;  /* 0x0000006219107810 */ /* 0x001fc40007ffe0ff */
[C---:B-1----:R-:W-:Y:S02]  /*43f0*/  IADD3 R2, R25.reuse, 0x6c, RZ ;  /* 0x0000006c19027810 */ /* 0x042fe40007ffe0ff */
[--C-:B------:R-:W-:Y:S01]  /*4400*/  @!P2 IMAD.IADD R14, R14, 0x1, -R23.reuse ;  /* 0x000000010e0ea824 */ /* 0x100fe200078e0a17 */
[----:B------:R-:W-:Y:S02]  /*4410*/  ISETP.GE.AND P2, PT, R8, RZ, PT ;  /* 0x000000ff0800720c */ /* 0x000fe40003f46270 */
[----:B------:R-:W-:Y:S01]  /*4420*/  IABS R6, R2 ;  /* 0x0000000200067213 */ /* 0x000fe20000000000 */
[----:B------:R-:W-:Y:S01]  /*4430*/  IMAD.MOV.U32 R7, RZ, RZ, R14 ;  /* 0x000000ffff077224 */ /* 0x000fe200078e000e */
[----:B------:R-:W-:Y:S02]  /*4440*/  ISETP.GE.AND P5, PT, R2, RZ, PT ;  /* 0x000000ff0200720c */ /* 0x000fe40003fa6270 */
[----:B------:R-:W-:Y:S01]  /*4450*/  @!P6 IMAD.IADD R4, R4, 0x1, -R23 ;  /* 0x000000010404e824 */ /* 0x000fe200078e0a17 */
[----:B--2---:R-:W-:Y:S01]  /*4460*/  IADD3 R11, R25, 0x6a, RZ ;  /* 0x0000006a190b7810 */ /* 0x004fe20007ffe0ff */
[----:B------:R-:W-:-:S02]  /*4470*/  IMAD.MOV.U32 R5, RZ, RZ, R6 ;  /* 0x000000ffff057224 */ /* 0x000fc400078e0006 */
[----:B------:R-:W-:-:S04]  /*4480*/  IMAD.HI.U32 R6, R3, R9, RZ ;  /* 0x0000000903067227 */ /* 0x000fc800078e00ff */
[----:B------:R-:W-:Y:S02]  /*4490*/  IMAD.MOV R6, RZ, RZ, -R6 ;  /* 0x000000ffff067224 */ /* 0x000fe400078e0a06 */
[----:B------:R-:W-:-:S04]  /*44a0*/  IMAD.HI.U32 R2, R3, R5, RZ ;  /* 0x0000000503027227 */ /* 0x000fc800078e00ff */
[C---:B------:R-:W-:Y:S02]  /*44b0*/  IMAD R9, R23.reuse, R6, R9 ;  /* 0x0000000617097224 */ /* 0x040fe400078e0209 */
[----:B------:R-:W-:Y:S01]  /*44c0*/  @!P1 IMAD.MOV R7, RZ, RZ, -R7 ;  /* 0x000000ffff079224 */ /* 0x000fe200078e0a07 */
[C---:B------:R-:W-:Y:S01]  /*44d0*/  ISETP.GT.U32.AND P1, PT, R23.reuse, R0, PT ;  /* 0x000000001700720c */ /* 0x040fe20003f24070 */
[----:B------:R-:W-:Y:S01]  /*44e0*/  IMAD.MOV R2, RZ, RZ, -R2 ;  /* 0x000000ffff027224 */ /* 0x000fe200078e0a02 */
[C---:B------:R-:W-:Y:S01]  /*44f0*/  ISETP.GT.U32.AND P6, PT, R23.reuse, R9, PT ;  /* 0x000000091700720c */ /* 0x040fe20003fc4070 */
[----:B------:R-:W-:Y:S01]  /*4500*/  IMAD.MOV.U32 R12, RZ, RZ, R4 ;  /* 0x000000ffff0c7224 */ /* 0x000fe200078e0004 */
[----:B------:R0:W-:Y:S01]  /*4510*/  STL [R1+0x64], R7 ;  /* 0x0000640701007387 */ /* 0x0001e20000100800 */
[----:B------:R-:W-:Y:S01]  /*4520*/  IMAD R5, R23, R2, R5 ;  /* 0x0000000217057224 */ /* 0x000fe200078e0205 */
[----:B------:R-:W-:Y:S01]  /*4530*/  IADD3 R2, R25, 0x64, RZ ;  /* 0x0000006419027810 */ /* 0x000fe20007ffe0ff */
[----:B------:R-:W-:-:S03]  /*4540*/  @!P3 IMAD.MOV R12, RZ, RZ, -R12 ;  /* 0x000000ffff0cb224 */ /* 0x000fc600078e0a0c */
[----:B------:R-:W-:-:S03]  /*4550*/  ISETP.GT.U32.AND P3, PT, R23, R5, PT ;  /* 0x000000051700720c */ /* 0x000fc60003f64070 */
[----:B------:R-:W-:Y:S02]  /*4560*/  @!P1 IMAD.IADD R0, R0, 0x1, -R23 ;  /* 0x0000000100009824 */ /* 0x000fe400078e0a17 */
[----:B0-----:R-:W-:Y:S02]  /*4570*/  IMAD.MOV.U32 R7, RZ, RZ, R15 ;  /* 0x000000ffff077224 */ /* 0x001fe400078e000f */
[----:B------:R-:W-:Y:S02]  /*4580*/  @!P6 IMAD.IADD R9, R9, 0x1, -R23 ;  /* 0x000000010909e824 */ /* 0x000fe400078e0a17 */
[----:B------:R-:W-:Y:S01]  /*4590*/  @!P0 IMAD.MOV R7, RZ, RZ, -R7 ;  /* 0x000000ffff078224 */ /* 0x000fe200078e0a07 */
[----:B------:R-:W-:Y:S01]  /*45a0*/  ISETP.GE.AND P0, PT, R11, RZ, PT ;  /* 0x000000ff0b00720c */ /* 0x000fe20003f06270 */
[----:B------:R-:W-:Y:S01]  /*45b0*/  IMAD.MOV.U32 R8, RZ, RZ, R0 ;  /* 0x000000ffff087224 */ /* 0x000fe200078e0000 */
[----:B------:R-:W-:Y:S01]  /*45c0*/  IABS R11, R11 ;  /* 0x0000000b000b7213 */ /* 0x000fe20000000000 */
[----:B------:R-:W-:Y:S01]  /*45d0*/  @!P3 IMAD.IADD R5, R5, 0x1, -R23 ;  /* 0x000000010505b824 */ /* 0x000fe200078e0a17 */
[----:B------:R-:W-:Y:S01]  /*45e0*/  ISETP.GT.U32.AND P6, PT, R23, R9, PT ;  /* 0x000000091700720c */ /* 0x000fe20003fc4070 */
[----:B------:R0:W-:Y:S01]  /*45f0*/  STL [R1+0xf0], R7 ;  /* 0x0000f00701007387 */ /* 0x0001e20000100800 */
[----:B------:R-:W-:Y:S01]  /*4600*/  @!P2 IMAD.MOV R8, RZ, RZ, -R8 ;  /* 0x000000ffff08a224 */ /* 0x000fe200078e0a08 */
[----:B------:R-:W-:Y:S01]  /*4610*/  ISETP.GE.AND P2, PT, R10, RZ, PT ;  /* 0x000000ff0a00720c */ /* 0x000fe20003f46270 */
[----:B------:R-:W-:Y:S01]  /*4620*/  IMAD.HI.U32 R6, R3, R11, RZ ;  /* 0x0000000b03067227 */ /* 0x000fe200078e00ff */
[----:B------:R-:W-:Y:S01]  /*4630*/  IABS R10, R10 ;  /* 0x0000000a000a7213 */ /* 0x000fe20000000000 */
[----:B------:R-:W-:Y:S01]  /*4640*/  STL [R1+0xf4], R12 ;  /* 0x0000f40c01007387 */ /* 0x000fe20000100800 */
[----:B------:R-:W-:Y:S01]  /*4650*/  ISETP.GT.U32.AND P3, PT, R23, R5, PT ;  /* 0x000000051700720c */ /* 0x000fe20003f64070 */
[----:B------:R-:W-:-:S02]  /*4660*/  IMAD.MOV R4, RZ, RZ, -R6 ;  /* 0x000000ffff047224 */ /* 0x000fc400078e0a06 */
[----:B------:R1:W-:Y:S01]  /*4670*/  STL [R1+0x100], R8 ;  /* 0x0001000801007387 */ /* 0x0003e20000100800 */
[----:B0-----:R-:W-:Y:S01]  /*4680*/  IADD3 R7, R25, 0x68, RZ ;  /* 0x0000006819077810 */ /* 0x001fe20007ffe0ff */
[----:B------:R-:W-:Y:S02]  /*4690*/  IMAD R11, R23, R4, R11 ;  /* 0x00000004170b7224 */ /* 0x000fe400078e020b */
[----:B------:R-:W-:Y:S01]  /*46a0*/  IMAD.HI.U32 R4, R3, R10, RZ ;  /* 0x0000000a03047227 */ /* 0x000fe200078e00ff */
[----:B------:R-:W-:Y:S02]  /*46b0*/  ISETP.GE.AND P1, PT, R7, RZ, PT ;  /* 0x000000ff0700720c */ /* 0x000fe40003f26270 */
[----:B------:R-:W-:Y:S01]  /*46c0*/  IABS R7, R7 ;  /* 0x0000000700077213 */ /* 0x000fe20000000000 */
[----:B------:R-:W-:Y:S01]  /*46d0*/  @!P6 IMAD.IADD R9, R9, 0x1, -R23 ;  /* 0x000000010909e824 */ /* 0x000fe200078e0a17 */
[----:B------:R-:W-:Y:S01]  /*46e0*/  ISETP.GT.U32.AND P6, PT, R23, R11, PT ;  /* 0x0000000b1700720c */ /* 0x000fe20003fc4070 */
[----:B------:R-:W-:Y:S01]  /*46f0*/  IMAD.MOV R4, RZ, RZ, -R4 ;  /* 0x000000ffff047224 */ /* 0x000fe200078e0a04 */
[----:B-1----:R-:W-:Y:S01]  /*4700*/  IABS R8, R2 ;  /* 0x0000000200087213 */ /* 0x002fe20000000000 */
[----:B------:R-:W-:-:S04]  /*4710*/  IMAD.HI.U32 R0, R3, R7, RZ ;  /* 0x0000000703007227 */ /* 0x000fc800078e00ff */
[----:B------:R-:W-:-:S04]  /*4720*/  IMAD.HI.U32 R6, R3, R8, RZ ;  /* 0x0000000803067227 */ /* 0x000fc800078e00ff */
[----:B------:R-:W-:Y:S02]  /*4730*/  IMAD.MOV R0, RZ, RZ, -R0 ;  /* 0x000000ffff007224 */ /* 0x000fe400078e0a00 */
[----:B------:R-:W-:Y:S02]  /*4740*/  IMAD.MOV R6, RZ, RZ, -R6 ;  /* 0x000000ffff067224 */ /* 0x000fe400078e0a06 */
[C---:B------:R-:W-:Y:S02]  /*4750*/  IMAD R10, R23.reuse, R4, R10 ;  /* 0x00000004170a7224 */ /* 0x040fe400078e020a */
[C---:B------:R-:W-:Y:S01]  /*4760*/  IMAD R7, R23.reuse, R0, R7 ;  /* 0x0000000017077224 */ /* 0x040fe200078e0207 */
[----:B------:R-:W-:Y:S01]  /*4770*/  IABS R0, R16 ;  /* 0x0000001000007213 */ /* 0x000fe20000000000 */
[----:B------:R-:W-:Y:S01]  /*4780*/  IMAD.MOV.U32 R12, RZ, RZ, R9 ;  /* 0x000000ffff0c7224 */ /* 0x000fe200078e0009 */
[----:B------:R-:W-:Y:S01]  /*4790*/  IABS R9, R13 ;  /* 0x0000000d00097213 */ /* 0x000fe20000000000 */
[----:B------:R-:W-:Y:S01]  /*47a0*/  IMAD R8, R23, R6, R8 ;  /* 0x0000000617087224 */ /* 0x000fe200078e0208 */
[----:B------:R-:W-:Y:S01]  /*47b0*/  IADD3 R6, R25, 0x5e, RZ ;  /* 0x0000005e19067810 */ /* 0x000fe20007ffe0ff */
[--C-:B------:R-:W-:Y:S01]  /*47c0*/  @!P3 IMAD.IADD R5, R5, 0x1, -R23.reuse ;  /* 0x000000010505b824 */ /* 0x100fe200078e0a17 */
[C---:B------:R-:W-:Y:S01]  /*47d0*/  ISETP.GT.U32.AND P3, PT, R23.reuse, R10, PT ;  /* 0x0000000a1700720c */ /* 0x040fe20003f64070 */
[----:B------:R-:W-:Y:S01]  /*47e0*/  @!P4 IMAD.MOV R12, RZ, RZ, -R12 ;  /* 0x000000ffff0cc224 */ /* 0x000fe200078e0a0c */
[----:B------:R-:W-:Y:S01]  /*47f0*/  ISETP.GT.U32.AND P4, PT, R23, R7, PT ;  /* 0x000000071700720c */ /* 0x000fe20003f84070 */
[----:B------:R-:W-:Y:S01]  /*4800*/  @!P6 IMAD.IADD R11, R11, 0x1, -R23 ;  /* 0x000000010b0be824 */ /* 0x000fe200078e0a17 */
[----:B------:R-:W-:Y:S01]  /*4810*/  ISETP.GT.U32.AND P6, PT, R23, R8, PT ;  /* 0x000000081700720c */ /* 0x000fe20003fc4070 */
[----:B------:R-:W-:Y:S01]  /*4820*/  IMAD.HI.U32 R4, R3, R0, RZ ;  /* 0x0000000003047227 */ /* 0x000fe200078e00ff */
[----:B------:R0:W-:Y:S01]  /*4830*/  STL [R1+0xfc], R12 ;  /* 0x0000fc0c01007387 */ /* 0x0001e20000100800 */
[----:B------:R-:W-:-:S02]  /*4840*/  IABS R15, R6 ;  /* 0x00000006000f7213 */ /* 0x000fc40000000000 */
[----:B------:R-:W-:-:S04]  /*4850*/  IMAD.MOV R4, RZ, RZ, -R4 ;  /* 0x000000ffff047224 */ /* 0x000fc800078e0a04 */
[--C-:B------:R-:W-:Y:S02]  /*4860*/  @!P3 IMAD.IADD R10, R10, 0x1, -R23.reuse ;  /* 0x000000010a0ab824 */ /* 0x100fe400078e0a17 */
[--C-:B------:R-:W-:Y:S01]  /*4870*/  @!P4 IMAD.IADD R7, R7, 0x1, -R23.reuse ;  /* 0x000000010707c824 */ /* 0x100fe200078e0a17 */
[C---:B------:R-:W-:Y:S01]  /*4880*/  ISETP.GT.U32.AND P4, PT, R23.reuse, R11, PT ;  /* 0x0000000b1700720c */ /* 0x040fe20003f84070 */
[----:B------:R-:W-:Y:S01]  /*4890*/  @!P6 IMAD.IADD R8, R8, 0x1, -R23 ;  /* 0x000000010808e824 */ /* 0x000fe200078e0a17 */
[C---:B------:R-:W-:Y:S01]  /*48a0*/  ISETP.GT.U32.AND P6, PT, R23.reuse, R10, PT ;  /* 0x0000000a1700720c */ /* 0x040fe20003fc4070 */
[----:B0-----:R-:W-:Y:S01]  /*48b0*/  IMAD.MOV.U32 R12, RZ, RZ, R5 ;  /* 0x000000ffff0c7224 */ /* 0x001fe200078e0005 */
[----:B------:R-:W-:Y:S01]  /*48c0*/  ISETP.GT.U32.AND P3, PT, R23, R7, PT ;  /* 0x000000071700720c */ /* 0x000fe20003f64070 */
[----:B------:R-:W-:-:S04]  /*48d0*/  IMAD.HI.U32 R5, R3, R9, RZ ;  /* 0x0000000903057227 */ /* 0x000fc800078e00ff */
[----:B------:R-:W-:Y:S02]  /*48e0*/  IMAD.MOV R5, RZ, RZ, -R5 ;  /* 0x000000ffff057224 */ /* 0x000fe400078e0a05 */
[----:B------:R-:W-:Y:S01]  /*48f0*/  @!P5 IMAD.MOV R12, RZ, RZ, -R12 ;  /* 0x000000ffff0cd224 */ /* 0x000fe200078e0a0c */
[C---:B------:R-:W-:Y:S01]  /*4900*/  ISETP.GT.U32.AND P5, PT, R23.reuse, R8, PT ;  /* 0x000000081700720c */ /* 0x040fe20003fa4070 */
[----:B------:R-:W-:Y:S01]  /*4910*/  IMAD R0, R23, R4, R0 ;  /* 0x0000000417007224 */ /* 0x000fe200078e0200 */
[----:B------:R-:W-:Y:S01]  /*4920*/  IADD3 R4, R25, 0x5c, RZ ;  /* 0x0000005c19047810 */ /* 0x000fe20007ffe0ff */
[----:B------:R-:W-:Y:S01]  /*4930*/  IMAD R9, R23, R5, R9 ;  /* 0x0000000517097224 */ /* 0x000fe200078e0209 */
[----:B------:R-:W-:Y:S01]  /*4940*/  IADD3 R5, R25, 0x5a, RZ ;  /* 0x0000005a19057810 */ /* 0x000fe20007ffe0ff */
[--C-:B------:R-:W-:Y:S01]  /*4950*/  @!P4 IMAD.IADD R11, R11, 0x1, -R23.reuse ;  /* 0x000000010b0bc824 */ /* 0x100fe200078e0a17 */
[C---:B------:R-:W-:Y:S01]  /*4960*/  ISETP.GT.U32.AND P4, PT, R23.reuse, R0, PT ;  /* 0x000000001700720c */ /* 0x040fe20003f84070 */
[--C-:B------:R-:W-:Y:S01]  /*4970*/  @!P6 IMAD.IADD R10, R10, 0x1, -R23.reuse ;  /* 0x000000010a0ae824 */ /* 0x100fe200078e0a17 */
[----:B------:R-:W-:Y:S01]  /*4980*/  ISETP.GT.U32.AND P6, PT, R23, R9, PT ;  /* 0x000000091700720c */ /* 0x000fe20003fc4070 */
[----:B------:R-:W-:Y:S01]  /*4990*/  @!P3 IMAD.IADD R7, R7, 0x1, -R23 ;  /* 0x000000010707b824 */ /* 0x000fe200078e0a17 */
[----:B------:R-:W-:Y:S01]  /*49a0*/  IABS R14, R4 ;  /* 0x00000004000e7213 */ /* 0x000fe20000000000 */
[----:B------:R-:W-:Y:S01]  /*49b0*/  IMAD.MOV.U32 R18, RZ, RZ, R11 ;  /* 0x000000ffff127224 */ /* 0x000fe200078e000b */
[----:B------:R-:W-:Y:S01]  /*49c0*/  ISETP.GE.AND P3, PT, R2, RZ, PT ;  /* 0x000000ff0200720c */ /* 0x000fe20003f66270 */
[--C-:B------:R-:W-:Y:S01]  /*49d0*/  @!P5 IMAD.IADD R8, R8, 0x1, -R23.reuse ;  /* 0x000000010808d824 */ /* 0x100fe200078e0a17 */
[----:B------:R-:W-:Y:S01]  /*49e0*/  ISETP.GE.AND P5, PT, R16, RZ, PT ;  /* 0x000000ff1000720c */ /* 0x000fe20003fa6270 */
[----:B------:R-:W-:Y:S01]  /*49f0*/  IMAD.HI.U32 R2, R3, R14, RZ ;  /* 0x0000000e03027227 */ /* 0x000fe200078e00ff */
[----:B------:R-:W-:Y:S01]  /*4a00*/  IABS R16, R5 ;  /* 0x0000000500107213 */ /* 0x000fe20000000000 */
[----:B------:R0:W-:Y:S02]  /*4a10*/  STL [R1+0xf8], R12 ;  /* 0x0000f80c01007387 */ /* 0x0001e40000100800 */
[--C-:B------:R-:W-:Y:S01]  /*4a20*/  @!P4 IMAD.IADD R0, R0, 0x1, -R23.reuse ;  /* 0x000000010000c824 */ /* 0x100fe200078e0a17 */
[----:B------:R-:W-:Y:S01]  /*4a30*/  ISETP.GE.AND P4, PT, R13, RZ, PT ;  /* 0x000000ff0d00720c */ /* 0x000fe20003f86270 */
[----:B------:R-:W-:-:S02]  /*4a40*/  @!P6 IMAD.IADD R9, R9, 0x1, -R23 ;  /* 0x000000010909e824 */ /* 0x000fc400078e0a17 */
[----:B------:R-:W-:Y:S02]  /*4a50*/  IMAD.MOV.U32 R17, RZ, RZ, R7 ;  /* 0x000000ffff117224 */ /* 0x000fe400078e0007 */
[----:B------:R-:W-:Y:S02]  /*4a60*/  IMAD.MOV.U32 R13, RZ, RZ, R16 ;  /* 0x000000ffff0d7224 */ /* 0x000fe400078e0010 */
[----:B------:R-:W-:Y:S02]  /*4a70*/  IMAD.MOV R2, RZ, RZ, -R2 ;  /* 0x000000ffff027224 */ /* 0x000fe400078e0a02 */
[----:B------:R-:W-:Y:S01]  /*4a80*/  @!P1 IMAD.MOV R17, RZ, RZ, -R17 ;  /* 0x000000ffff119224 */ /* 0x000fe200078e0a11 */
[----:B------:R-:W-:Y:S01]  /*4a90*/  ISETP.GT.U32.AND P1, PT, R23, R9, PT ;  /* 0x000000091700720c */ /* 0x000fe20003f24070 */
[----:B------:R-:W-:-:S04]  /*4aa0*/  IMAD.HI.U32 R11, R3, R13, RZ ;  /* 0x0000000d030b7227 */ /* 0x000fc800078e00ff */
[----:B------:R-:W-:Y:S01]  /*4ab0*/  IMAD R14, R23, R2, R14 ;  /* 0x00000002170e7224 */ /* 0x000fe200078e020e */
[----:B------:R-:W-:Y:S01]  /*4ac0*/  IADD3 R2, R25, 0x58, RZ ;  /* 0x0000005819027810 */ /* 0x000fe20007ffe0ff */
[----:B------:R-:W-:Y:S01]  /*4ad0*/  @!P0 IMAD.MOV R18, RZ, RZ, -R18 ;  /* 0x000000ffff128224 */ /* 0x000fe200078e0a12 */
[----:B------:R-:W-:Y:S01]  /*4ae0*/  ISETP.GT.U32.AND P0, PT, R23, R0, PT ;  /* 0x000000001700720c */ /* 0x000fe20003f04070 */
[----:B------:R-:W-:Y:S02]  /*4af0*/  IMAD.MOV R7, RZ, RZ, -R11 ;  /* 0x000000ffff077224 */ /* 0x000fe400078e0a0b */
[----:B0-----:R-:W-:Y:S01]  /*4b00*/  IMAD.HI.U32 R12, R3, R15, RZ ;  /* 0x0000000f030c7227 */ /* 0x001fe200078e00ff */
[----:B------:R0:W-:Y:S03]  /*4b10*/  STL [R1+0xb4], R18 ;  /* 0x0000b41201007387 */ /* 0x0001e60000100800 */
[----:B------:R-:W-:Y:S01]  /*4b20*/  @!P3 IMAD.MOV R8, RZ, RZ, -R8 ;  /* 0x000000ffff08b224 */ /* 0x000fe200078e0a08 */
[C---:B------:R-:W-:Y:S01]  /*4b30*/  ISETP.GT.U32.AND P3, PT, R23.reuse, R14, PT ;  /* 0x0000000e1700720c */ /* 0x040fe20003f64070 */
[----:B------:R-:W-:Y:S01]  /*4b40*/  IMAD R13, R23, R7, R13 ;  /* 0x00000007170d7224 */ /* 0x000fe200078e020d */
[----:B------:R-:W-:Y:S01]  /*4b50*/  STL [R1+0xb8], R17 ;  /* 0x0000b81101007387 */ /* 0x000fe20000100800 */
[----:B------:R-:W-:Y:S01]  /*4b60*/  IMAD.MOV R12, RZ, RZ, -R12 ;  /* 0x000000ffff0c7224 */ /* 0x000fe200078e0a0c */
[----:B------:R-:W-:Y:S01]  /*4b70*/  IABS R7, R2 ;  /* 0x0000000200077213 */ /* 0x000fe20000000000 */
[----:B------:R-:W-:Y:S01]  /*4b80*/  @!P1 IMAD.IADD R9, R9, 0x1, -R23 ;  /* 0x0000000109099824 */ /* 0x000fe200078e0a17 */
[C---:B------:R-:W-:Y:S01]  /*4b90*/  ISETP.GT.U32.AND P1, PT, R23.reuse, R13, PT ;  /* 0x0000000d1700720c */ /* 0x040fe20003f24070 */
[----:B------:R-:W-:-:S02]  /*4ba0*/  IMAD R15, R23, R12, R15 ;  /* 0x0000000c170f7224 */ /* 0x000fc400078e020f */
[----:B------:R-:W-:Y:S01]  /*4bb0*/  @!P2 IMAD.MOV R10, RZ, RZ, -R10 ;  /* 0x000000ffff0aa224 */ /* 0x000fe200078e0a0a */
[----:B------:R-:W-:Y:S01]  /*4bc0*/  ISETP.GE.AND P2, PT, R6, RZ, PT ;  /* 0x000000ff0600720c */ /* 0x000fe20003f46270 */
[--C-:B------:R-:W-:Y:S01]  /*4bd0*/  @!P0 IMAD.IADD R0, R0, 0x1, -R23.reuse ;  /* 0x0000000100008824 */ /* 0x100fe200078e0a17 */
[----:B------:R-:W-:Y:S01]  /*4be0*/  ISETP.GT.U32.AND P6, PT, R23, R15, PT ;  /* 0x0000000f1700720c */ /* 0x000fe20003fc4070 */
[----:B------:R-:W-:Y:S01]  /*4bf0*/  @!P3 IMAD.IADD R14, R14, 0x1, -R23 ;  /* 0x000000010e0eb824 */ /* 0x000fe200078e0a17 */
[----:B------:R1:W-:Y:S01]  /*4c00*/  STL [R1+0xd0], R10 ;  /* 0x0000d00a01007387 */ /* 0x0003e20000100800 */
[----:B------:R-:W-:Y:S01]  /*4c10*/  ISETP.GE.AND P0, PT, R4, RZ, PT ;  /* 0x000000ff0400720c */ /* 0x000fe20003f06270 */
[----:B0-----:R-:W-:Y:S01]  /*4c20*/  IMAD.MOV.U32 R18, RZ, RZ, R9 ;  /* 0x000000ffff127224 */ /* 0x001fe200078e0009 */
[----:B------:R-:W-:Y:S01]  /*4c30*/  IADD3 R4, R25, 0x56, RZ ;  /* 0x0000005619047810 */ /* 0x000fe20007ffe0ff */
[----:B------:R0:W-:Y:S01]  /*4c40*/  STL [R1+0xd4], R8 ;  /* 0x0000d40801007387 */ /* 0x0001e20000100800 */
[----:B------:R-:W-:Y:S01]  /*4c50*/  ISETP.GT.U32.AND P3, PT, R23, R14, PT ;  /* 0x0000000e1700720c */ /* 0x000fe20003f64070 */
[----:B------:R-:W-:Y:S01]  /*4c60*/  @!P1 IMAD.IADD R13, R13, 0x1, -R23 ;  /* 0x000000010d0d9824 */ /* 0x000fe200078e0a17 */
[----:B------:R-:W-:Y:S01]  /*4c70*/  IABS R6, R4 ;  /* 0x0000000400067213 */ /* 0x000fe20000000000 */
[----:B------:R-:W-:-:S02]  /*4c80*/  @!P4 IMAD.MOV R18, RZ, RZ, -R18 ;  /* 0x000000ffff12c224 */ /* 0x000fc400078e0a12 */
[----:B-1----:R-:W-:Y:S01]  /*4c90*/  IMAD.MOV.U32 R10, RZ, RZ, R0 ;  /* 0x000000ffff0a7224 */ /* 0x002fe200078e0000 */
[----:B------:R-:W-:Y:S01]  /*4ca0*/  ISETP.GT.U32.AND P1, PT, R23, R13, PT ;  /* 0x0000000d1700720c */ /* 0x000fe20003f24070 */
[--C-:B------:R-:W-:Y:S01]  /*4cb0*/  @!P6 IMAD.IADD R15, R15, 0x1, -R23.reuse ;  /* 0x000000010f0fe824 */ /* 0x100fe200078e0a17 */
[----:B------:R-:W-:Y:S01]  /*4cc0*/  ISETP.GE.AND P6, PT, R5, RZ, PT ;  /* 0x000000ff0500720c */ /* 0x000fe20003fc6270 */
[----:B------:R-:W-:Y:S01]  /*4cd0*/  @!P5 IMAD.MOV R10, RZ, RZ, -R10 ;  /* 0x000000ffff0ad224 */ /* 0x000fe200078e0a0a */
[----:B------:R-:W-:Y:S01]  /*4ce0*/  IADD3 R5, R25, 0x54, RZ ;  /* 0x0000005419057810 */ /* 0x000fe20007ffe0ff */
[----:B0-----:R-:W-:Y:S01]  /*4cf0*/  IMAD.HI.U32 R8, R3, R7, RZ ;  /* 0x0000000703087227 */ /* 0x001fe200078e00ff */
[----:B------:R-:W-:Y:S02]  /*4d00*/  ISETP.GT.U32.AND P5, PT, R23, R15, PT ;  /* 0x0000000f1700720c */ /* 0x000fe40003fa4070 */
[----:B------:R0:W-:Y:S01]  /*4d10*/  STL [R1+0xd8], R10 ;  /* 0x0000d80a01007387 */ /* 0x0001e20000100800 */
[--C-:B------:R-:W-:Y:S01]  /*4d20*/  @!P3 IMAD.IADD R14, R14, 0x1, -R23.reuse ;  /* 0x000000010e0eb824 */ /* 0x100fe200078e0a17 */
[----:B------:R-:W-:Y:S01]  /*4d30*/  ISETP.GE.AND P3, PT, R2, RZ, PT ;  /* 0x000000ff0200720c */ /* 0x000fe20003f66270 */
[----:B------:R-:W-:Y:S01]  /*4d40*/  IMAD.MOV R8, RZ, RZ, -R8 ;  /* 0x000000ffff087224 */ /* 0x000fe200078e0a08 */
[----:B------:R-:W-:Y:S01]  /*4d50*/  IADD3 R0, R25, 0x52, RZ ;  /* 0x0000005219007810 */ /* 0x000fe20007ffe0ff */
[----:B------:R-:W-:Y:S01]  /*4d60*/  @!P1 IMAD.IADD R13, R13, 0x1, -R23 ;  /* 0x000000010d0d9824 */ /* 0x000fe200078e0a17 */
[----:B------:R-:W-:Y:S01]  /*4d70*/  IABS R12, R5 ;  /* 0x00000005000c7213 */ /* 0x000fe20000000000 */
[----:B------:R-:W-:Y:S01]  /*4d80*/  IMAD R7, R23, R8, R7 ;  /* 0x0000000817077224 */ /* 0x000fe200078e0207 */
[----:B------:R-:W-:Y:S01]  /*4d90*/  IABS R8, R0 ;  /* 0x0000000000087213 */ /* 0x000fe20000000000 */
[----:B------:R-:W-:Y:S01]  /*4da0*/  @!P0 IMAD.MOV R14, RZ, RZ, -R14 ;  /* 0x000000ffff0e8224 */ /* 0x000fe200078e0a0e */
[----:B------:R-:W-:Y:S01]  /*4db0*/  STL [R1+0x60], R18 ;  /* 0x0000601201007387 */ /* 0x000fe20000100800 */
[----:B0-----:R-:W-:Y:S01]  /*4dc0*/  IMAD.HI.U32 R10, R3, R6, RZ ;  /* 0x00000006030a7227 */ /* 0x001fe200078e00ff */
[----:B------:R-:W-:-:S03]  /*4dd0*/  ISETP.GE.AND P0, PT, R5, RZ, PT ;  /* 0x000000ff0500720c */ /* 0x000fc60003f06270 */
[----:B------:R-:W-:Y:S02]  /*4de0*/  IMAD.MOV R10, RZ, RZ, -R10 ;  /* 0x000000ffff0a7224 */ /* 0x000fe400078e0a0a */
[----:B------:R-:W-:Y:S01]  /*4df0*/  @!P5 IMAD.IADD R15, R15, 0x1, -R23 ;  /* 0x000000010f0fd824 */ /* 0x000fe200078e0a17 */
[C---:B------:R-:W-:Y:S01]  /*4e00*/  ISETP.GT.U32.AND P5, PT, R23.reuse, R7, PT ;  /* 0x000000071700720c */ /* 0x040fe20003fa4070 */
[----:B------:R-:W-:Y:S01]  /*4e10*/  IMAD R2, R23, R10, R6 ;  /* 0x0000000a17027224 */ /* 0x000fe200078e0206 */
[----:B------:R-:W-:Y:S01]  /*4e20*/  IADD3 R6, R25, 0x50, RZ ;  /* 0x0000005019067810 */ /* 0x000fe20007ffe0ff */
[----:B------:R-:W-:Y:S02]  /*4e30*/  IMAD.MOV.U32 R17, RZ, RZ, R15 ;  /* 0x000000ffff117224 */ /* 0x000fe400078e000f */
[----:B------:R-:W-:Y:S01]  /*4e40*/  IMAD.HI.U32 R16, R3, R12, RZ ;  /* 0x0000000c03107227 */ /* 0x000fe200078e00ff */
[----:B------:R-:W-:Y:S02]  /*4e50*/  ISETP.GT.U32.AND P1, PT, R23, R2, PT ;  /* 0x000000021700720c */ /* 0x000fe40003f24070 */
[----:B------:R-:W-:Y:S01]  /*4e60*/  IABS R11, R6 ;  /* 0x00000006000b7213 */ /* 0x000fe20000000000 */
[----:B------:R-:W-:-:S02]  /*4e70*/  @!P2 IMAD.MOV R17, RZ, RZ, -R17 ;  /* 0x000000ffff11a224 */ /* 0x000fc400078e0a11 */
[----:B------:R-:W-:-:S03]  /*4e80*/  IMAD.HI.U32 R10, R3, R8, RZ ;  /* 0x00000008030a7227 */ /* 0x000fc600078e00ff */
[----:B------:R0:W-:Y:S01]  /*4e90*/  STL [R1+0x4c], R17 ;  /* 0x00004c1101007387 */ /* 0x0001e20000100800 */
[--C-:B------:R-:W-:Y:S01]  /*4ea0*/  @!P5 IMAD.IADD R7, R7, 0x1, -R23.reuse ;  /* 0x000000010707d824 */ /* 0x100fe200078e0a17 */
[----:B------:R-:W-:Y:S01]  /*4eb0*/  ISETP.GE.AND P5, PT, R4, RZ, PT ;  /* 0x000000ff0400720c */ /* 0x000fe20003fa6270 */
[----:B------:R-:W-:Y:S01]  /*4ec0*/  IMAD.HI.U32 R9, R3, R11, RZ ;  /* 0x0000000b03097227 */ /* 0x000fe200078e00ff */
[----:B------:R-:W-:Y:S01]  /*4ed0*/  STL [R1+0x48], R14 ;  /* 0x0000480e01007387 */ /* 0x000fe20000100800 */
[----:B------:R-:W-:Y:S02]  /*4ee0*/  IADD3 R4, R25, 0x4e, RZ ;  /* 0x0000004e19047810 */ /* 0x000fe40007ffe0ff */
[----:B------:R-:W-:Y:S01]  /*4ef0*/  @!P1 IMAD.IADD R2, R2, 0x1, -R23 ;  /* 0x0000000102029824 */ /* 0x000fe200078e0a17 */
[----:B------:R-:W-:Y:S01]  /*4f00*/  ISETP.GT.U32.AND P1, PT, R23, R7, PT ;  /* 0x000000071700720c */ /* 0x000fe20003f24070 */
[----:B------:R-:W-:Y:S01]  /*4f10*/  IMAD.MOV R16, RZ, RZ, -R16 ;  /* 0x000000ffff107224 */ /* 0x000fe200078e0a10 */
[----:B0-----:R-:W-:Y:S01]  /*4f20*/  IADD3 R17, R25, 0x18, RZ ;  /* 0x0000001819117810 */ /* 0x001fe20007ffe0ff */
[----:B------:R-:W-:Y:S01]  /*4f30*/  IMAD.MOV R9, RZ, RZ, -R9 ;  /* 0x000000ffff097224 */ /* 0x000fe200078e0a09 */
[----:B------:R-:W-:Y:S01]  /*4f40*/  ISETP.GT.U32.AND P2, PT, R23, R2, PT ;  /* 0x000000021700720c */ /* 0x000fe20003f44070 */
[----:B------:R-:W-:-:S02]  /*4f50*/  IMAD.MOV R10, RZ, RZ, -R10 ;  /* 0x000000ffff0a7224 */ /* 0x000fc400078e0a0a */
[----:B------:R-:W-:Y:S01]  /*4f60*/  IMAD R12, R23, R16, R12 ;  /* 0x00000010170c7224 */ /* 0x000fe200078e020c */
[----:B------:R-:W-:Y:S01]  /*4f70*/  IADD3 R16, R25, 0x16, RZ ;  /* 0x0000001619107810 */ /* 0x000fe20007ffe0ff */
[C---:B------:R-:W-:Y:S02]  /*4f80*/  IMAD R11, R23.reuse, R9, R11 ;  /* 0x00000009170b7224 */ /* 0x040fe400078e020b */
[C---:B------:R-:W-:Y:S01]  /*4f90*/  IMAD R8, R23.reuse, R10, R8 ;  /* 0x0000000a17087224 */ /* 0x040fe200078e0208 */
[----:B------:R-:W-:Y:S01]  /*4fa0*/  ISETP.GT.U32.AND P4, PT, R23, R12, PT ;  /* 0x0000000c1700720c */ /* 0x000fe20003f84070 */
[----:B------:R-:W-:Y:S01]  /*4fb0*/  @!P6 IMAD.MOV R13, RZ, RZ, -R13 ;  /* 0x000000ffff0de224 */ /* 0x000fe200078e0a0d */
[----:B------:R-:W-:Y:S01]  /*4fc0*/  IABS R10, R4 ;  /* 0x00000004000a7213 */ /* 0x000fe20000000000 */
[--C-:B------:R-:W-:Y:S01]  /*4fd0*/  @!P1 IMAD.IADD R7, R7, 0x1, -R23.reuse ;  /* 0x0000000107079824 */ /* 0x100fe200078e0a17 */
[C---:B------:R-:W-:Y:S01]  /*4fe0*/  ISETP.GT.U32.AND P6, PT, R23.reuse, R8, PT ;  /* 0x000000081700720c */ /* 0x040fe20003fc4070 */
[----:B------:R-:W-:Y:S01]  /*4ff0*/  @!P2 IMAD.IADD R2, R2, 0x1, -R23 ;  /* 0x000000010202a824 */ /* 0x000fe200078e0a17 */
[----:B------:R-:W-:Y:S01]  /*5000*/  ISETP.GT.U32.AND P2, PT, R23, R11, PT ;  /* 0x0000000b1700720c */ /* 0x000fe20003f44070 */
[----:B------:R0:W-:Y:S01]  /*5010*/  STL [R1+0x9c], R13 ;  /* 0x00009c0d01007387 */ /* 0x0001e20000100800 */
[----:B------:R-:W-:Y:S01]  /*5020*/  ISETP.GE.AND P1, PT, R0, RZ, PT ;  /* 0x000000ff0000720c */ /* 0x000fe20003f26270 */
[----:B------:R-:W-:Y:S01]  /*5030*/  IMAD.HI.U32 R5, R3, R10, RZ ;  /* 0x0000000a03057227 */ /* 0x000fe200078e00ff */
[----:B------:R-:W-:-:S02]  /*5040*/  IADD3 R0, R25, 0x4c, RZ ;  /* 0x0000004c19007810 */ /* 0x000fc40007ffe0ff */
[----:B------:R-:W-:Y:S01]  /*5050*/  IABS R19, R16 ;  /* 0x0000001000137213 */ /* 0x000fe20000000000 */
[----:B------:R-:W-:Y:S01]  /*5060*/  @!P4 IMAD.IADD R12, R12, 0x1, -R23 ;  /* 0x000000010c0cc824 */ /* 0x000fe200078e0a17 */
[----:B------:R-:W-:Y:S01]  /*5070*/  IABS R9, R0 ;  /* 0x0000000000097213 */ /* 0x000fe20000000000 */
[----:B------:R-:W-:Y:S01]  /*5080*/  IMAD.MOV R5, RZ, RZ, -R5 ;  /* 0x000000ffff057224 */ /* 0x000fe200078e0a05 */
[----:B------:R-:W-:Y:S01]  /*5090*/  ISETP.GE.AND P4, PT, R6, RZ, PT ;  /* 0x000000ff0600720c */ /* 0x000fe20003f86270 */
[----:B0-----:R-:W-:Y:S01]  /*50a0*/  IMAD.MOV.U32 R13, RZ, RZ, R7 ;  /* 0x000000ffff0d7224 */ /* 0x001fe200078e0007 */
[----:B------:R-:W-:Y:S01]  /*50b0*/  IADD3 R6, R25, 0x4a, RZ ;  /* 0x0000004a19067810 */ /* 0x000fe20007ffe0ff */
[----:B------:R-:W-:Y:S02]  /*50c0*/  @!P2 IMAD.IADD R11, R11, 0x1, -R23 ;  /* 0x000000010b0ba824 */ /* 0x000fe400078e0a17 */
[----:B------:R-:W-:Y:S01]  /*50d0*/  @!P3 IMAD.MOV R13, RZ, RZ, -R13 ;  /* 0x000000ffff0db224 */ /* 0x000fe200078e0a0d */
[----:B------:R-:W-:Y:S01]  /*50e0*/  IABS R7, R6 ;  /* 0x0000000600077213 */ /* 0x000fe20000000000 */
[----:B------:R-:W-:Y:S01]  /*50f0*/  @!P6 IMAD.IADD R8, R8, 0x1, -R23 ;  /* 0x000000010808e824 */ /* 0x000fe200078e0a17 */
[C---:B------:R-:W-:Y:S01]  /*5100*/  ISETP.GT.U32.AND P6, PT, R23.reuse, R12, PT ;  /* 0x0000000c1700720c */ /* 0x040fe20003fc4070 */
[C---:B------:R-:W-:Y:S01]  /*5110*/  IMAD R10, R23.reuse, R5, R10 ;  /* 0x00000005170a7224 */ /* 0x040fe200078e020a */
[----:B------:R0:W-:Y:S01]  /*5120*/  STL [R1+0xa0], R13 ;  /* 0x0000a00d01007387 */ /* 0x0001e20000100800 */
[----:B------:R-:W-:-:S02]  /*5130*/  ISETP.GT.U32.AND P2, PT, R23, R11, PT ;  /* 0x0000000b1700720c */ /* 0x000fc40003f44070 */
[----:B------:R-:W-:Y:S02]  /*5140*/  ISETP.GT.U32.AND P3, PT, R23, R8, PT ;  /* 0x000000081700720c */ /* 0x000fe40003f64070 */
[----:B------:R-:W-:Y:S01]  /*5150*/  IADD3 R5, R25, 0x46, RZ ;  /* 0x0000004619057810 */ /* 0x000fe20007ffe0ff */
[----:B0-----:R-:W-:Y:S02]  /*5160*/  IMAD.MOV.U32 R13, RZ, RZ, R2 ;  /* 0x000000ffff0d7224 */ /* 0x001fe400078e0002 */
[----:B------:R-:W-:-:S04]  /*5170*/  IMAD.HI.U32 R2, R3, R9, RZ ;  /* 0x0000000903027227 */ /* 0x000fc800078e00ff */
[----:B------:R-:W-:Y:S02]  /*5180*/  IMAD.MOV R2, RZ, RZ, -R2 ;  /* 0x000000ffff027224 */ /* 0x000fe400078e0a02 */
[----:B------:R-:W-:Y:S01]  /*5190*/  @!P6 IMAD.IADD R12, R12, 0x1, -R23 ;  /* 0x000000010c0ce824 */ /* 0x000fe200078e0a17 */
[C---:B------:R-:W-:Y:S01]  /*51a0*/  ISETP.GT.U32.AND P6, PT, R23.reuse, R10, PT ;  /* 0x0000000a1700720c */ /* 0x040fe20003fc4070 */
[----:B------:R-:W-:Y:S02]  /*51b0*/  IMAD R9, R23, R2, R9 ;  /* 0x0000000217097224 */ /* 0x000fe400078e0209 */
[----:B------:R-:W-:Y:S02]  /*51c0*/  @!P2 IMAD.IADD R11, R11, 0x1, -R23 ;  /* 0x000000010b0ba824 */ /* 0x000fe400078e0a17 */
[----:B------:R-:W-:Y:S01]  /*51d0*/  @!P5 IMAD.MOV R13, RZ, RZ, -R13 ;  /* 0x000000ffff0dd224 */ /* 0x000fe200078e0a0d */
[----:B------:R-:W-:Y:S01]  /*51e0*/  ISETP.GT.U32.AND P2, PT, R23, R9, PT ;  /* 0x000000091700720c */ /* 0x000fe20003f44070 */
[----:B------:R-:W-:Y:S01]  /*51f0*/  IMAD.MOV.U32 R14, RZ, RZ, R12 ;  /* 0x000000ffff0e7224 */ /* 0x000fe200078e000c */
[----:B------:R-:W-:Y:S01]  /*5200*/  ISETP.GE.AND P5, PT, R4, RZ, PT ;  /* 0x000000ff0400720c */ /* 0x000fe20003fa6270 */
[--C-:B------:R-:W-:Y:S01]  /*5210*/  @!P3 IMAD.IADD R8, R8, 0x1, -R23.reuse ;  /* 0x000000010808b824 */ /* 0x100fe200078e0a17 */
[----:B------:R-:W-:Y:S01]  /*5220*/  IADD3 R4, R25, 0x48, RZ ;  /* 0x0000004819047810 */ /* 0x000fe20007ffe0ff */
[----:B------:R0:W-:Y:S01]  /*5230*/  STL [R1+0xa8], R13 ;  /* 0x0000a80d01007387 */ /* 0x0001e20000100800 */
[----:B------:R-:W-:Y:S01]  /*5240*/  @!P0 IMAD.MOV R14, RZ, RZ, -R14 ;  /* 0x000000ffff0e8224 */ /* 0x000fe200078e0a0e */
[----:B------:R-:W-:Y:S01]  /*5250*/  ISETP.GE.AND P0, PT, R6, RZ, PT ;  /* 0x000000ff0600720c */ /* 0x000fe20003f06270 */
[----:B------:R-:W-:Y:S01]  /*5260*/  @!P6 IMAD.IADD R10, R10, 0x1, -R23 ;  /* 0x000000010a0ae824 */ /* 0x000fe200078e0a17 */
[----:B------:R-:W-:Y:S01]  /*5270*/  IABS R2, R4 ;  /* 0x0000000400027213 */ /* 0x000fe20000000000 */
[----:B------:R-:W-:Y:S01]  /*5280*/  IMAD.MOV.U32 R12, RZ, RZ, R8 ;  /* 0x000000ffff0c7224 */ /* 0x000fe200078e0008 */
[----:B------:R-:W-:Y:S01]  /*5290*/  ISETP.GE.AND P3, PT, R0, RZ, PT ;  /* 0x000000ff0000720c */ /* 0x000fe20003f66270 */
[----:B------:R-:W-:Y:S01]  /*52a0*/  @!P4 IMAD.MOV R11, RZ, RZ, -R11 ;  /* 0x000000ffff0bc224 */ /* 0x000fe200078e0a0b */
[----:B------:R-:W-:Y:S01]  /*52b0*/  ISETP.GT.U32.AND P6, PT, R23, R10, PT ;  /* 0x0000000a1700720c */ /* 0x000fe20003fc4070 */
[----:B------:R-:W-:Y:S01]  /*52c0*/  @!P2 IMAD.IADD R9, R9, 0x1, -R23 ;  /* 0x000000010909a824 */ /* 0x000fe200078e0a17 */
[----:B------:R-:W-:Y:S01]  /*52d0*/  IABS R0, R5 ;  /* 0x0000000500007213 */ /* 0x000fe20000000000 */
[----:B0-----:R-:W-:Y:S01]  /*52e0*/  IMAD.HI.U32 R13, R3, R7, RZ ;  /* 0x00000007030d7227 */ /* 0x001fe200078e00ff */
[----:B------:R-:W-:Y:S01]  /*52f0*/  ISETP.GE.AND P4, PT, R4, RZ, PT ;  /* 0x000000ff0400720c */ /* 0x000fe20003f86270 */
[----:B------:R0:W-:Y:S01]  /*5300*/  STL [R1+0xa4], R14 ;  /* 0x0000a40e01007387 */ /* 0x0001e20000100800 */
[----:B------:R-:W-:Y:S01]  /*5310*/  ISETP.GT.U32.AND P2, PT, R23, R9, PT ;  /* 0x000000091700720c */ /* 0x000fe20003f44070 */
[----:B------:R-:W-:-:S02]  /*5320*/  IMAD.MOV R13, RZ, RZ, -R13 ;  /* 0x000000ffff0d7224 */ /* 0x000fc400078e0a0d */
[----:B------:R-:W-:-:S04]  /*5330*/  IMAD.HI.U32 R6, R3, R2, RZ ;  /* 0x0000000203067227 */ /* 0x000fc800078e00ff */
[----:B------:R-:W-:Y:S02]  /*5340*/  IMAD R7, R23, R13, R7 ;  /* 0x0000000d17077224 */ /* 0x000fe400078e0207 */
[----:B------:R-:W-:Y:S01]  /*5350*/  IMAD.MOV R4, RZ, RZ, -R6 ;  /* 0x000000ffff047224 */ /* 0x000fe200078e0a06 */
[----:B------:R-:W-:Y:S01]  /*5360*/  IADD3 R6, R25, 0x44, RZ ;  /* 0x0000004419067810 */ /* 0x000fe20007ffe0ff */
[----:B------:R-:W-:Y:S01]  /*5370*/  @!P1 IMAD.MOV R12, RZ, RZ, -R12 ;  /* 0x000000ffff0c9224 */ /* 0x000fe200078e0a0c */
[----:B------:R-:W-:Y:S01]  /*5380*/  ISETP.GT.U32.AND P1, PT, R23, R7, PT ;  /* 0x000000071700720c */ /* 0x000fe20003f24070 */
[----:B------:R-:W-:Y:S01]  /*5390*/  IMAD.HI.U32 R8, R3, R0, RZ ;  /* 0x0000000003087227 */ /* 0x000fe200078e00ff */
[----:B------:R-:W-:Y:S02]  /*53a0*/  IABS R13, R6 ;  /* 0x00000006000d7213 */ /* 0x000fe40000000000 */
[----:B------:R1:W-:Y:S01]  /*53b0*/  STL [R1+0x44], R12 ;  /* 0x0000440c01007387 */ /* 0x0003e20000100800 */
[----:B------:R-:W-:Y:S01]  /*53c0*/  IMAD R2, R23, R4, R2 ;  /* 0x0000000417027224 */ /* 0x000fe200078e0202 */
[----:B------:R-:W-:Y:S01]  /*53d0*/  IADD3 R4, R25, 0x40, RZ ;  /* 0x0000004019047810 */ /* 0x000fe20007ffe0ff */
[----:B------:R-:W-:Y:S01]  /*53e0*/  IMAD.MOV R8, RZ, RZ, -R8 ;  /* 0x000000ffff087224 */ /* 0x000fe200078e0a08 */
[----:B------:R2:W-:Y:S01]  /*53f0*/  STL [R1+0x40], R11 ;  /* 0x0000400b01007387 */ /* 0x0005e20000100800 */
[--C-:B------:R-:W-:Y:S01]  /*5400*/  @!P6 IMAD.IADD R10, R10, 0x1, -R23.reuse ;  /* 0x000000010a0ae824 */ /* 0x100fe200078e0a17 */
[----:B------:R-:W-:Y:S01]  /*5410*/  ISETP.GE.AND P6, PT, R5, RZ, PT ;  /* 0x000000ff0500720c */ /* 0x000fe20003fc6270 */
[--C-:B------:R-:W-:Y:S01]  /*5420*/  @!P2 IMAD.IADD R9, R9, 0x1, -R23.reuse ;  /* 0x000000010909a824 */ /* 0x100fe200078e0a17 */
[C---:B------:R-:W-:Y:S01]  /*5430*/  ISETP.GT.U32.AND P2, PT, R23.reuse, R2, PT ;  /* 0x000000021700720c */ /* 0x040fe20003f44070 */
[----:B------:R-:W-:Y:S01]  /*5440*/  IMAD R0, R23, R8, R0 ;  /* 0x0000000817007224 */ /* 0x000fe200078e0200 */
[----:B------:R-:W-:Y:S01]  /*5450*/  IADD3 R5, R25, 0x42, RZ ;  /* 0x0000004219057810 */ /* 0x000fe20007ffe0ff */
[----:B0-----:R-:W-:Y:S01]  /*5460*/  IMAD.MOV.U32 R14, RZ, RZ, R10 ;  /* 0x000000ffff0e7224 */ /* 0x001fe200078e000a */
[----:B-1----:R-:W-:Y:S01]  /*5470*/  IABS R12, R4 ;  /* 0x00000004000c7213 */ /* 0x002fe20000000000 */
[----:B------:R-:W-:Y:S01]  /*5480*/  @!P1 IMAD.IADD R7, R7, 0x1, -R23 ;  /* 0x0000000107079824 */ /* 0x000fe200078e0a17 */
[----:B------:R-:W-:Y:S01]  /*5490*/  IABS R8, R5 ;  /* 0x0000000500087213 */ /* 0x000fe20000000000 */
[----:B------:R-:W-:Y:S01]  /*54a0*/  @!P5 IMAD.MOV R14, RZ, RZ, -R14 ;  /* 0x000000ffff0ed224 */ /* 0x000fe200078e0a0e */
[C---:B------:R-:W-:Y:S01]  /*54b0*/  ISETP.GT.U32.AND P5, PT, R23.reuse, R0, PT ;  /* 0x000000001700720c */ /* 0x040fe20003fa4070 */
[----:B--2---:R-:W-:Y:S01]  /*54c0*/  IMAD.MOV.U32 R11, RZ, RZ, R9 ;  /* 0x000000ffff0b7224 */ /* 0x004fe200078e0009 */
[----:B------:R-:W-:Y:S01]  /*54d0*/  ISETP.GT.U32.AND P1, PT, R23, R7, PT ;  /* 0x000000071700720c */ /* 0x000fe20003f24070 */
[----:B------:R-:W-:Y:S01]  /*54e0*/  IMAD.HI.U32 R9, R3, R13, RZ ;  /* 0x0000000d03097227 */ /* 0x000fe200078e00ff */
[----:B------:R-:W-:Y:S03]  /*54f0*/  STL [R1+0x94], R14 ;  /* 0x0000940e01007387 */ /* 0x000fe60000100800 */
[----:B------:R-:W-:-:S02]  /*5500*/  @!P2 IMAD.IADD R2, R2, 0x1, -R23 ;  /* 0x000000010202a824 */ /* 0x000fc400078e0a17 */
[----:B------:R-:W-:Y:S02]  /*5510*/  IMAD.MOV R9, RZ, RZ, -R9 ;  /* 0x000000ffff097224 */ /* 0x000fe400078e0a09 */
[----:B------:R-:W-:Y:S01]  /*5520*/  @!P3 IMAD.MOV R11, RZ, RZ, -R11 ;  /* 0x000000ffff0bb224 */ /* 0x000fe200078e0a0b */
[----:B------:R-:W-:Y:S01]  /*5530*/  ISETP.GT.U32.AND P2, PT, R23, R2, PT ;  /* 0x000000021700720c */ /* 0x000fe20003f44070 */
[--C-:B------:R-:W-:Y:S01]  /*5540*/  @!P5 IMAD.IADD R0, R0, 0x1, -R23.reuse ;  /* 0x000000010000d824 */ /* 0x100fe200078e0a17 */
[----:B------:R-:W-:Y:S01]  /*5550*/  ISETP.GE.AND P3, PT, R6, RZ, PT ;  /* 0x000000ff0600720c */ /* 0x000fe20003f66270 */
[----:B------:R-:W-:Y:S01]  /*5560*/  @!P1 IMAD.IADD R7, R7, 0x1, -R23 ;  /* 0x0000000107079824 */ /* 0x000fe200078e0a17 */
[----:B------:R-:W-:Y:S01]  /*5570*/  ISETP.GE.AND P1, PT, R5, RZ, PT ;  /* 0x000000ff0500720c */ /* 0x000fe20003f26270 */
[----:B------:R-:W-:Y:S01]  /*5580*/  IMAD.HI.U32 R5, R3, R8, RZ ;  /* 0x0000000803057227 */ /* 0x000fe200078e00ff */
[C---:B------:R-:W-:Y:S01]  /*5590*/  ISETP.GT.U32.AND P5, PT, R23.reuse, R0, PT ;  /* 0x000000001700720c */ /* 0x040fe20003fa4070 */
[----:B------:R0:W-:Y:S02]  /*55a0*/  STL [R1+0x90], R11 ;  /* 0x0000900b01007387 */ /* 0x0001e40000100800 */
[----:B------:R-:W-:-:S02]  /*55b0*/  IMAD R13, R23, R9, R13 ;  /* 0x00000009170d7224 */ /* 0x000fc400078e020d */
[----:B------:R-:W-:Y:S02]  /*55c0*/  IMAD.MOV R5, RZ, RZ, -R5 ;  /* 0x000000ffff057224 */ /* 0x000fe400078e0a05 */
[----:B------:R-:W-:Y:S01]  /*55d0*/  @!P2 IMAD.IADD R2, R2, 0x1, -R23 ;  /* 0x000000010202a824 */ /* 0x000fe200078e0a17 */
[----:B------:R-:W-:Y:S01]  /*55e0*/  ISETP.GT.U32.AND P2, PT, R23, R13, PT ;  /* 0x0000000d1700720c */ /* 0x000fe20003f44070 */
[----:B------:R-:W-:Y:S01]  /*55f0*/  IMAD.HI.U32 R6, R3, R12, RZ ;  /* 0x0000000c03067227 */ /* 0x000fe200078e00ff */
[----:B0-----:R-:W-:-:S03]  /*5600*/  IADD3 R11, R25, 0x3e, RZ ;  /* 0x0000003e190b7810 */ /* 0x001fc60007ffe0ff */
[----:B------:R-:W-:Y:S02]  /*5610*/  IMAD.MOV.U32 R10, RZ, RZ, R7 ;  /* 0x000000ffff0a7224 */ /* 0x000fe400078e0007 */
[----:B------:R-:W-:Y:S02]  /*5620*/  IMAD R8, R23, R5, R8 ;  /* 0x0000000517087224 */ /* 0x000fe400078e0208 */
[----:B------:R-:W-:Y:S01]  /*5630*/  IMAD.MOV.U32 R7, RZ, RZ, R2 ;  /* 0x000000ffff077224 */ /* 0x000fe200078e0002 */
[----:B------:R-:W-:Y:S01]  /*5640*/  IADD3 R2, R25, 0x3a, RZ ;  /* 0x0000003a19027810 */ /* 0x000fe20007ffe0ff */
[----:B------:R-:W-:Y:S02]  /*5650*/  IMAD.MOV R6, RZ, RZ, -R6 ;  /* 0x000000ffff067224 */ /* 0x000fe400078e0a06 */
[----:B------:R-:W-:Y:S01]  /*5660*/  @!P5 IMAD.IADD R0, R0, 0x1, -R23 ;  /* 0x000000010000d824 */ /* 0x000fe200078e0a17 */
[----:B------:R-:W-:Y:S01]  /*5670*/  ISETP.GE.AND P5, PT, R11, RZ, PT ;  /* 0x000000ff0b00720c */ /* 0x000fe20003fa6270 */
[----:B------:R-:W-:Y:S01]  /*5680*/  @!P4 IMAD.MOV R7, RZ, RZ, -R7 ;  /* 0x000000ffff07c224 */ /* 0x000fe200078e0a07 */
[C---:B------:R-:W-:Y:S01]  /*5690*/  ISETP.GT.U32.AND P4, PT, R23.reuse, R8, PT ;  /* 0x000000081700720c */ /* 0x040fe20003f84070 */
[----:B------:R-:W-:Y:S01]  /*56a0*/  IMAD R12, R23, R6, R12 ;  /* 0x00000006170c7224 */ /* 0x000fe200078e020c */
[----:B------:R-:W-:Y:S01]  /*56b0*/  IABS R11, R11 ;  /* 0x0000000b000b7213 */ /* 0x000fe20000000000 */
[----:B------:R-:W-:Y:S01]  /*56c0*/  IMAD.MOV.U32 R14, RZ, RZ, R0 ;  /* 0x000000ffff0e7224 */ /* 0x000fe200078e0000 */
[----:B------:R-:W-:Y:S01]  /*56d0*/  IABS R6, R2 ;  /* 0x0000000200067213 */ /* 0x000fe20000000000 */
[----:B------:R-:W-:-:S02]  /*56e0*/  @!P2 IMAD.IADD R13, R13, 0x1, -R23 ;  /* 0x000000010d0da824 */ /* 0x000fc400078e0a17 */
[----:B------:R-:W-:Y:S01]  /*56f0*/  @!P6 IMAD.MOV R14, RZ, RZ, -R14 ;  /* 0x000000ffff0ee224 */ /* 0x000fe200078e0a0e */
[----:B------:R-:W-:Y:S01]  /*5700*/  ISETP.GT.U32.AND P6, PT, R23, R12, PT ;  /* 0x0000000c1700720c */ /* 0x000fe20003fc4070 */
[----:B------:R-:W-:Y:S01]  /*5710*/  @!P0 IMAD.MOV R10, RZ, RZ, -R10 ;  /* 0x000000ffff0a8224 */ /* 0x000fe200078e0a0a */
[----:B------:R-:W-:Y:S02]  /*5720*/  ISETP.GE.AND P0, PT, R4, RZ, PT ;  /* 0x000000ff0400720c */ /* 0x000fe40003f06270 */
[----:B------:R-:W-:Y:S01]  /*5730*/  IADD3 R4, R25, 0x3c, RZ ;  /* 0x0000003c19047810 */ /* 0x000fe20007ffe0ff */
[----:B------:R-:W-:Y:S01]  /*5740*/  @!P4 IMAD.IADD R8, R8, 0x1, -R23 ;  /* 0x000000010808c824 */ /* 0x000fe200078e0a17 */
[C---:B------:R-:W-:Y:S01]  /*5750*/  ISETP.GT.U32.AND P2, PT, R23.reuse, R13, PT ;  /* 0x0000000d1700720c */ /* 0x040fe20003f44070 */
[----:B------:R0:W-:Y:S01]  /*5760*/  STL [R1+0x3c], R10 ;  /* 0x00003c0a01007387 */ /* 0x0001e20000100800 */
[----:B------:R-:W-:Y:S02]  /*5770*/  IABS R9, R4 ;  /* 0x0000000400097213 */ /* 0x000fe40000000000 */
[----:B------:R-:W-:Y:S01]  /*5780*/  ISETP.GT.U32.AND P4, PT, R23, R8, PT ;  /* 0x000000081700720c */ /* 0x000fe20003f84070 */
[----:B------:R1:W-:Y:S02]  /*5790*/  STL [R1+0x38], R7 ;  /* 0x0000380701007387 */ /* 0x0003e40000100800 */
[----:B------:R-:W-:-:S02]  /*57a0*/  IMAD.HI.U32 R0, R3, R9, RZ ;  /* 0x0000000903007227 */ /* 0x000fc400078e00ff */
[----:B------:R-:W-:Y:S02]  /*57b0*/  STL [R1+0x34], R14 ;  /* 0x0000340e01007387 */ /* 0x000fe40000100800 */
[----:B0-----:R-:W-:Y:S01]  /*57c0*/  IMAD.HI.U32 R10, R3, R11, RZ ;  /* 0x0000000b030a7227 */ /* 0x001fe200078e00ff */
[----:B-1----:R-:W-:-:S03]  /*57d0*/  IADD3 R7, R25, 0x38, RZ ;  /* 0x0000003819077810 */ /* 0x002fc60007ffe0ff */
[--C-:B------:R-:W-:Y:S02]  /*57e0*/  @!P6 IMAD.IADD R12, R12, 0x1, -R23.reuse ;  /* 0x000000010c0ce824 */ /* 0x100fe400078e0a17 */
[----:B------:R-:W-:Y:S01]  /*57f0*/  IMAD.MOV R10, RZ, RZ, -R10 ;  /* 0x000000ffff0a7224 */ /* 0x000fe200078e0a0a */
[----:B------:R-:W-:Y:S01]  /*5800*/  IABS R5, R7 ;  /* 0x0000000700057213 */ /* 0x000fe20000000000 */
[----:B------:R-:W-:Y:S01]  /*5810*/  IMAD.MOV R0, RZ, RZ, -R0 ;  /* 0x000000ffff007224 */ /* 0x000fe200078e0a00 */
[----:B------:R-:W-:Y:S01]  /*5820*/  ISETP.GT.U32.AND P6, PT, R23, R12, PT ;  /* 0x0000000c1700720c */ /* 0x000fe20003fc4070 */
[----:B------:R-:W-:Y:S01]  /*5830*/  @!P2 IMAD.IADD R13, R13, 0x1, -R23 ;  /* 0x000000010d0da824 */ /* 0x000fe200078e0a17 */
[----:B------:R-:W-:Y:S01]  /*5840*/  ISETP.GE.AND P2, PT, R4, RZ, PT ;  /* 0x000000ff0400720c */ /* 0x000fe20003f46270 */
[----:B------:R-:W-:Y:S01]  /*5850*/  IMAD R11, R23, R10, R11 ;  /* 0x0000000a170b7224 */ /* 0x000fe200078e020b */
[----:B------:R-:W-:Y:S01]  /*5860*/  IADD3 R10, R25, 0x36, RZ ;  /* 0x00000036190a7810 */ /* 0x000fe20007ffe0ff */
[----:B------:R-:W-:-:S02]  /*5870*/  IMAD R9, R23, R0, R9 ;  /* 0x0000000017097224 */ /* 0x000fc400078e0209 */
[----:B------:R-:W-:Y:S02]  /*5880*/  IMAD.MOV.U32 R15, RZ, RZ, R13 ;  /* 0x000000ffff0f7224 */ /* 0x000fe400078e000d */
[----:B------:R-:W-:Y:S02]  /*5890*/  IMAD.MOV.U32 R4, RZ, RZ, R5 ;  /* 0x000000ffff047224 */ /* 0x000fe400078e0005 */
[----:B------:R-:W-:-:S04]  /*58a0*/  IMAD.HI.U32 R5, R3, R6, RZ ;  /* 0x0000000603057227 */ /* 0x000fc800078e00ff */
[----:B------:R-:W-:Y:S01]  /*58b0*/  @!P4 IMAD.IADD R8, R8, 0x1, -R23 ;  /* 0x000000010808c824 */ /* 0x000fe200078e0a17 */
[C---:B------:R-:W-:Y:S01]  /*58c0*/  ISETP.GT.U32.AND P4, PT, R23.reuse, R11, PT ;  /* 0x0000000b1700720c */ /* 0x040fe20003f84070 */
[----:B------:R-:W-:Y:S01]  /*58d0*/  @!P3 IMAD.MOV R15, RZ, RZ, -R15 ;  /* 0x000000ffff0fb224 */ /* 0x000fe200078e0a0f */
[----:B------:R-:W-:Y:S01]  /*58e0*/  ISETP.GT.U32.AND P3, PT, R23, R9, PT ;  /* 0x000000091700720c */ /* 0x000fe20003f64070 */
[----:B------:R-:W-:-:S03]  /*58f0*/  IMAD.HI.U32 R0, R3, R4, RZ ;  /* 0x0000000403007227 */ /* 0x000fc600078e00ff */
[----:B------:R0:W-:Y:S01]  /*5900*/  STL [R1+0x30], R15 ;  /* 0x0000300f01007387 */ /* 0x0001e20000100800 */
[----:B------:R-:W-:Y:S02]  /*5910*/  IMAD.MOV R5, RZ, RZ, -R5 ;  /* 0x000000ffff057224 */ /* 0x000fe400078e0a05 */
[----:B------:R-:W-:Y:S02]  /*5920*/  IMAD.MOV R0, RZ, RZ, -R0 ;  /* 0x000000ffff007224 */ /* 0x000fe400078e0a00 */
[C---:B------:R-:W-:Y:S01]  /*5930*/  IMAD R6, R23.reuse, R5, R6 ;  /* 0x0000000517067224 */ /* 0x040fe200078e0206 */
[----:B------:R-:W-:Y:S01]  /*5940*/  IABS R5, R10 ;  /* 0x0000000a00057213 */ /* 0x000fe20000000000 */
[--C-:B------:R-:W-:Y:S02]  /*5950*/  @!P6 IMAD.IADD R12, R12, 0x1, -R23.reuse ;  /* 0x000000010c0ce824 */ /* 0x100fe400078e0a17 */
[C---:B------:R-:W-:Y:S01]  /*5960*/  IMAD R4, R23.reuse, R0, R4 ;  /* 0x0000000017047224 */ /* 0x040fe200078e0204 */
[----:B------:R-:W-:Y:S01]  /*5970*/  ISETP.GT.U32.AND P6, PT, R23, R6, PT ;  /* 0x000000061700720c */ /* 0x000fe20003fc4070 */
[----:B------:R-:W-:Y:S01]  /*5980*/  IMAD.MOV.U32 R13, RZ, RZ, R12 ;  /* 0x000000ffff0d7224 */ /* 0x000fe200078e000c */
[----:B------:R-:W-:Y:S01]  /*5990*/  IADD3 R0, R25, 0x34, RZ ;  /* 0x0000003419007810 */ /* 0x000fe20007ffe0ff */
[--C-:B------:R-:W-:Y:S01]  /*59a0*/  @!P4 IMAD.IADD R11, R11, 0x1, -R23.reuse ;  /* 0x000000010b0bc824 */ /* 0x100fe200078e0a17 */
[----:B0-----:R-:W-:Y:S01]  /*59b0*/  IADD3 R15, R25, 0x1a, RZ ;  /* 0x0000001a190f7810 */ /* 0x001fe20007ffe0ff */
[----:B------:R-:W-:-:S02]  /*59c0*/  @!P3 IMAD.IADD R9, R9, 0x1, -R23 ;  /* 0x000000010909b824 */ /* 0x000fc400078e0a17 */
[----:B------:R-:W-:Y:S01]  /*59d0*/  @!P0 IMAD.MOV R13, RZ, RZ, -R13 ;  /* 0x000000ffff0d8224 */ /* 0x000fe200078e0a0d */
[C---:B------:R-:W-:Y:S01]  /*59e0*/  ISETP.GT.U32.AND P0, PT, R23.reuse, R4, PT ;  /* 0x000000041700720c */ /* 0x040fe20003f04070 */
[----:B------:R-:W-:Y:S01]  /*59f0*/  IMAD.MOV.U32 R14, RZ, RZ, R8 ;  /* 0x000000ffff0e7224 */ /* 0x000fe200078e0008 */
[----:B------:R-:W-:Y:S01]  /*5a00*/  ISETP.GT.U32.AND P4, PT, R23, R11, PT ;  /* 0x0000000b1700720c */ /* 0x000fe20003f84070 */
[----:B------:R-:W-:Y:S01]  /*5a10*/  IMAD.HI.U32 R12, R3, R5, RZ ;  /* 0x00000005030c7227 */ /* 0x000fe200078e00ff */
[----:B------:R-:W-:Y:S02]  /*5a20*/  ISETP.GT.U32.AND P3, PT, R23, R9, PT ;  /* 0x000000091700720c */ /* 0x000fe40003f64070 */
[----:B------:R-:W-:Y:S01]  /*5a30*/  IABS R8, R0 ;  /* 0x0000000000087213 */ /* 0x000fe20000000000 */
[--C-:B------:R-:W-:Y:S02]  /*5a40*/  @!P6 IMAD.IADD R6, R6, 0x1, -R23.reuse ;  /* 0x000000010606e824 */ /* 0x100fe400078e0a17 */
[----:B------:R-:W-:Y:S01]  /*5a50*/  @!P1 IMAD.MOV R14, RZ, RZ, -R14 ;  /* 0x000000ffff0e9224 */ /* 0x000fe200078e0a0e */
[----:B------:R-:W-:Y:S01]  /*5a60*/  ISETP.GE.AND P1, PT, R2, RZ, PT ;  /* 0x000000ff0200720c */ /* 0x000fe20003f26270 */
[----:B------:R-:W-:Y:S01]  /*5a70*/  IMAD.MOV R12, RZ, RZ, -R12 ;  /* 0x000000ffff0c7224 */ /* 0x000fe200078e0a0c */
[----:B------:R-:W-:Y:S01]  /*5a80*/  IADD3 R2, R25, 0x32, RZ ;  /* 0x0000003219027810 */ /* 0x000fe20007ffe0ff */
[--C-:B------:R-:W-:Y:S01]  /*5a90*/  @!P0 IMAD.IADD R4, R4, 0x1, -R23.reuse ;  /* 0x0000000104048824 */ /* 0x100fe200078e0a17 */
[----:B------:R-:W-:Y:S01]  /*5aa0*/  ISETP.GT.U32.AND P6, PT, R23, R6, PT ;  /* 0x000000061700720c */ /* 0x000fe20003fc4070 */
[----:B------:R-:W-:Y:S01]  /*5ab0*/  @!P4 IMAD.IADD R11, R11, 0x1, -R23 ;  /* 0x000000010b0bc824 */ /* 0x000fe200078e0a17 */
[----:B------:R0:W-:Y:S01]  /*5ac0*/  STL [R1+0x2c], R14 ;  /* 0x00002c0e01007387 */ /* 0x0001e20000100800 */
[----:B------:R-:W-:Y:S01]  /*5ad0*/  IMAD R5, R23, R12, R5 ;  /* 0x0000000c17057224 */ /* 0x000fe200078e0205 */
[----:B------:R-:W-:Y:S01]  /*5ae0*/  IABS R18, R2 ;  /* 0x0000000200127213 */ /* 0x000fe20000000000 */
[----:B------:R-:W-:Y:S01]  /*5af0*/  @!P3 IMAD.IADD R9, R9, 0x1, -R23 ;  /* 0x000000010909b824 */ /* 0x000fe200078e0a17 */
[----:B------:R-:W-:Y:S01]  /*5b00*/  ISETP.GE.AND P4, PT, R7, RZ, PT ;  /* 0x000000ff0700720c */ /* 0x000fe20003f86270 */
[----:B------:R1:W-:Y:S01]  /*5b10*/  STL [R1+0x28], R13 ;  /* 0x0000280d01007387 */ /* 0x0003e20000100800 */
[----:B------:R-:W-:Y:S01]  /*5b20*/  ISETP.GT.U32.AND P0, PT, R23, R4, PT ;  /* 0x000000041700720c */ /* 0x000fe20003f04070 */
[----:B------:R-:W-:Y:S01]  /*5b30*/  IMAD.HI.U32 R7, R3, R8, RZ ;  /* 0x0000000803077227 */ /* 0x000fe200078e00ff */
[----:B------:R-:W-:-:S02]  /*5b40*/  ISETP.GT.U32.AND P3, PT, R23, R5, PT ;  /* 0x000000051700720c */ /* 0x000fc40003f64070 */
[C---:B0-----:R-:W-:Y:S01]  /*5b50*/  IADD3 R14, R25.reuse, 0x1c, RZ ;  /* 0x0000001c190e7810 */ /* 0x041fe20007ffe0ff */
[----:B------:R-:W-:Y:S02]  /*5b60*/  IMAD.MOV R7, RZ, RZ, -R7 ;  /* 0x000000ffff077224 */ /* 0x000fe400078e0a07 */
[----:B------:R-:W-:Y:S01]  /*5b70*/  @!P6 IMAD.IADD R6, R6, 0x1, -R23 ;  /* 0x000000010606e824 */ /* 0x000fe200078e0a17 */
[----:B------:R-:W-:Y:S01]  /*5b80*/  ISETP.GE.AND P6, PT, R2, RZ, PT ;  /* 0x000000ff0200720c */ /* 0x000fe20003fc6270 */
[----:B-1----:R-:W-:Y:S01]  /*5b90*/  IMAD.MOV.U32 R13, RZ, RZ, R11 ;  /* 0x000000ffff0d7224 */ /* 0x002fe200078e000b */
[----:B------:R-:W-:Y:S01]  /*5ba0*/  IADD3 R2, R25, 0x30, RZ ;  /* 0x0000003019027810 */ /* 0x000fe20007ffe0ff */
[----:B------:R-:W-:Y:S02]  /*5bb0*/  IMAD.MOV.U32 R11, RZ, RZ, R9 ;  /* 0x000000ffff0b7224 */ /* 0x000fe400078e0009 */
[----:B------:R-:W-:Y:S01]  /*5bc0*/  IMAD.HI.U32 R9, R3, R18, RZ ;  /* 0x0000001203097227 */ /* 0x000fe200078e00ff */
[----:B------:R-:W-:-:S03]  /*5bd0*/  IABS R20, R2 ;  /* 0x0000000200147213 */ /* 0x000fc60000000000 */
[----:B------:R-:W-:Y:S01]  /*5be0*/  @!P5 IMAD.MOV R13, RZ, RZ, -R13 ;  /* 0x000000ffff0dd224 */ /* 0x000fe200078e0a0d */
[----:B------:R-:W-:Y:S01]  /*5bf0*/  ISETP.GE.AND P5, PT, R10, RZ, PT ;  /* 0x000000ff0a00720c */ /* 0x000fe20003fa6270 */
[----:B------:R-:W-:Y:S01]  /*5c00*/  @!P2 IMAD.MOV R11, RZ, RZ, -R11 ;  /* 0x000000ffff0ba224 */ /* 0x000fe200078e0a0b */
[----:B------:R-:W-:Y:S01]  /*5c10*/  ISETP.GE.AND P2, PT, R0, RZ, PT ;  /* 0x000000ff0000720c */ /* 0x000fe20003f46270 */
[----:B------:R-:W-:Y:S01]  /*5c20*/  IMAD.MOV R9, RZ, RZ, -R9 ;  /* 0x000000ffff097224 */ /* 0x000fe200078e0a09 */
[----:B------:R-:W-:Y:S01]  /*5c30*/  STL [R1+0x24], R13 ;  /* 0x0000240d01007387 */ /* 0x000fe20000100800 */
[----:B------:R-:W-:Y:S01]  /*5c40*/  IMAD R8, R23, R7, R8 ;  /* 0x0000000717087224 */ /* 0x000fe200078e0208 */
[----:B------:R-:W-:Y:S01]  /*5c50*/  IADD3 R0, R25, 0x2e, RZ ;  /* 0x0000002e19007810 */ /* 0x000fe20007ffe0ff */
[C---:B------:R-:W-:Y:S01]  /*5c60*/  IMAD R18, R23.reuse, R9, R18 ;  /* 0x0000000917127224 */ /* 0x040fe200078e0212 */
[----:B------:R0:W-:Y:S01]  /*5c70*/  STL [R1+0x20], R11 ;  /* 0x0000200b01007387 */ /* 0x0001e20000100800 */
[--C-:B------:R-:W-:Y:S01]  /*5c80*/  @!P0 IMAD.IADD R4, R4, 0x1, -R23.reuse ;  /* 0x0000000104048824 */ /* 0x100fe200078e0a17 */
[----:B------:R-:W-:Y:S01]  /*5c90*/  ISETP.GT.U32.AND P0, PT, R23, R8, PT ;  /* 0x000000081700720c */ /* 0x000fe20003f04070 */
[----:B------:R-:W-:Y:S01]  /*5ca0*/  @!P3 IMAD.IADD R5, R5, 0x1, -R23 ;  /* 0x000000010505b824 */ /* 0x000fe200078e0a17 */
[----:B------:R-:W-:Y:S01]  /*5cb0*/  IABS R21, R0 ;  /* 0x0000000000157213 */ /* 0x000fe20000000000 */
[----:B------:R-:W-:Y:S01]  /*5cc0*/  IMAD.MOV.U32 R10, RZ, RZ, R4 ;  /* 0x000000ffff0a7224 */ /* 0x000fe200078e0004 */
[----:B------:R-:W-:Y:S01]  /*5cd0*/  IADD3 R7, R25, 0x2a, RZ ;  /* 0x0000002a19077810 */ /* 0x000fe20007ffe0ff */
[----:B------:R-:W-:Y:S01]  /*5ce0*/  IMAD.HI.U32 R4, R3, R20, RZ ;  /* 0x0000001403047227 */ /* 0x000fe200078e00ff */
[----:B------:R-:W-:-:S03]  /*5cf0*/  ISETP.GT.U32.AND P3, PT, R23, R5, PT ;  /* 0x000000051700720c */ /* 0x000fc60003f64070 */
[----:B0-----:R-:W-:Y:S02]  /*5d00*/  IMAD.MOV.U32 R11, RZ, RZ, R6 ;  /* 0x000000ffff0b7224 */ /* 0x001fe400078e0006 */
[----:B------:R-:W-:Y:S01]  /*5d10*/  @!P4 IMAD.MOV R10, RZ, RZ, -R10 ;  /* 0x000000ffff0ac224 */ /* 0x000fe200078e0a0a */
[----:B------:R-:W-:Y:S01]  /*5d20*/  ISETP.GE.AND P4, PT, R2, RZ, PT ;  /* 0x000000ff0200720c */ /* 0x000fe20003f86270 */
[----:B------:R-:W-:Y:S01]  /*5d30*/  @!P1 IMAD.MOV R11, RZ, RZ, -R11 ;  /* 0x000000ffff0b9224 */ /* 0x000fe200078e0a0b */
[----:B------:R-:W-:Y:S01]  /*5d40*/  ISETP.GT.U32.AND P1, PT, R23, R18, PT ;  /* 0x000000121700720c */ /* 0x000fe20003f24070 */
[--C-:B------:R-:W-:Y:S01]  /*5d50*/  @!P0 IMAD.IADD R8, R8, 0x1, -R23.reuse ;  /* 0x0000000108088824 */ /* 0x100fe200078e0a17 */
[----:B------:R-:W-:Y:S01]  /*5d60*/  IADD3 R2, R25, 0x2c, RZ ;  /* 0x0000002c19027810 */ /* 0x000fe20007ffe0ff */
[----:B------:R-:W-:Y:S01]  /*5d70*/  IMAD.MOV R4, RZ, RZ, -R4 ;  /* 0x000000ffff047224 */ /* 0x000fe200078e0a04 */
[----:B------:R-:W-:Y:S01]  /*5d80*/  STL [R1+0xc], R11 ;  /* 0x00000c0b01007387 */ /* 0x000fe20000100800 */
[--C-:B------:R-:W-:Y:S01]  /*5d90*/  @!P3 IMAD.IADD R5, R5, 0x1, -R23.reuse ;  /* 0x000000010505b824 */ /* 0x100fe200078e0a17 */
[C---:B------:R-:W-:Y:S01]  /*5da0*/  ISETP.GT.U32.AND P0, PT, R23.reuse, R8, PT ;  /* 0x000000081700720c */ /* 0x040fe20003f04070 */
[----:B------:R-:W-:Y:S01]  /*5db0*/  IMAD R20, R23, R4, R20 ;  /* 0x0000000417147224 */ /* 0x000fe200078e0214 */
[----:B------:R-:W-:Y:S01]  /*5dc0*/  ISETP.GE.AND P3, PT, R0, RZ, PT ;  /* 0x000000ff0000720c */ /* 0x000fe20003f66270 */
[----:B------:R-:W-:Y:S01]  /*5dd0*/  IMAD.HI.U32 R0, R3, R21, RZ ;  /* 0x0000001503007227 */ /* 0x000fe200078e00ff */
[----:B------:R-:W-:Y:S01]  /*5de0*/  IABS R13, R2 ;  /* 0x00000002000d7213 */ /* 0x000fe20000000000 */
[----:B------:R-:W-:Y:S02]  /*5df0*/  STL [R1+0x8], R10 ;  /* 0x0000080a01007387 */ /* 0x000fe40000100800 */
[----:B------:R-:W-:-:S02]  /*5e00*/  @!P1 IMAD.IADD R18, R18, 0x1, -R23 ;  /* 0x0000000112129824 */ /* 0x000fc400078e0a17 */
[----:B------:R-:W-:Y:S02]  /*5e10*/  IMAD.MOV R0, RZ, RZ, -R0 ;  /* 0x000000ffff007224 */ /* 0x000fe400078e0a00 */
[----:B------:R-:W-:Y:S01]  /*5e20*/  IMAD.HI.U32 R9, R3, R13, RZ ;  /* 0x0000000d03097227 */ /* 0x000fe200078e00ff */
[----:B------:R-:W-:-:S03]  /*5e30*/  ISETP.GT.U32.AND P1, PT, R23, R18, PT ;  /* 0x000000121700720c */ /* 0x000fc60003f24070 */
[C---:B------:R-:W-:Y:S01]  /*5e40*/  IMAD R21, R23.reuse, R0, R21 ;  /* 0x0000000017157224 */ /* 0x040fe200078e0215 */
[----:B------:R-:W-:Y:S01]  /*5e50*/  IABS R0, R7 ;  /* 0x0000000700007213 */ /* 0x000fe20000000000 */
[----:B------:R-:W-:Y:S01]  /*5e60*/  @!P0 IMAD.IADD R8, R8, 0x1, -R23 ;  /* 0x0000000108088824 */ /* 0x000fe200078e0a17 */
[C---:B------:R-:W-:Y:S01]  /*5e70*/  ISETP.GT.U32.AND P0, PT, R23.reuse, R20, PT ;  /* 0x000000141700720c */ /* 0x040fe20003f04070 */
[----:B------:R-:W-:Y:S02]  /*5e80*/  IMAD.MOV R9, RZ, RZ, -R9 ;  /* 0x000000ffff097224 */ /* 0x000fe400078e0a09 */
[----:B------:R-:W-:Y:S02]  /*5e90*/  IMAD.MOV.U32 R6, RZ, RZ, R5 ;  /* 0x000000ffff067224 */ /* 0x000fe400078e0005 */
[C---:B------:R-:W-:Y:S02]  /*5ea0*/  IMAD R13, R23.reuse, R9, R13 ;  /* 0x00000009170d7224 */ /* 0x040fe400078e020d */
[----:B------:R-:W-:Y:S01]  /*5eb0*/  @!P1 IMAD.IADD R18, R18, 0x1, -R23 ;  /* 0x0000000112129824 */ /* 0x000fe200078e0a17 */
[----:B------:R-:W-:Y:S01]  /*5ec0*/  ISETP.GT.U32.AND P1, PT, R23, R21, PT ;  /* 0x000000151700720c */ /* 0x000fe20003f24070 */
[----:B------:R-:W-:Y:S01]  /*5ed0*/  @!P5 IMAD.MOV R6, RZ, RZ, -R6 ;  /* 0x000000ffff06d224 */ /* 0x000fe200078e0a06 */
[----:B------:R-:W-:Y:S01]  /*5ee0*/  ISETP.GE.AND P5, PT, R2, RZ, PT ;  /* 0x000000ff0200720c */ /* 0x000fe20003fa6270 */
[----:B------:R-:W-:Y:S01]  /*5ef0*/  IMAD.HI.U32 R9, R3, R0, RZ ;  /* 0x0000000003097227 */ /* 0x000fe200078e00ff */
[----:B------:R-:W-:-:S02]  /*5f00*/  IADD3 R2, R25, 0x26, RZ ;  /* 0x0000002619027810 */ /* 0x000fc40007ffe0ff */
[----:B------:R0:W-:Y:S01]  /*5f10*/  STL [R1+0x4], R6 ;  /* 0x0000040601007387 */ /* 0x0001e20000100800 */
[----:B------:R-:W-:Y:S01]  /*5f20*/  @!P0 IMAD.IADD R20, R20, 0x1, -R23 ;  /* 0x0000000114148824 */ /* 0x000fe200078e0a17 */
[----:B------:R-:W-:Y:S01]  /*5f30*/  ISETP.GT.U32.AND P0, PT, R23, R13, PT ;  /* 0x0000000d1700720c */ /* 0x000fe20003f04070 */
[----:B------:R-:W-:Y:S01]  /*5f40*/  IMAD.MOV R9, RZ, RZ, -R9 ;  /* 0x000000ffff097224 */ /* 0x000fe200078e0a09 */
[----:B------:R-:W-:Y:S01]  /*5f50*/  IABS R5, R2 ;  /* 0x0000000200057213 */ /* 0x000fe20000000000 */
[----:B------:R-:W-:Y:S02]  /*5f60*/  IMAD.MOV.U32 R29, RZ, RZ, R8 ;  /* 0x000000ffff1d7224 */ /* 0x000fe400078e0008 */
[----:B------:R-:W-:Y:S01]  /*5f70*/  @!P1 IMAD.IADD R21, R21, 0x1, -R23 ;  /* 0x0000000115159824 */ /* 0x000fe200078e0a17 */
[C---:B------:R-:W-:Y:S01]  /*5f80*/  ISETP.GT.U32.AND P1, PT, R23.reuse, R20, PT ;  /* 0x000000141700720c */ /* 0x040fe20003f24070 */
[----:B------:R-:W-:Y:S01]  /*5f90*/  IMAD R0, R23, R9, R0 ;  /* 0x0000000917007224 */ /* 0x000fe200078e0200 */
[----:B0-----:R-:W-:Y:S01]  /*5fa0*/  IADD3 R6, R25, 0x28, RZ ;  /* 0x0000002819067810 */ /* 0x001fe20007ffe0ff */
[----:B------:R-:W-:-:S03]  /*5fb0*/  IMAD.HI.U32 R10, R3, R5, RZ ;  /* 0x00000005030a7227 */ /* 0x000fc600078e00ff */
[----:B------:R-:W-:Y:S01]  /*5fc0*/  IABS R4, R6 ;  /* 0x0000000600047213 */ /* 0x000fe20000000000 */
[----:B------:R-:W-:Y:S02]  /*5fd0*/  @!P0 IMAD.IADD R13, R13, 0x1, -R23 ;  /* 0x000000010d0d8824 */ /* 0x000fe400078e0a17 */
[----:B------:R-:W-:Y:S01]  /*5fe0*/  @!P6 IMAD.MOV R18, RZ, RZ, -R18 ;  /* 0x000000ffff12e224 */ /* 0x000fe200078e0a12 */
[----:B------:R-:W-:Y:S01]  /*5ff0*/  ISETP.GE.AND P6, PT, R7, RZ, PT ;  /* 0x000000ff0700720c */ /* 0x000fe20003fc6270 */
[----:B------:R-:W-:Y:S01]  /*6000*/  IMAD.HI.U32 R8, R3, R4, RZ ;  /* 0x0000000403087227 */ /* 0x000fe200078e00ff */
[----:B------:R-:W-:-:S03]  /*6010*/  ISETP.GT.U32.AND P0, PT, R23, R13, PT ;  /* 0x0000000d1700720c */ /* 0x000fc60003f04070 */
[----:B------:R-:W-:Y:S01]  /*6020*/  @!P1 IMAD.IADD R20, R20, 0x1, -R23 ;  /* 0x0000000114149824 */ /* 0x000fe200078e0a17 */
[C---:B------:R-:W-:Y:S01]  /*6030*/  ISETP.GT.U32.AND P1, PT, R23.reuse, R0, PT ;  /* 0x000000001700720c */ /* 0x040fe20003f24070 */
[----:B------:R-:W-:Y:S02]  /*6040*/  IMAD.MOV R8, RZ, RZ, -R8 ;  /* 0x000000ffff087224 */ /* 0x000fe400078e0a08 */
[----:B------:R-:W-:Y:S02]  /*6050*/  IMAD.MOV R7, RZ, RZ, -R10 ;  /* 0x000000ffff077224 */ /* 0x000fe400078e0a0a */
[----:B------:R-:W-:Y:S01]  /*6060*/  IMAD R4, R23, R8, R4 ;  /* 0x0000000817047224 */ /* 0x000fe200078e0204 */
[----:B------:R-:W-:Y:S01]  /*6070*/  IADD3 R8, R25, 0x24, RZ ;  /* 0x0000002419087810 */ /* 0x000fe20007ffe0ff */
[----:B------:R-:W-:Y:S01]  /*6080*/  @!P2 IMAD.MOV R29, RZ, RZ, -R29 ;  /* 0x000000ffff1da224 */ /* 0x000fe200078e0a1d */
[C---:B------:R-:W-:Y:S01]  /*6090*/  ISETP.GT.U32.AND P2, PT, R23.reuse, R21, PT ;  /* 0x000000151700720c */ /* 0x040fe20003f44070 */
[----:B------:R-:W-:Y:S01]  /*60a0*/  IMAD R5, R23, R7, R5 ;  /* 0x0000000717057224 */ /* 0x000fe200078e0205 */
[----:B------:R-:W-:Y:S01]  /*60b0*/  IABS R7, R8 ;  /* 0x0000000800077213 */ /* 0x000fe20000000000 */
[--C-:B------:R-:W-:Y:S01]  /*60c0*/  @!P0 IMAD.IADD R13, R13, 0x1, -R23.reuse ;  /* 0x000000010d0d8824 */ /* 0x100fe200078e0a17 */
[----:B------:R-:W-:Y:S01]  /*60d0*/  ISETP.GE.AND P0, PT, R2, RZ, PT ;  /* 0x000000ff0200720c */ /* 0x000fe20003f06270 */
[----:B------:R-:W-:Y:S01]  /*60e0*/  @!P1 IMAD.IADD R0, R0, 0x1, -R23 ;  /* 0x0000000100009824 */ /* 0x000fe200078e0a17 */
[----:B------:R-:W-:Y:S01]  /*60f0*/  ISETP.GE.AND P1, PT, R8, RZ, PT ;  /* 0x000000ff0800720c */ /* 0x000fe20003f26270 */
[----:B------:R-:W-:Y:S01]  /*6100*/  @!P5 IMAD.MOV R13, RZ, RZ, -R13 ;  /* 0x000000ffff0dd224 */ /* 0x000fe200078e0a0d */
[----:B------:R-:W-:Y:S01]  /*6110*/  IADD3 R8, R25, 0x1e, RZ ;  /* 0x0000001e19087810 */ /* 0x000fe20007ffe0ff */
[----:B------:R-:W-:Y:S01]  /*6120*/  IMAD.HI.U32 R10, R3, R7, RZ ;  /* 0x00000007030a7227 */ /* 0x000fe200078e00ff */
[----:B------:R-:W-:Y:S01]  /*6130*/  ISETP.GT.U32.AND P5, PT, R23, R0, PT ;  /* 0x000000001700720c */ /* 0x000fe20003fa4070 */
[----:B------:R0:W-:Y:S01]  /*6140*/  STL [R1+0x728], R29 ;  /* 0x0007281d01007387 */ /* 0x0001e20000100800 */
[----:B------:R-:W-:Y:S01]  /*6150*/  IADD3 R2, R25, 0x20, RZ ;  /* 0x0000002019027810 */ /* 0x000fe20007ffe0ff */
[----:B------:R-:W-:Y:S01]  /*6160*/  IMAD.MOV R10, RZ, RZ, -R10 ;  /* 0x000000ffff0a7224 */ /* 0x000fe200078e0a0a */
[----:B------:R-:W-:Y:S01]  /*6170*/  IABS R11, R8 ;  /* 0x00000008000b7213 */ /* 0x000fe20000000000 */
[----:B------:R-:W-:Y:S01]  /*6180*/  @!P2 IMAD.IADD R21, R21, 0x1, -R23 ;  /* 0x000000011515a824 */ /* 0x000fe200078e0a17 */
[C---:B------:R-:W-:Y:S01]  /*6190*/  ISETP.GT.U32.AND P2, PT, R23.reuse, R4, PT ;  /* 0x000000041700720c */ /* 0x040fe20003f44070 */
[C---:B------:R-:W-:Y:S01]  /*61a0*/  IMAD R7, R23.reuse, R10, R7 ;  /* 0x0000000a17077224 */ /* 0x040fe200078e0207 */
[----:B------:R-:W-:Y:S01]  /*61b0*/  IABS R10, R2 ;  /* 0x00000002000a7213 */ /* 0x000fe20000000000 */
[----:B------:R-:W-:Y:S01]  /*61c0*/  @!P3 IMAD.MOV R21, RZ, RZ, -R21 ;  /* 0x000000ffff15b224 */ /* 0x000fe200078e0a15 */
[C---:B------:R-:W-:Y:S01]  /*61d0*/  ISETP.GT.U32.AND P3, PT, R23.reuse, R5, PT ;  /* 0x000000051700720c */ /* 0x040fe20003f64070 */
[----:B------:R-:W-:Y:S01]  /*61e0*/  @!P4 IMAD.MOV R20, RZ, RZ, -R20 ;  /* 0x000000ffff14c224 */ /* 0x000fe200078e0a14 */
[----:B------:R-:W-:Y:S01]  /*61f0*/  ISETP.GE.AND P4, PT, R6, RZ, PT ;  /* 0x000000ff0600720c */ /* 0x000fe20003f86270 */
[--C-:B------:R-:W-:Y:S01]  /*6200*/  @!P5 IMAD.IADD R0, R0, 0x1, -R23.reuse ;  /* 0x000000010000d824 */ /* 0x100fe200078e0a17 */
[----:B------:R-:W-:Y:S01]  /*6210*/  ISETP.GT.U32.AND P5, PT, R23, R7, PT ;  /* 0x000000071700720c */ /* 0x000fe20003fa4070 */
[----:B------:R1:W-:Y:S01]  /*6220*/  STL [R1+0x72c], R18 ;  /* 0x00072c1201007387 */ /* 0x0003e20000100800 */
[C---:B------:R-:W-:Y:S01]  /*6230*/  IADD3 R6, R25.reuse, 0x22, RZ ;  /* 0x0000002219067810 */ /* 0x040fe20007ffe0ff */
[----:B------:R-:W-:Y:S01]  /*6240*/  @!P6 IMAD.MOV R0, RZ, RZ, -R0 ;  /* 0x000000ffff00e224 */ /* 0x000fe200078e0a00 */
[----:B0-----:R-:W-:Y:S01]  /*6250*/  IADD3 R29, R25, 0x4, RZ ;  /* 0x00000004191d7810 */ /* 0x001fe20007ffe0ff */
[--C-:B------:R-:W-:Y:S01]  /*6260*/  @!P2 IMAD.IADD R4, R4, 0x1, -R23.reuse ;  /* 0x000000010404a824 */ /* 0x100fe200078e0a17 */
[----:B------:R-:W-:Y:S01]  /*6270*/  IABS R9, R6 ;  /* 0x0000000600097213 */ /* 0x000fe20000000000 */
[----:B------:R-:W-:Y:S02]  /*6280*/  STL [R1+0x730], R20 ;  /* 0x0007301401007387 */ /* 0x000fe40000100800 */
[----:B------:R-:W-:Y:S01]  /*6290*/  @!P3 IMAD.IADD R5, R5, 0x1, -R23 ;  /* 0x000000010505b824 */ /* 0x000fe200078e0a17 */
[----:B------:R-:W-:Y:S01]  /*62a0*/  ISETP.GT.U32.AND P2, PT, R23, R4, PT ;  /* 0x000000041700720c */ /* 0x000fe20003f44070 */
[----:B------:R-:W-:Y:S01]  /*62b0*/  IMAD.HI.U32 R12, R3, R9, RZ ;  /* 0x00000009030c7227 */ /* 0x000fe200078e00ff */
[----:B------:R0:W-:Y:S01]  /*62c0*/  STL [R1+0x734], R21 ;  /* 0x0007341501007387 */ /* 0x0001e20000100800 */
[----:B-1----:R-:W-:-:S02]  /*62d0*/  IADD3 R18, R25, 0xa, RZ ;  /* 0x0000000a19127810 */ /* 0x002fc40007ffe0ff */
[----:B------:R-:W-:Y:S01]  /*62e0*/  @!P5 IMAD.IADD R7, R7, 0x1, -R23 ;  /* 0x000000010707d824 */ /* 0x000fe200078e0a17 */
[C---:B------:R-:W-:Y:S01]  /*62f0*/  ISETP.GT.U32.AND P3, PT, R23.reuse, R5, PT ;  /* 0x000000051700720c */ /* 0x040fe20003f64070 */
[----:B------:R-:W-:Y:S01]  /*6300*/  IMAD.MOV R12, RZ, RZ, -R12 ;  /* 0x000000ffff0c7224 */ /* 0x000fe200078e0a0c */
[----:B------:R-:W-:Y:S01]  /*6310*/  ISETP.GE.AND P5, PT, R8, RZ, PT ;  /* 0x000000ff0800720c */ /* 0x000fe20003fa6270 */
[----:B------:R1:W-:Y:S01]  /*6320*/  STL [R1+0x738], R13 ;  /* 0x0007380d01007387 */ /* 0x0003e20000100800 */
[C---:B------:R-:W-:Y:S01]  /*6330*/  ISETP.GT.U32.AND P6, PT, R23.reuse, R7, PT ;  /* 0x000000071700720c */ /* 0x040fe20003fc4070 */
[----:B------:R-:W-:Y:S01]  /*6340*/  IMAD R8, R23, R12, R9 ;  /* 0x0000000c17087224 */ /* 0x000fe200078e0209 */
[----:B0-----:R-:W-:Y:S01]  /*6350*/  IADD3 R21, R25, 0x6, RZ ;  /* 0x0000000619157810 */ /* 0x001fe20007ffe0ff */
[----:B------:R-:W-:Y:S01]  /*6360*/  @!P2 IMAD.IADD R4, R4, 0x1, -R23 ;  /* 0x000000010404a824 */ /* 0x000fe200078e0a17 */
[----:B------:R-:W-:Y:S01]  /*6370*/  ISETP.GE.AND P2, PT, R6, RZ, PT ;  /* 0x000000ff0600720c */ /* 0x000fe20003f46270 */
[----:B------:R-:W-:Y:S01]  /*6380*/  IMAD.HI.U32 R6, R3, R10, RZ ;  /* 0x0000000a03067227 */ /* 0x000fe200078e00ff */
[----:B------:R0:W-:Y:S01]  /*6390*/  STL [R1+0x73c], R0 ;  /* 0x00073c0001007387 */ /* 0x0001e20000100800 */
[----:B------:R-:W-:-:S02]  /*63a0*/  IADD3 R20, R25, 0x8, RZ ;  /* 0x0000000819147810 */ /* 0x000fc40007ffe0ff */
[--C-:B------:R-:W-:Y:S01]  /*63b0*/  @!P3 IMAD.IADD R5, R5, 0x1, -R23.reuse ;  /* 0x000000010505b824 */ /* 0x100fe200078e0a17 */
[----:B------:R-:W-:Y:S01]  /*63c0*/  ISETP.GE.AND P3, PT, R2, RZ, PT ;  /* 0x000000ff0200720c */ /* 0x000fe20003f66270 */
[----:B------:R-:W-:Y:S01]  /*63d0*/  IMAD.HI.U32 R2, R3, R11, RZ ;  /* 0x0000000b03027227 */ /* 0x000fe200078e00ff */
[----:B------:R2:W-:Y:S01]  /*63e0*/  STL [R1+0xac], R17 ;  /* 0x0000ac1101007387 */ /* 0x0005e20000100800 */
[----:B-1----:R-:W-:Y:S02]  /*63f0*/  IADD3 R13, R25, 0xc, RZ ;  /* 0x0000000c190d7810 */ /* 0x002fe40007ffe0ff */
[----:B------:R-:W-:Y:S01]  /*6400*/  @!P6 IMAD.IADD R7, R7, 0x1, -R23 ;  /* 0x000000010707e824 */ /* 0x000fe200078e0a17 */
[----:B------:R-:W-:Y:S01]  /*6410*/  ISETP.GT.U32.AND P6, PT, R23, R8, PT ;  /* 0x000000081700720c */ /* 0x000fe20003fc4070 */
[----:B------:R-:W-:Y:S01]  /*6420*/  IMAD.MOV R2, RZ, RZ, -R2 ;  /* 0x000000ffff027224 */ /* 0x000fe200078e0a02 */
[----:B0-----:R-:W-:Y:S01]  /*6430*/  IADD3 R0, R25, 0xe, RZ ;  /* 0x0000000e19007810 */ /* 0x001fe20007ffe0ff */
[----:B------:R-:W-:Y:S01]  /*6440*/  IMAD.MOV R6, RZ, RZ, -R6 ;  /* 0x000000ffff067224 */ /* 0x000fe200078e0a06 */
[----:B------:R-:W-:Y:S01]  /*6450*/  IABS R28, R20 ;  /* 0x00000014001c7213 */ /* 0x000fe20000000000 */
[----:B------:R-:W-:Y:S01]  /*6460*/  @!P4 IMAD.MOV R4, RZ, RZ, -R4 ;  /* 0x000000ffff04c224 */ /* 0x000fe200078e0a04 */
[----:B--2---:R-:W-:Y:S01]  /*6470*/  IABS R17, R17 ;  /* 0x0000001100117213 */ /* 0x004fe20000000000 */
[----:B------:R-:W-:Y:S01]  /*6480*/  @!P0 IMAD.MOV R5, RZ, RZ, -R5 ;  /* 0x000000ffff058224 */ /* 0x000fe200078e0a05 */
[----:B------:R-:W-:Y:S01]  /*6490*/  ISETP.GE.AND P0, PT, R15, RZ, PT ;  /* 0x000000ff0f00720c */ /* 0x000fe20003f06270 */
[C---:B------:R-:W-:Y:S01]  /*64a0*/  IMAD R11, R23.reuse, R2, R11 ;  /* 0x00000002170b7224 */ /* 0x040fe200078e020b */
[----:B------:R-:W-:Y:S01]  /*64b0*/  IABS R15, R15 ;  /* 0x0000000f000f7213 */ /* 0x000fe20000000000 */
[----:B------:R-:W-:Y:S01]  /*64c0*/  IMAD R10, R23, R6, R10 ;  /* 0x00000006170a7224 */ /* 0x000fe200078e020a */
[----:B------:R0:W-:Y:S01]  /*64d0*/  STL [R1+0x740], R4 ;  /* 0x0007400401007387 */ /* 0x0001e20000100800 */
[----:B------:R-:W-:Y:S01]  /*64e0*/  IMAD.HI.U32 R2, R3, R19, RZ ;  /* 0x0000001303027227 */ /* 0x000fe200078e00ff */
[----:B------:R-:W-:-:S02]  /*64f0*/  ISETP.GE.AND P4, PT, R14, RZ, PT ;  /* 0x000000ff0e00720c */ /* 0x000fc40003f86270 */
[----:B------:R-:W-:Y:S01]  /*6500*/  STL [R1+0xb0], R16 ;  /* 0x0000b01001007387 */ /* 0x000fe20000100800 */
[----:B------:R-:W-:Y:S01]  /*6510*/  IMAD.HI.U32 R6, R3, R17, RZ ;  /* 0x0000001103067227 */ /* 0x000fe200078e00ff */
[----:B------:R-:W-:Y:S02]  /*6520*/  IABS R14, R14 ;  /* 0x0000000e000e7213 */ /* 0x000fe40000000000 */
[----:B------:R1:W-:Y:S01]  /*6530*/  STL [R1+0x744], R5 ;  /* 0x0007440501007387 */ /* 0x0003e20000100800 */
[----:B------:R-:W-:Y:S01]  /*6540*/  IMAD.MOV R2, RZ, RZ, -R2 ;  /* 0x000000ffff027224 */ /* 0x000fe200078e0a02 */
[----:B0-----:R-:W-:Y:S01]  /*6550*/  IADD3 R4, R25, 0x10, RZ ;  /* 0x0000001019047810 */ /* 0x001fe20007ffe0ff */
[----:B------:R-:W-:Y:S02]  /*6560*/  @!P6 IMAD.IADD R8, R8, 0x1, -R23 ;  /* 0x000000010808e824 */ /* 0x000fe400078e0a17 */
[----:B------:R-:W-:-:S03]  /*6570*/  IMAD.HI.U32 R9, R3, R15, RZ ;  /* 0x0000000f03097227 */ /* 0x000fc600078e00ff */
[----:B------:R-:W-:Y:S01]  /*6580*/  ISETP.GT.U32.AND P6, PT, R23, R8, PT ;  /* 0x000000081700720c */ /* 0x000fe20003fc4070 */
[----:B------:R-:W-:Y:S01]  /*6590*/  IMAD.MOV R6, RZ, RZ, -R6 ;  /* 0x000000ffff067224 */ /* 0x000fe200078e0a06 */
[----:B-1----:R-:W-:Y:S01]  /*65a0*/  IADD3 R5, R25, 0x12, RZ ;  /* 0x0000001219057810 */ /* 0x002fe20007ffe0ff */
[C---:B------:R-:W-:Y:S02]  /*65b0*/  IMAD R19, R23.reuse, R2, R19 ;  /* 0x0000000217137224 */ /* 0x040fe400078e0213 */
[----:B------:R-:W-:Y:S01]  /*65c0*/  IMAD.MOV R9, RZ, RZ, -R9 ;  /* 0x000000ffff097224 */ /* 0x000fe200078e0a09 */
[----:B------:R-:W-:Y:S01]  /*65d0*/  IABS R2, R5 ;  /* 0x0000000500027213 */ /* 0x000fe20000000000 */
[C---:B------:R-:W-:Y:S01]  /*65e0*/  IMAD R17, R23.reuse, R6, R17 ;  /* 0x0000000617117224 */ /* 0x040fe200078e0211 */
[----:B------:R-:W-:Y:S01]  /*65f0*/  IABS R6, R4 ;  /* 0x0000000400067213 */ /* 0x000fe20000000000 */
[----:B------:R-:W-:Y:S01]  /*6600*/  IMAD R15, R23, R9, R15 ;  /* 0x00000009170f7224 */ /* 0x000fe200078e020f */
[----:B------:R-:W-:Y:S01]  /*6610*/  IABS R9, R0 ;  /* 0x0000000000097213 */ /* 0x000fe20000000000 */
[----:B------:R-:W-:-:S04]  /*6620*/  IMAD.HI.U32 R16, R3, R2, RZ ;  /* 0x0000000203107227 */ /* 0x000fc800078e00ff */
[----:B------:R-:W-:-:S04]  /*6630*/  IMAD.HI.U32 R26, R3, R6, RZ ;  /* 0x00000006031a7227 */ /* 0x000fc800078e00ff */
[----:B------:R-:W-:Y:S02]  /*6640*/  IMAD.MOV R16, RZ, RZ, -R16 ;  /* 0x000000ffff107224 */ /* 0x000fe400078e0a10 */
[----:B------:R-:W-:-:S04]  /*6650*/  IMAD.HI.U32 R27, R3, R9, RZ ;  /* 0x00000009031b7227 */ /* 0x000fc800078e00ff */
[----:B------:R-:W-:Y:S02]  /*6660*/  IMAD.MOV R26, RZ, RZ, -R26 ;  /* 0x000000ffff1a7224 */ /* 0x000fe400078e0a1a */
[----:B------:R-:W-:Y:S01]  /*6670*/  @!P1 IMAD.MOV R7, RZ, RZ, -R7 ;  /* 0x000000ffff079224 */ /* 0x000fe200078e0a07 */
[C---:B------:R-:W-:Y:S01]  /*6680*/  ISETP.GT.U32.AND P1, PT, R23.reuse, R10, PT ;  /* 0x0000000a1700720c */ /* 0x040fe20003f24070 */
[C---:B------:R-:W-:Y:S01]  /*6690*/  IMAD R2, R23.reuse, R16, R2 ;  /* 0x0000001017027224 */ /* 0x040fe200078e0202 */
[----:B------:R-:W-:Y:S01]  /*66a0*/  IABS R16, R18 ;  /* 0x0000001200107213 */ /* 0x000fe20000000000 */
[----:B------:R-:W-:Y:S01]  /*66b0*/  @!P6 IMAD.IADD R8, R8, 0x1, -R23 ;  /* 0x000000010808e824 */ /* 0x000fe200078e0a17 */
[----:B------:R0:W-:Y:S01]  /*66c0*/  STL [R1+0x748], R7 ;  /* 0x0007480701007387 */ /* 0x0001e20000100800 */
[----:B------:R-:W-:Y:S01]  /*66d0*/  IMAD.MOV R27, RZ, RZ, -R27 ;  /* 0x000000ffff1b7224 */ /* 0x000fe200078e0a1b */
[C---:B------:R-:W-:Y:S01]  /*66e0*/  ISETP.GT.U32.AND P6, PT, R23.reuse, R11, PT ;  /* 0x0000000b1700720c */ /* 0x040fe20003fc4070 */
[C---:B------:R-:W-:Y:S01]  /*66f0*/  IMAD R6, R23.reuse, R26, R6 ;  /* 0x0000001a17067224 */ /* 0x040fe200078e0206 */
[----:B------:R-:W-:Y:S01]  /*6700*/  IABS R26, R21 ;  /* 0x00000015001a7213 */ /* 0x000fe20000000000 */
[----:B------:R-:W-:Y:S01]  /*6710*/  IMAD R9, R23, R27, R9 ;  /* 0x0000001b17097224 */ /* 0x000fe200078e0209 */
[----:B------:R1:W-:Y:S01]  /*6720*/  STL [R1+0x7bc], R8 ;  /* 0x0007bc0801007387 */ /* 0x0003e20000100800 */
[----:B------:R-:W-:-:S03]  /*6730*/  IMAD.HI.U32 R27, R3, R16, RZ ;  /* 0x00000010031b7227 */ /* 0x000fc600078e00ff */
[----:B------:R2:W-:Y:S01]  /*6740*/  STL [R1+0x7c0], R24 ;  /* 0x0007c01801007387 */ /* 0x0005e20000100800 */
[----:B------:R-:W-:Y:S01]  /*6750*/  IMAD.MOV R27, RZ, RZ, -R27 ;  /* 0x000000ffff1b7224 */ /* 0x000fe200078e0a1b */
[----:B0-----:R-:W-:Y:S01]  /*6760*/  IABS R7, R29 ;  /* 0x0000001d00077213 */ /* 0x001fe20000000000 */
[----:B------:R-:W-:Y:S02]  /*6770*/  @!P1 IMAD.IADD R10, R10, 0x1, -R23 ;  /* 0x000000010a0a9824 */ /* 0x000fe400078e0a17 */
[C---:B------:R-:W-:Y:S02]  /*6780*/  IMAD R16, R23.reuse, R27, R16 ;  /* 0x0000001b17107224 */ /* 0x040fe400078e0210 */
[----:B-1----:R-:W-:Y:S01]  /*6790*/  IMAD.MOV.U32 R8, RZ, RZ, R26 ;  /* 0x000000ffff087224 */ /* 0x002fe200078e001a */
[----:B------:R-:W-:Y:S01]  /*67a0*/  ISETP.GT.U32.AND P1, PT, R23, R10, PT ;  /* 0x0000000a1700720c */ /* 0x000fe20003f24070 */
[----:B------:R-:W-:-:S04]  /*67b0*/  IMAD.HI.U32 R12, R3, R14, RZ ;  /* 0x0000000e030c7227 */ /* 0x000fc800078e00ff */
[----:B--2---:R-:W-:-:S04]  /*67c0*/  IMAD.HI.U32 R24, R3, R8, RZ ;  /* 0x0000000803187227 */ /* 0x004fc800078e00ff */
[----:B------:R-:W-:Y:S02]  /*67d0*/  IMAD.MOV R27, RZ, RZ, -R24 ;  /* 0x000000ffff1b7224 */ /* 0x000fe400078e0a18 */
[----:B------:R-:W2:Y:S01]  /*67e0*/  LDL.LU R24, [R1+0x7c0] ;  /* 0x0007c00001187983 */ /* 0x000ea20000300800 */
[----:B------:R-:W-:Y:S02]  /*67f0*/  IMAD.MOV R12, RZ, RZ, -R12 ;  /* 0x000000ffff0c7224 */ /* 0x000fe400078e0a0c */
[C---:B------:R-:W-:Y:S02]  /*6800*/  IMAD R27, R23.reuse, R27, R8 ;  /* 0x0000001b171b7224 */ /* 0x040fe400078e0208 */
[----:B------:R-:W3:Y:S01]  /*6810*/  LDL.LU R8, [R1+0x7bc] ;  /* 0x0007bc0001087983 */ /* 0x000ee20000300800 */
[----:B------:R-:W-:Y:S02]  /*6820*/  @!P1 IMAD.IADD R10, R10, 0x1, -R23 ;  /* 0x000000010a0a9824 */ /* 0x000fe400078e0a17 */
[----:B------:R-:W-:-:S02]  /*6830*/  IMAD R14, R23, R12, R14 ;  /* 0x0000000c170e7224 */ /* 0x000fc400078e020e */
[----:B------:R-:W-:Y:S02]  /*6840*/  @!P3 IMAD.MOV R10, RZ, RZ, -R10 ;  /* 0x000000ffff0ab224 */ /* 0x000fe400078e0a0a */
[----:B------:R-:W-:Y:S01]  /*6850*/  @!P6 IMAD.IADD R11, R11, 0x1, -R23 ;  /* 0x000000010b0be824 */ /* 0x000fe200078e0a17 */
[----:B------:R-:W-:Y:S01]  /*6860*/  ISETP.GT.U32.AND P1, PT, R23, R14, PT ;  /* 0x0000000e1700720c */ /* 0x000fe20003f24070 */
[----:B------:R-:W-:-:S03]  /*6870*/  IMAD.HI.U32 R12, R3, R22, RZ ;  /* 0x00000016030c7227 */ /* 0x000fc600078e00ff */
[----:B------:R-:W-:Y:S01]  /*6880*/  ISETP.GT.U32.AND P6, PT, R23, R11, PT ;  /* 0x0000000b1700720c */ /* 0x000fe20003fc4070 */
[----:B------:R-:W-:-:S04]  /*6890*/  IMAD.MOV R12, RZ, RZ, -R12 ;  /* 0x000000ffff0c7224 */ /* 0x000fc800078e0a0c */
[----:B------:R-:W-:Y:S01]  /*68a0*/  IMAD R22, R23, R12, R22 ;  /* 0x0000000c17167224 */ /* 0x000fe200078e0216 */
[----:B------:R-:W-:-:S03]  /*68b0*/  IABS R12, R13 ;  /* 0x0000000d000c7213 */ /* 0x000fc60000000000 */
[----:B------:R-:W-:Y:S02]  /*68c0*/  @!P1 IMAD.IADD R14, R14, 0x1, -R23 ;  /* 0x000000010e0e9824 */ /* 0x000fe400078e0a17 */
[----:B------:R-:W-:-:S03]  /*68d0*/  IMAD.HI.U32 R26, R3, R12, RZ ;  /* 0x0000000c031a7227 */ /* 0x000fc600078e00ff */
[----:B------:R-:W-:Y:S01]  /*68e0*/  ISETP.GT.U32.AND P1, PT, R23, R14, PT ;  /* 0x0000000e1700720c */ /* 0x000fe20003f24070 */
[----:B------:R-:W-:Y:S01]  /*68f0*/  @!P6 IMAD.IADD R11, R11, 0x1, -R23 ;  /* 0x000000010b0be824 */ /* 0x000fe200078e0a17 */
[----:B------:R-:W-:Y:S01]  /*6900*/  ISETP.GT.U32.AND P6, PT, R23, R15, PT ;  /* 0x0000000f1700720c */ /* 0x000fe20003fc4070 */
[----:B------:R-:W-:-:S04]  /*6910*/  IMAD.MOV R26, RZ, RZ, -R26 ;  /* 0x000000ffff1a7224 */ /* 0x000fc800078e0a1a */
[----:B------:R-:W-:Y:S02]  /*6920*/  IMAD R12, R23, R26, R12 ;  /* 0x0000001a170c7224 */ /* 0x000fe400078e020c */
[----:B------:R-:W-:-:S04]  /*6930*/  IMAD.HI.U32 R26, R3, R28, RZ ;  /* 0x0000001c031a7227 */ /* 0x000fc800078e00ff */
[--C-:B------:R-:W-:Y:S01]  /*6940*/  @!P1 IMAD.IADD R14, R14, 0x1, -R23.reuse ;  /* 0x000000010e0e9824 */ /* 0x100fe200078e0a17 */
[----:B------:R-:W-:Y:S01]  /*6950*/  ISETP.GT.U32.AND P1, PT, R23, R17, PT ;  /* 0x000000111700720c */ /* 0x000fe20003f24070 */
[----:B------:R-:W-:Y:S01]  /*6960*/  @!P6 IMAD.IADD R15, R15, 0x1, -R23 ;  /* 0x000000010f0fe824 */ /* 0x000fe200078e0a17 */
[----:B------:R-:W-:Y:S01]  /*6970*/  ISETP.GT.U32.AND P6, PT, R23, R19, PT ;  /* 0x000000131700720c */ /* 0x000fe20003fc4070 */
[----:B------:R-:W-:-:S10]  /*6980*/  IMAD.MOV R26, RZ, RZ, -R26 ;  /* 0x000000ffff1a7224 */ /* 0x000fd400078e0a1a */
[--C-:B------:R-:W-:Y:S01]  /*6990*/  @!P1 IMAD.IADD R17, R17, 0x1, -R23.reuse ;  /* 0x0000000111119824 */ /* 0x100fe200078e0a17 */
[----:B------:R-:W-:Y:S01]  /*69a0*/  ISETP.GT.U32.AND P1, PT, R23, R22, PT ;  /* 0x000000161700720c */ /* 0x000fe20003f24070 */
[----:B------:R-:W-:Y:S01]  /*69b0*/  @!P6 IMAD.IADD R19, R19, 0x1, -R23 ;  /* 0x000000011313e824 */ /* 0x000fe200078e0a17 */
[----:B------:R-:W-:Y:S01]  /*69c0*/  ISETP.GT.U32.AND P6, PT, R23, R2, PT ;  /* 0x000000021700720c */ /* 0x000fe20003fc4070 */
[----:B---3--:R-:W-:-:S05]  /*69d0*/  @!P2 IMAD.MOV R8, RZ, RZ, -R8 ;  /* 0x000000ffff08a224 */ /* 0x008fca00078e0a08 */
[----:B------:R0:W-:Y:S04]  /*69e0*/  STL [R1+0x74c], R8 ;  /* 0x00074c0801007387 */ /* 0x0001e80000100800 */
[----:B0-----:R-:W3:Y:S04]  /*69f0*/  LDL.LU R8, [R1+0xb0] ;  /* 0x0000b00001087983 */ /* 0x001ee80000300800 */
[----:B------:R0:W-:Y:S04]  /*6a00*/  STL [R1+0x750], R10 ;  /* 0x0007500a01007387 */ /* 0x0001e80000100800 */
[----:B0-----:R-:W4:Y:S01]  /*6a10*/  LDL.LU R10, [R1+0xac] ;  /* 0x0000ac00010a7983 */ /* 0x001f220000300800 */
[----:B------:R-:W-:Y:S01]  /*6a20*/  @!P1 IMAD.IADD R22, R22, 0x1, -R23 ;  /* 0x0000000116169824 */ /* 0x000fe200078e0a17 */
[----:B------:R-:W-:-:S02]  /*6a30*/  ISETP.GT.U32.AND P1, PT, R23, R6, PT ;  /* 0x000000061700720c */ /* 0x000fc40003f24070 */
[----:B------:R-:W-:Y:S01]  /*6a40*/  ISETP.GT.U32.AND P3, PT, R23, R19, PT ;  /* 0x000000131700720c */ /* 0x000fe20003f64070 */
[----:B------:R-:W-:-:S10]  /*6a50*/  @!P5 IMAD.MOV R11, RZ, RZ, -R11 ;  /* 0x000000ffff0bd224 */ /* 0x000fd400078e0a0b */
[--C-:B------:R-:W-:Y:S01]  /*6a60*/  @!P1 IMAD.IADD R6, R6, 0x1, -R23.reuse ;  /* 0x0000000106069824 */ /* 0x100fe200078e0a17 */
[----:B------:R-:W-:Y:S01]  /*6a70*/  ISETP.GT.U32.AND P1, PT, R23, R22, PT ;  /* 0x000000161700720c */ /* 0x000fe20003f24070 */
[--C-:B------:R-:W-:Y:S01]  /*6a80*/  @!P3 IMAD.IADD R19, R19, 0x1, -R23.reuse ;  /* 0x000000011313b824 */ /* 0x100fe200078e0a17 */
[C---:B------:R-:W-:Y:S02]  /*6a90*/  ISETP.GT.U32.AND P3, PT, R23.reuse, R16, PT ;  /* 0x000000101700720c */ /* 0x040fe40003f64070 */
[C---:B------:R-:W-:Y:S01]  /*6aa0*/  ISETP.GT.U32.AND P5, PT, R23.reuse, R6, PT ;  /* 0x000000061700720c */ /* 0x040fe20003fa4070 */
[C---:B------:R-:W-:Y:S02]  /*6ab0*/  IMAD R28, R23.reuse, R26, R28 ;  /* 0x0000001a171c7224 */ /* 0x040fe400078e021c */
[----:B------:R-:W-:Y:S01]  /*6ac0*/  @!P6 IMAD.IADD R2, R2, 0x1, -R23 ;  /* 0x000000010202e824 */ /* 0x000fe200078e0a17 */
[----:B------:R-:W-:-:S05]  /*6ad0*/  ISETP.GT.U32.AND P6, PT, R23, R17, PT ;  /* 0x000000111700720c */ /* 0x000fca0003fc4070 */
[--C-:B------:R-:W-:Y:S01]  /*6ae0*/  @!P1 IMAD.IADD R22, R22, 0x1, -R23.reuse ;  /* 0x0000000116169824 */ /* 0x100fe200078e0a17 */
[C---:B------:R-:W-:Y:S01]  /*6af0*/  ISETP.GT.U32.AND P1, PT, R23.reuse, R28, PT ;  /* 0x0000001c1700720c */ /* 0x040fe20003f24070 */
[--C-:B------:R-:W-:Y:S01]  /*6b00*/  @!P3 IMAD.IADD R16, R16, 0x1, -R23.reuse ;  /* 0x000000011010b824 */ /* 0x100fe200078e0a17 */
[----:B------:R-:W-:Y:S01]  /*6b10*/  ISETP.GT.U32.AND P2, PT, R23, R15, PT ;  /* 0x0000000f1700720c */ /* 0x000fe20003f44070 */
[--C-:B------:R-:W-:Y:S01]  /*6b20*/  @!P5 IMAD.IADD R6, R6, 0x1, -R23.reuse ;  /* 0x000000010606d824 */ /* 0x100fe200078e0a17 */
[----:B--2---:R-:W-:Y:S01]  /*6b30*/  ISETP.GE.AND P3, PT, R24, RZ, PT ;  /* 0x000000ff1800720c */ /* 0x004fe20003f66270 */
[----:B------:R-:W-:Y:S02]  /*6b40*/  @!P4 IMAD.MOV R14, RZ, RZ, -R14 ;  /* 0x000000ffff0ec224 */ /* 0x000fe400078e0a0e */
[----:B------:R-:W-:Y:S01]  /*6b50*/  @!P6 IMAD.IADD R17, R17, 0x1, -R23 ;  /* 0x000000011111e824 */ /* 0x000fe200078e0a17 */
[----:B------:R-:W-:-:S05]  /*6b60*/  ISETP.GT.U32.AND P4, PT, R23, R2, PT ;  /* 0x000000021700720c */ /* 0x000fca0003f84070 */
[--C-:B------:R-:W-:Y:S02]  /*6b70*/  @!P1 IMAD.IADD R28, R28, 0x1, -R23.reuse ;  /* 0x000000011c1c9824 */ /* 0x100fe400078e0a17 */
[----:B------:R-:W-:Y:S01]  /*6b80*/  @!P2 IMAD.IADD R15, R15, 0x1, -R23 ;  /* 0x000000010f0fa824 */ /* 0x000fe200078e0a17 */
[C---:B------:R-:W-:Y:S01]  /*6b90*/  ISETP.GT.U32.AND P2, PT, R23.reuse, R9, PT ;  /* 0x000000091700720c */ /* 0x040fe20003f44070 */
[----:B------:R-:W-:Y:S01]  /*6ba0*/  @!P3 IMAD.MOV R22, RZ, RZ, -R22 ;  /* 0x000000ffff16b224 */ /* 0x000fe200078e0a16 */
[----:B------:R-:W-:Y:S01]  /*6bb0*/  ISETP.GT.U32.AND P3, PT, R23, R28, PT ;  /* 0x0000001c1700720c */ /* 0x000fe20003f64070 */
[----:B------:R-:W-:Y:S01]  /*6bc0*/  IMAD.HI.U32 R26, R3, R7, RZ ;  /* 0x00000007031a7227 */ /* 0x000fe200078e00ff */
[----:B------:R-:W-:-:S03]  /*6bd0*/  ISETP.GT.U32.AND P6, PT, R23, R12, PT ;  /* 0x0000000c1700720c */ /* 0x000fc60003fc4070 */
[----:B------:R-:W-:-:S04]  /*6be0*/  IMAD.MOV R26, RZ, RZ, -R26 ;  /* 0x000000ffff1a7224 */ /* 0x000fc800078e0a1a */
[----:B------:R-:W-:Y:S02]  /*6bf0*/  IMAD R26, R23, R26, R7 ;  /* 0x0000001a171a7224 */ /* 0x000fe400078e0207 */
[--C-:B------:R-:W-:Y:S02]  /*6c00*/  @!P2 IMAD.IADD R9, R9, 0x1, -R23.reuse ;  /* 0x000000010909a824 */ /* 0x100fe400078e0a17 */
[--C-:B------:R-:W-:Y:S01]  /*6c10*/  @!P4 IMAD.IADD R2, R2, 0x1, -R23.reuse ;  /* 0x000000010202c824 */ /* 0x100fe200078e0a17 */
[C---:B------:R-:W-:Y:S01]  /*6c20*/  ISETP.GT.U32.AND P2, PT, R23.reuse, R26, PT ;  /* 0x0000001a1700720c */ /* 0x040fe20003f44070 */
[--C-:B------:R-:W-:Y:S01]  /*6c30*/  @!P3 IMAD.IADD R28, R28, 0x1, -R23.reuse ;  /* 0x000000011c1cb824 */ /* 0x100fe200078e0a17 */
[----:B------:R-:W-:Y:S02]  /*6c40*/  ISETP.GT.U32.AND P4, PT, R23, R27, PT ;  /* 0x0000001b1700720c */ /* 0x000fe40003f84070 */
[----:B------:R-:W-:Y:S02]  /*6c50*/  ISETP.GE.AND P3, PT, R20, RZ, PT ;  /* 0x000000ff1400720c */ /* 0x000fe40003f66270 */
[----:B------:R-:W0:Y:S01]  /*6c60*/  S2R R20, SR_TID.X ;  /* 0x0000000000147919 */ /* 0x000e220000002100 */
[----:B------:R-:W-:Y:S01]  /*6c70*/  @!P6 IMAD.IADD R12, R12, 0x1, -R23 ;  /* 0x000000010c0ce824 */ /* 0x000fe200078e0a17 */
[----:B------:R-:W-:-:S02]  /*6c80*/  ISETP.GE.AND P1, PT, R5, RZ, PT ;  /* 0x000000ff0500720c */ /* 0x000fc40003f26270 */
[----:B------:R-:W-:-:S03]  /*6c90*/  IADD3 R7, R25, 0x2, RZ ;  /* 0x0000000219077810 */ /* 0x000fc60007ffe0ff */
[--C-:B------:R-:W-:Y:S02]  /*6ca0*/  @!P2 IMAD.IADD R26, R26, 0x1, -R23.reuse ;  /* 0x000000011a1aa824 */ /* 0x100fe400078e0a17 */
[----:B------:R-:W-:Y:S01]  /*6cb0*/  @!P4 IMAD.IADD R27, R27, 0x1, -R23 ;  /* 0x000000011b1bc824 */ /* 0x000fe200078e0a17 */
[----:B------:R-:W-:Y:S01]  /*6cc0*/  ISETP.GE.AND P4, PT, R4, RZ, PT ;  /* 0x000000ff0400720c */ /* 0x000fe20003f86270 */
[----:B------:R-:W-:Y:S01]  /*6cd0*/  @!P0 IMAD.MOV R15, RZ, RZ, -R15 ;  /* 0x000000ffff0f8224 */ /* 0x000fe200078e0a0f */
[----:B------:R-:W-:Y:S01]  /*6ce0*/  IABS R25, R7 ;  /* 0x0000000700197213 */ /* 0x000fe20000000000 */
[----:B------:R-:W-:Y:S02]  /*6cf0*/  STL [R1+0x754], R11 ;  /* 0x0007540b01007387 */ /* 0x000fe40000100800 */
[----:B------:R-:W-:Y:S01]  /*6d00*/  @!P1 IMAD.MOV R2, RZ, RZ, -R2 ;  /* 0x000000ffff029224 */ /* 0x000fe200078e0a02 */
[----:B------:R-:W-:Y:S01]  /*6d10*/  ISETP.GT.U32.AND P1, PT, R23, R26, PT ;  /* 0x0000001a1700720c */ /* 0x000fe20003f24070 */
[----:B------:R-:W-:Y:S01]  /*6d20*/  STL [R1+0x758], R14 ;  /* 0x0007580e01007387 */ /* 0x000fe20000100800 */
[----:B------:R-:W-:-:S03]  /*6d30*/  IMAD.HI.U32 R3, R3, R25, RZ ;  /* 0x0000001903037227 */ /* 0x000fc600078e00ff */
[----:B------:R-:W2:Y:S04]  /*6d40*/  LDL.LU R24, [R1+0x7b8] ;  /* 0x0007b80001187983 */ /* 0x000ea80000300800 */
[----:B------:R-:W-:Y:S01]  /*6d50*/  STL [R1+0x75c], R15 ;  /* 0x00075c0f01007387 */ /* 0x000fe20000100800 */
[C---:B------:R-:W-:Y:S01]  /*6d60*/  ISETP.GT.U32.AND P0, PT, R23.reuse, R9, PT ;  /* 0x000000091700720c */ /* 0x040fe20003f04070 */
[----:B------:R-:W-:Y:S02]  /*6d70*/  IMAD.MOV R3, RZ, RZ, -R3 ;  /* 0x000000ffff037224 */ /* 0x000fe400078e0a03 */
[----:B------:R-:W-:Y:S01]  /*6d80*/  @!P4 IMAD.MOV R6, RZ, RZ, -R6 ;  /* 0x000000ffff06c224 */ /* 0x000fe200078e0a06 */
[----:B------:R-:W-:Y:S01]  /*6d90*/  ISETP.GE.AND P4, PT, R0, RZ, PT ;  /* 0x000000ff0000720c */ /* 0x000fe20003f86270 */
[----:B------:R-:W-:Y:S01]  /*6da0*/  IMAD R25, R23, R3, R25 ;  /* 0x0000000317197224 */ /* 0x000fe200078e0219 */
[----:B0-----:R-:W-:Y:S01]  /*6db0*/  LOP3.LUT R3, R20, 0x7, RZ, 0xc0, !PT ;  /* 0x0000000714037812 */ /* 0x001fe200078ec0ff */
[----:B------:R-:W-:Y:S01]  /*6dc0*/  @!P1 IMAD.IADD R26, R26, 0x1, -R23 ;  /* 0x000000011a1a9824 */ /* 0x000fe200078e0a17 */
[C---:B------:R-:W-:Y:S01]  /*6dd0*/  LOP3.LUT R0, R20.reuse, 0x60, RZ, 0xc0, !PT ;  /* 0x0000006014007812 */ /* 0x040fe200078ec0ff */
[----:B------:R-:W-:-:S04]  /*6de0*/  IMAD.SHL.U32 R5, R20, 0x2, RZ ;  /* 0x0000000214057824 */ /* 0x000fc800078e00ff */
[----:B------:R-:W-:Y:S02]  /*6df0*/  @!P0 IMAD.IADD R9, R9, 0x1, -R23 ;  /* 0x0000000109098824 */ /* 0x000fe400078e0a17 */
[----:B------:R-:W-:Y:S01]  /*6e00*/  IMAD R0, R3, 0x4, R0 ;  /* 0x0000000403007824 */ /* 0x000fe200078e0200 */
[----:B------:R-:W-:Y:S01]  /*6e10*/  ISETP.GT.U32.AND P2, PT, R23, R12, PT ;  /* 0x0000000c1700720c */ /* 0x000fe20003f44070 */
[----:B------:R-:W-:-:S12]  /*6e20*/  @!P4 IMAD.MOV R9, RZ, RZ, -R9 ;  /* 0x000000ffff09c224 */ /* 0x000fd800078e0a09 */
[----:B------:R-:W-:Y:S01]  /*6e30*/  @!P2 IMAD.IADD R12, R12, 0x1, -R23 ;  /* 0x000000010c0ca824 */ /* 0x000fe200078e0a17 */
[----:B------:R-:W-:Y:S02]  /*6e40*/  ISETP.GE.AND P2, PT, R13, RZ, PT ;  /* 0x000000ff0d00720c */ /* 0x000fe40003f46270 */
[----:B----4-:R-:W-:-:S13]  /*6e50*/  ISETP.GE.AND P5, PT, R10, RZ, PT ;  /* 0x000000ff0a00720c */ /* 0x010fda0003fa6270 */
[----:B------:R-:W-:Y:S01]  /*6e60*/  @!P5 IMAD.MOV R17, RZ, RZ, -R17 ;  /* 0x000000ffff11d224 */ /* 0x000fe200078e0a11 */
[----:B------:R-:W-:Y:S02]  /*6e70*/  ISETP.GT.U32.AND P5, PT, R23, R16, PT ;  /* 0x000000101700720c */ /* 0x000fe40003fa4070 */
[----:B---3--:R-:W-:-:S11]  /*6e80*/  ISETP.GE.AND P6, PT, R8, RZ, PT ;  /* 0x000000ff0800720c */ /* 0x008fd60003fc6270 */
[----:B------:R-:W-:Y:S01]  /*6e90*/  @!P5 IMAD.IADD R16, R16, 0x1, -R23 ;  /* 0x000000011010d824 */ /* 0x000fe200078e0a17 */
[----:B------:R-:W-:Y:S02]  /*6ea0*/  ISETP.GE.AND P5, PT, R18, RZ, PT ;  /* 0x000000ff1200720c */ /* 0x000fe40003fa6270 */
[----:B------:R-:W0:Y:S01]  /*6eb0*/  S2R R18, SR_TID.X ;  /* 0x0000000000127919 */ /* 0x000e220000002100 */
[----:B------:R-:W-:-:S03]  /*6ec0*/  @!P6 IMAD.MOV R19, RZ, RZ, -R19 ;  /* 0x000000ffff13e224 */ /* 0x000fc600078e0a13 */
[----:B------:R-:W-:Y:S04]  /*6ed0*/  STL [R1+0x760], R17 ;  /* 0x0007601101007387 */ /* 0x000fe80000100800 */
[----:B------:R-:W-:Y:S04]  /*6ee0*/  STL [R1+0x764], R19 ;  /* 0x0007641301007387 */ /* 0x000fe80000100800 */
[----:B------:R-:W-:Y:S04]  /*6ef0*/  STL [R1+0x768], R22 ;  /* 0x0007681601007387 */ /* 0x000fe80000100800 */
[----:B------:R1:W-:Y:S01]  /*6f00*/  STL [R1+0x76c], R2 ;  /* 0x00076c0201007387 */ /* 0x0003e20000100800 */
[----:B0-----:R-:W-:Y:S01]  /*6f10*/  LOP3.LUT R18, R18, 0x40, RZ, 0xc0, !PT ;  /* 0x0000004012127812 */ /* 0x001fe200078ec0ff */
[----:B-1----:R-:W-:-:S03]  /*6f20*/  IMAD.SHL.U32 R2, R20, 0x8, RZ ;  /* 0x0000000814027824 */ /* 0x002fc600078e00ff */
[----:B------:R-:W-:Y:S02]  /*6f30*/  ISETP.NE.U32.AND P1, PT, R18, RZ, PT ;  /* 0x000000ff1200720c */ /* 0x000fe40003f25070 */
[----:B------:R-:W-:Y:S02]  /*6f40*/  LOP3.LUT R2, R2, 0x30, RZ, 0xc0, !PT ;  /* 0x0000003002027812 */ /* 0x000fe400078ec0ff */
[----:B------:R-:W-:Y:S01]  /*6f50*/  LOP3.LUT R18, R20, 0x3f, RZ, 0xc0, !PT ;  /* 0x0000003f14127812 */ /* 0x000fe200078ec0ff */
[----:B------:R0:W-:Y:S02]  /*6f60*/  STL [R1+0x770], R6 ;  /* 0x0007700601007387 */ /* 0x0001e40000100800 */
[C---:B------:R-:W-:Y:S02]  /*6f70*/  IMAD R4, R3.reuse, 0x40, R2 ;  /* 0x0000004003047824 */ /* 0x040fe400078e0202 */
[----:B------:R-:W-:Y:S01]  /*6f80*/  IMAD.SHL.U32 R2, R3, 0x10, RZ ;  /* 0x0000001003027824 */ /* 0x000fe200078e00ff */
[----:B------:R-:W-:Y:S01]  /*6f90*/  SEL R3, RZ, 0x90, !P1 ;  /* 0x00000090ff037807 */ /* 0x000fe20004800000 */
[----:B0-----:R-:W-:-:S03]  /*6fa0*/  IMAD.SHL.U32 R6, R18, 0x2, RZ ;  /* 0x0000000212067824 */ /* 0x001fc600078e00ff */
[----:B------:R-:W-:Y:S02]  /*6fb0*/  LOP3.LUT R2, R2, 0x30, R5, 0x78, !PT ;  /* 0x0000003002027812 */ /* 0x000fe400078e7805 */
[----:B------:R-:W-:Y:S02]  /*6fc0*/  ISETP.GT.U32.AND P6, PT, R23, R27, PT ;  /* 0x0000001b1700720c */ /* 0x000fe40003fc4070 */
[----:B------:R-:W-:Y:S01]  /*6fd0*/  LOP3.LUT R3, R3, R6, RZ, 0x3c, !PT ;  /* 0x0000000603037212 */ /* 0x000fe200078e3cff */
[----:B------:R-:W-:Y:S01]  /*6fe0*/  STL [R1+0x774], R9 ;  /* 0x0007740901007387 */ /* 0x000fe20000100800 */
[----:B------:R-:W-:-:S03]  /*6ff0*/  IMAD.U32 R0, R0, 0x20, R2 ;  /* 0x0000002000007824 */ /* 0x000fc600078e0002 */
[----:B------:R0:W-:Y:S02]  /*7000*/  STL [R1+0x644], R3 ;  /* 0x0006440301007387 */ /* 0x0001e40000100800 */
[----:B0-----:R-:W-:Y:S02]  /*7010*/  LOP3.LUT R3, R4, 0x10, R5, 0x78, !PT ;  /* 0x0000001004037812 */ /* 0x001fe400078e7805 */
[----:B------:R-:W3:Y:S04]  /*7020*/  LDL.LU R5, [R1+0xc0] ;  /* 0x0000c00001057983 */ /* 0x000ee80000300800 */
[----:B------:R-:W4:Y:S04]  /*7030*/  LDL.LU R4, [R1+0xbc] ;  /* 0x0000bc0001047983 */ /* 0x000f280000300800 */
[----:B------:R0:W-:Y:S01]  /*7040*/  STL [R1+0x180], R0 ;  /* 0x0001800001007387 */ /* 0x0001e20000100800 */
[----:B------:R-:W-:Y:S01]  /*7050*/  @!P6 IMAD.IADD R27, R27, 0x1, -R23 ;  /* 0x000000011b1be824 */ /* 0x000fe200078e0a17 */
[----:B------:R-:W-:-:S02]  /*7060*/  ISETP.GE.AND P6, PT, R21, RZ, PT ;  /* 0x000000ff1500720c */ /* 0x000fc40003fc6270 */
[----:B0-----:R-:W4:Y:S04]  /*7070*/  LDL.LU R0, [R1+0x80] ;  /* 0x0000800001007983 */ /* 0x001f280000300800 */
[----:B------:R-:W4:Y:S04]  /*7080*/  LDL.LU R13, [R1+0x7c] ;  /* 0x00007c00010d7983 */ /* 0x000f280000300800 */
[----:B------:R-:W4:Y:S04]  /*7090*/  LDL.LU R21, [R1+0x78] ;  /* 0x0000780001157983 */ /* 0x000f280000300800 */
[----:B------:R-:W4:Y:S01]  /*70a0*/  LDL.LU R20, [R1+0x74] ;  /* 0x0000740001147983 */ /* 0x000f220000300800 */
[----:B------:R-:W-:-:S02]  /*70b0*/  ISETP.GT.U32.AND P0, PT, R23, R25, PT ;  /* 0x000000191700720c */ /* 0x000fc40003f04070 */
[----:B------:R-:W-:Y:S01]  /*70c0*/  ISETP.GE.AND P4, PT, R29, RZ, PT ;  /* 0x000000ff1d00720c */ /* 0x000fe20003f86270 */
[----:B------:R-:W-:Y:S01]  /*70d0*/  @!P2 IMAD.MOV R12, RZ, RZ, -R12 ;  /* 0x000000ffff0ca224 */ /* 0x000fe200078e0a0c */
[----:B------:R-:W-:Y:S01]  /*70e0*/  ISETP.GE.AND P1, PT, R7, RZ, PT ;  /* 0x000000ff0700720c */ /* 0x000fe20003f26270 */
[----:B------:R-:W-:Y:S01]  /*70f0*/  @!P5 IMAD.MOV R16, RZ, RZ, -R16 ;  /* 0x000000ffff10d224 */ /* 0x000fe200078e0a10 */
[----:B------:R-:W4:Y:S01]  /*7100*/  LDL.LU R18, [R1+0xe0] ;  /* 0x0000e00001127983 */ /* 0x000f220000300800 */
[----:B------:R-:W-:Y:S02]  /*7110*/  @!P3 IMAD.MOV R28, RZ, RZ, -R28 ;  /* 0x000000ffff1cb224 */ /* 0x000fe400078e0a1c */
[----:B------:R-:W-:Y:S01]  /*7120*/  @!P6 IMAD.MOV R27, RZ, RZ, -R27 ;  /* 0x000000ffff1be224 */ /* 0x000fe200078e0a1b */
[----:B------:R-:W4:Y:S03]  /*7130*/  LDL.LU R29, [R1+0x1d8] ;  /* 0x0001d800011d7983 */ /* 0x000f260000300800 */
[----:B------:R-:W-:-:S05]  /*7140*/  @!P0 IMAD.IADD R25, R25, 0x1, -R23 ;  /* 0x0000000119198824 */ /* 0x000fca00078e0a17 */
[----:B------:R-:W-:Y:S01]  /*7150*/  ISETP.GT.U32.AND P0, PT, R23, R25, PT ;  /* 0x000000191700720c */ /* 0x000fe20003f04070 */
[----:B------:R-:W-:Y:S01]  /*7160*/  @!P4 IMAD.MOV R26, RZ, RZ, -R26 ;  /* 0x000000ffff1ac224 */ /* 0x000fe200078e0a1a */
[----:B------:R-:W-:Y:S04]  /*7170*/  STL [R1+0x778], R12 ;  /* 0x0007780c01007387 */ /* 0x000fe80000100800 */
[----:B------:R-:W-:Y:S07]  /*7180*/  STL [R1+0x77c], R16 ;  /* 0x00077c1001007387 */ /* 0x000fee0000100800 */
[----:B------:R-:W-:Y:S01]  /*7190*/  @!P0 IMAD.IADD R25, R25, 0x1, -R23 ;  /* 0x0000000119198824 */ /* 0x000fe200078e0a17 */
[----:B------:R-:W-:-:S02]  /*71a0*/  ISETP.NE.AND P0, PT, RZ, c[0x0][0x17c], PT ;  /* 0x00005f00ff007a0c */ /* 0x000fc40003f05270 */
[----:B------:R-:W-:Y:S01]  /*71b0*/  LOP3.LUT R23, RZ, c[0x0][0x17c], RZ, 0x33, !PT ;  /* 0x00005f00ff177a12 */ /* 0x000fe200078e33ff */
[----:B------:R-:W-:Y:S01]  /*71c0*/  @!P1 IMAD.MOV R25, RZ, RZ, -R25 ;  /* 0x000000ffff199224 */ /* 0x000fe200078e0a19 */
[----:B------:R-:W-:Y:S02]  /*71d0*/  STL [R1+0x780], R28 ;  /* 0x0007801c01007387 */ /* 0x000fe40000100800 */
[C---:B--2---:R-:W-:Y:S02]  /*71e0*/  SEL R3, R23.reuse, R24, !P0 ;  /* 0x0000001817037207 */ /* 0x044fe40004000000 */
[----:B------:R-:W-:Y:S04]  /*71f0*/  STL [R1+0x784], R27 ;  /* 0x0007841b01007387 */ /* 0x000fe80000100800 */
[----:B------:R-:W-:Y:S04]  /*7200*/  STL [R1+0x788], R26 ;  /* 0x0007881a01007387 */ /* 0x000fe80000100800 */
[----:B------:R-:W-:Y:S04]  /*7210*/  STL [R1+0x78c], R25 ;  /* 0x00078c1901007387 */ /* 0x000fe80000100800 */
[----:B------:R0:W-:Y:S01]  /*7220*/  STL [R1+0x790], R3 ;  /* 0x0007900301007387 */ /* 0x0001e20000100800 */
[----:B---3--:R-:W-:-:S02]  /*7230*/  SEL R2, R23, R5, !P0 ;  /* 0x0000000517027207 */ /* 0x008fc40004000000 */
[----:B----4-:R-:W-:-:S03]  /*7240*/  SEL R4, R23, R4, !P0 ;  /* 0x0000000417047207 */ /* 0x010fc60004000000 */
[----:B------:R1:W-:Y:S04]  /*7250*/  STL [R1+0x284], R2 ;  /* 0x0002840201007387 */ /* 0x0003e80000100800 */
[----:B------:R-:W-:Y:S01]  /*7260*/  STL [R1+0x280], R4 ;  /* 0x0002800401007387 */ /* 0x000fe20000100800 */
[C---:B0-----:R-:W-:Y:S02]  /*7270*/  SEL R3, R23.reuse, R0, !P0 ;  /* 0x0000000017037207 */ /* 0x041fe40004000000 */
[----:B-1----:R-:W-:-:S03]  /*7280*/  SEL R2, R23, R13, !P0 ;  /* 0x0000000d17027207 */ /* 0x002fc60004000000 */
[----:B------:R0:W-:Y:S01]  /*7290*/  STL [R1+0x27c], R3 ;  /* 0x00027c0301007387 */ /* 0x0001e20000100800 */
[----:B------:R-:W-:-:S03]  /*72a0*/  SEL R0, R23, R21, !P0 ;  /* 0x0000001517007207 */ /* 0x000fc60004000000 */
[----:B------:R-:W-:Y:S01]  /*72b0*/  STL [R1+0x278], R2 ;  /* 0x0002780201007387 */ /* 0x000fe20000100800 */
[----:B0-----:R-:W-:-:S03]  /*72c0*/  SEL R3, R23, R20, !P0 ;  /* 0x0000001417037207 */ /* 0x001fc60004000000 */
[----:B------:R-:W-:Y:S04]  /*72d0*/  STL [R1+0x274], R0 ;  /* 0x0002740001007387 */ /* 0x000fe80000100800 */
[----:B------:R0:W-:Y:S04]  /*72e0*/  STL [R1+0x270], R3 ;  /* 0x0002700301007387 */ /* 0x0001e80000100800 */
[----:B0-----:R-:W2:Y:S01]  /*72f0*/  LDL.LU R3, [R1+0x1c0] ;  /* 0x0001c00001037983 */ /* 0x001ea20000300800 */
[C---:B------:R-:W-:Y:S02]  /*7300*/  SEL R2, R23.reuse, R18, !P0 ;  /* 0x0000001217027207 */ /* 0x040fe40004000000 */
[----:B------:R-:W-:-:S03]  /*7310*/  SEL R0, R23, R29, !P0 ;  /* 0x0000001d17007207 */ /* 0x000fc60004000000 */
[----:B------:R-:W-:Y:S04]  /*7320*/  STL [R1+0x26c], R2 ;  /* 0x00026c0201007387 */ /* 0x000fe80000100800 */
[----:B--2---:R0:W-:Y:S04]  /*7330*/  STL [R1+0x7ac], R3 ;  /* 0x0007ac0301007387 */ /* 0x0041e80000100800 */
[----:B------:R-:W-:Y:S04]  /*7340*/  STL [R1+0x268], R0 ;  /* 0x0002680001007387 */ /* 0x000fe80000100800 */
[----:B0-----:R-:W2:Y:S04]  /*7350*/  LDL.LU R3, [R1+0x1b8] ;  /* 0x0001b80001037983 */ /* 0x001ea80000300800 */
[----:B--2---:R0:W-:Y:S04]  /*7360*/  STL [R1+0x7b0], R3 ;  /* 0x0007b00301007387 */ /* 0x0041e80000100800 */
[----:B0-----:R-:W2:Y:S04]  /*7370*/  LDL.LU R3, [R1+0x1b0] ;  /* 0x0001b00001037983 */ /* 0x001ea80000300800 */
[----:B--2---:R0:W-:Y:S04]  /*7380*/  STL [R1+0x7b4], R3 ;  /* 0x0007b40301007387 */ /* 0x0041e80000100800 */
[----:B0-----:R-:W2:Y:S04]  /*7390*/  LDL.LU R3, [R1+0x1dc] ;  /* 0x0001dc0001037983 */ /* 0x001ea80000300800 */
[----:B------:R-:W3:Y:S04]  /*73a0*/  LDL.LU R24, [R1+0x1cc] ;  /* 0x0001cc0001187983 */ /* 0x000ee80000300800 */
[----:B------:R-:W4:Y:S04]  /*73b0*/  LDL.LU R25, [R1+0x1d4] ;  /* 0x0001d40001197983 */ /* 0x000f280000300800 */
[----:B------:R-:W3:Y:S04]  /*73c0*/  LDL.LU R26, [R1+0x1d0] ;  /* 0x0001d000011a7983 */ /* 0x000ee80000300800 */
        /* <DEDUP_REMOVED lines=23> */
[----:B------:R-:W3:Y:S01]  /*7540*/  LDL.LU R29, [R1+0x164] ;  /* 0x00016400011d7983 */ /* 0x000ee20000300800 */
[----:B--2---:R-:W-:-:S05]  /*7550*/  SEL R3, R23, R3, !P0 ;  /* 0x0000000317037207 */ /* 0x004fca0004000000 */
[----:B------:R0:W-:Y:S04]  /*7560*/  STL [R1+0x264], R3 ;  /* 0x0002640301007387 */ /* 0x0001e80000100800 */
[----:B0-----:R-:W2:Y:S02]  /*7570*/  LDL.LU R3, [R1+0x7b4] ;  /* 0x0007b40001037983 */ /* 0x001ea40000300800 */
[----:B--2---:R-:W-:-:S05]  /*7580*/  SEL R3, R23, R3, !P0 ;  /* 0x0000000317037207 */ /* 0x004fca0004000000 */
[----:B------:R0:W-:Y:S04]  /*7590*/  STL [R1+0x260], R3 ;  /* 0x0002600301007387 */ /* 0x0001e80000100800 */
[----:B0-----:R-:W2:Y:S02]  /*75a0*/  LDL.LU R3, [R1+0x7b0] ;  /* 0x0007b00001037983 */ /* 0x001ea40000300800 */
[----:B--2---:R-:W-:-:S05]  /*75b0*/  SEL R3, R23, R3, !P0 ;  /* 0x0000000317037207 */ /* 0x004fca0004000000 */
[----:B------:R0:W-:Y:S04]  /*75c0*/  STL [R1+0x25c], R3 ;  /* 0x00025c0301007387 */ /* 0x0001e80000100800 */
[----:B0-----:R-:W2:Y:S01]  /*75d0*/  LDL.LU R3, [R1+0x7ac] ;  /* 0x0007ac0001037983 */ /* 0x001ea20000300800 */
[C---:B---3--:R-:W-:Y:S02]  /*75e0*/  SEL R16, R23.reuse, R16, !P0 ;  /* 0x0000001017107207 */ /* 0x048fe40004000000 */
[C---:B------:R-:W-:Y:S02]  /*75f0*/  SEL R9, R23.reuse, R9, !P0 ;  /* 0x0000000917097207 */ /* 0x040fe40004000000 */
[C---:B------:R-:W-:Y:S02]  /*7600*/  SEL R6, R23.reuse, R6, !P0 ;  /* 0x0000000617067207 */ /* 0x040fe40004000000 */
[----:B------:R-:W-:-:S02]  /*7610*/  SEL R4, R23, R4, !P0 ;  /* 0x0000000417047207 */ /* 0x000fc40004000000 */
[----:B--2---:R-:W-:-:S05]  /*7620*/  SEL R3, R23, R3, !P0 ;  /* 0x0000000317037207 */ /* 0x004fca0004000000 */
[----:B------:R0:W-:Y:S02]  /*7630*/  STL [R1+0x258], R3 ;  /* 0x0002580301007387 */ /* 0x0001e40000100800 */
[C---:B0-----:R-:W-:Y:S02]  /*7640*/  SEL R3, R23.reuse, R24, !P0 ;  /* 0x0000001817037207 */ /* 0x041fe40004000000 */
[C---:B----4-:R-:W-:Y:S02]  /*7650*/  SEL R24, R23.reuse, R25, !P0 ;  /* 0x0000001917187207 */ /* 0x050fe40004000000 */
[C---:B------:R-:W-:Y:S01]  /*7660*/  SEL R25, R23.reuse, R26, !P0 ;  /* 0x0000001a17197207 */ /* 0x040fe20004000000 */
[----:B------:R0:W-:Y:S04]  /*7670*/  STL [R1+0x254], R3 ;  /* 0x0002540301007387 */ /* 0x0001e80000100800 */
[----:B------:R1:W-:Y:S01]  /*7680*/  STL [R1+0x250], R24 ;  /* 0x0002501801007387 */ /* 0x0003e20000100800 */
[----:B0-----:R-:W-:-:S03]  /*7690*/  SEL R3, R23, R27, !P0 ;  /* 0x0000001b17037207 */ /* 0x001fc60004000000 */
[----:B------:R-:W-:Y:S01]  /*76a0*/  STL [R1+0x24c], R25 ;  /* 0x00024c1901007387 */ /* 0x000fe20000100800 */
[----:B-1----:R-:W-:-:S03]  /*76b0*/  SEL R24, R23, R28, !P0 ;  /* 0x0000001c17187207 */ /* 0x002fc60004000000 */
[----:B------:R0:W-:Y:S04]  /*76c0*/  STL [R1+0x248], R3 ;  /* 0x0002480301007387 */ /* 0x0001e80000100800 */
[----:B------:R-:W-:Y:S01]  /*76d0*/  STL [R1+0x244], R24 ;  /* 0x0002441801007387 */ /* 0x000fe20000100800 */
[----:B0-----:R-:W-:-:S03]  /*76e0*/  SEL R3, R23, R12, !P0 ;  /* 0x0000000c17037207 */ /* 0x001fc60004000000 */
[----:B------:R-:W-:Y:S04]  /*76f0*/  STL [R1+0x240], R16 ;  /* 0x0002401001007387 */ /* 0x000fe80000100800 */
[----:B------:R0:W-:Y:S04]  /*7700*/  STL [R1+0x23c], R3 ;  /* 0x00023c0301007387 */ /* 0x0001e80000100800 */
[----:B------:R-:W-:Y:S01]  /*7710*/  STL [R1+0x238], R9 ;  /* 0x0002380901007387 */ /* 0x000fe20000100800 */
[----:B0-----:R-:W-:-:S03]  /*7720*/  SEL R3, R23, R2, !P0 ;  /* 0x0000000217037207 */ /* 0x001fc60004000000 */
[----:B------:R0:W-:Y:S01]  /*7730*/  STL [R1+0x234], R6 ;  /* 0x0002340601007387 */ /* 0x0001e20000100800 */
[----:B------:R-:W-:-:S03]  /*7740*/  SEL R2, R23, R22, !P0 ;  /* 0x0000001617027207 */ /* 0x000fc60004000000 */
[----:B------:R1:W-:Y:S01]  /*7750*/  STL [R1+0x230], R3 ;  /* 0x0002300301007387 */ /* 0x0003e20000100800 */
[----:B0-----:R-:W-:-:S03]  /*7760*/  SEL R6, R23, R19, !P0 ;  /* 0x0000001317067207 */ /* 0x001fc60004000000 */
[----:B------:R0:W-:Y:S01]  /*7770*/  STL [R1+0x22c], R2 ;  /* 0x00022c0201007387 */ /* 0x0001e20000100800 */
[----:B-1----:R-:W-:-:S03]  /*7780*/  SEL R3, R23, R17, !P0 ;  /* 0x0000001117037207 */ /* 0x002fc60004000000 */
[----:B------:R1:W-:Y:S04]  /*7790*/  STL [R1+0x228], R6 ;  /* 0x0002280601007387 */ /* 0x0003e80000100800 */
[----:B------:R2:W-:Y:S01]  /*77a0*/  STL [R1+0x224], R3 ;  /* 0x0002240301007387 */ /* 0x0005e20000100800 */
[C---:B0-----:R-:W-:Y:S02]  /*77b0*/  SEL R2, R23.reuse, R15, !P0 ;  /* 0x0000000f17027207 */ /* 0x041fe40004000000 */
[----:B-1----:R-:W-:-:S03]  /*77c0*/  SEL R6, R23, R14, !P0 ;  /* 0x0000000e17067207 */ /* 0x002fc60004000000 */
[----:B------:R0:W-:Y:S01]  /*77d0*/  STL [R1+0x220], R2 ;  /* 0x0002200201007387 */ /* 0x0001e20000100800 */
[----:B--2---:R-:W-:-:S03]  /*77e0*/  SEL R3, R23, R11, !P0 ;  /* 0x0000000b17037207 */ /* 0x004fc60004000000 */
[----:B------:R1:W-:Y:S04]  /*77f0*/  STL [R1+0x21c], R6 ;  /* 0x00021c0601007387 */ /* 0x0003e80000100800 */
[----:B------:R2:W-:Y:S01]  /*7800*/  STL [R1+0x218], R3 ;  /* 0x0002180301007387 */ /* 0x0005e20000100800 */
[C---:B0-----:R-:W-:Y:S02]  /*7810*/  SEL R2, R23.reuse, R10, !P0 ;  /* 0x0000000a17027207 */ /* 0x041fe40004000000 */
[----:B-1----:R-:W-:-:S03]  /*7820*/  SEL R6, R23, R8, !P0 ;  /* 0x0000000817067207 */ /* 0x002fc60004000000 */
[----:B------:R0:W-:Y:S01]  /*7830*/  STL [R1+0x214], R2 ;  /* 0x0002140201007387 */ /* 0x0001e20000100800 */
[----:B--2---:R-:W-:-:S03]  /*7840*/  SEL R3, R23, R7, !P0 ;  /* 0x0000000717037207 */ /* 0x004fc60004000000 */
[----:B------:R-:W-:Y:S04]  /*7850*/  STL [R1+0x210], R6 ;  /* 0x0002100601007387 */ /* 0x000fe80000100800 */
[----:B------:R1:W-:Y:S01]  /*7860*/  STL [R1+0x20c], R3 ;  /* 0x00020c0301007387 */ /* 0x0003e20000100800 */
[----:B0-----:R-:W-:-:S05]  /*7870*/  SEL R2, R23, R5, !P0 ;  /* 0x0000000517027207 */ /* 0x001fca0004000000 */
[----:B------:R0:W-:Y:S01]  /*7880*/  STL [R1+0x208], R2 ;  /* 0x0002080201007387 */ /* 0x0001e20000100800 */
[----:B-1----:R-:W-:-:S03]  /*7890*/  SEL R3, R23, R0, !P0 ;  /* 0x0000000017037207 */ /* 0x002fc60004000000 */
[----:B------:R-:W-:Y:S01]  /*78a0*/  STL [R1+0x204], R4 ;  /* 0x0002040401007387 */ /* 0x000fe20000100800 */
[----:B------:R-:W-:-:S03]  /*78b0*/  SEL R0, R23, R21, !P0 ;  /* 0x0000001517007207 */ /* 0x000fc60004000000 */
[----:B------:R1:W-:Y:S01]  /*78c0*/  STL [R1+0x200], R3 ;  /* 0x0002000301007387 */ /* 0x0003e20000100800 */
[----:B0-----:R-:W-:-:S05]  /*78d0*/  SEL R2, R23, R13, !P0 ;  /* 0x0000000d17027207 */ /* 0x001fca0004000000 */
[----:B------:R-:W-:Y:S01]  /*78e0*/  STL [R1+0x1fc], R2 ;  /* 0x0001fc0201007387 */ /* 0x000fe20000100800 */
[----:B-1----:R-:W-:-:S03]  /*78f0*/  SEL R3, R23, R20, !P0 ;  /* 0x0000001417037207 */ /* 0x002fc60004000000 */
        /* <DEDUP_REMOVED lines=149> */
[C---:B----4-:R-:W-:Y:S02]  /*8250*/  SEL R26, R23.reuse, R26, !P0 ;  /* 0x0000001a171a7207 */ /* 0x050fe40004000000 */
[C---:B------:R-:W-:Y:S02]  /*8260*/  SEL R27, R23.reuse, R27, !P0 ;  /* 0x0000001b171b7207 */ /* 0x040fe40004000000 */
[----:B------:R-:W-:-:S02]  /*8270*/  SEL R28, R23, R28, !P0 ;  /* 0x0000001c171c7207 */ /* 0x000fc40004000000 */
[C---:B------:R-:W-:Y:S02]  /*8280*/  SEL R16, R23.reuse, R16, !P0 ;  /* 0x0000001017107207 */ /* 0x040fe40004000000 */
[C---:B------:R-:W-:Y:S02]  /*8290*/  SEL R12, R23.reuse, R12, !P0 ;  /* 0x0000000c170c7207 */ /* 0x040fe40004000000 */
[C---:B------:R-:W-:Y:S02]  /*82a0*/  SEL R9, R23.reuse, R9, !P0 ;  /* 0x0000000917097207 */ /* 0x040fe40004000000 */
[C---:B------:R-:W-:Y:S02]  /*82b0*/  SEL R6, R23.reuse, R6, !P0 ;  /* 0x0000000617067207 */ /* 0x040fe40004000000 */
        /* <DEDUP_REMOVED lines=18> */
[----:B--2---:R-:W-:-:S05]  /*83e0*/  SEL R3, R23, R3, !P0 ;  /* 0x0000000317037207 */ /* 0x004fca0004000000 */
[----:B------:R0:W-:Y:S04]  /*83f0*/  STL [R1+0x80], R3 ;  /* 0x0000800301007387 */ /* 0x0001e80000100800 */
[----:B0-----:R-:W2:Y:S04]  /*8400*/  LDL.LU R3, [R1+0x790] ;  /* 0x0007900001037983 */ /* 0x001ea80000300800 */
[----:B------:R0:W-:Y:S04]  /*8410*/  STL [R1+0x7c], R25 ;  /* 0x00007c1901007387 */ /* 0x0001e80000100800 */
[----:B0-----:R-:W3:Y:S04]  /*8420*/  LDL.LU R25, [R1+0x78c] ;  /* 0x00078c0001197983 */ /* 0x001ee80000300800 */
[----:B------:R0:W-:Y:S04]  /*8430*/  STL [R1+0x78], R26 ;  /* 0x0000781a01007387 */ /* 0x0001e80000100800 */
[----:B0-----:R-:W4:Y:S04]  /*8440*/  LDL.LU R26, [R1+0x788] ;  /* 0x00078800011a7983 */ /* 0x001f280000300800 */
[----:B------:R0:W-:Y:S04]  /*8450*/  STL [R1+0x74], R27 ;  /* 0x0000741b01007387 */ /* 0x0001e80000100800 */
[----:B0-----:R-:W2:Y:S04]  /*8460*/  LDL.LU R27, [R1+0x784] ;  /* 0x00078400011b7983 */ /* 0x001ea80000300800 */
        /* <DEDUP_REMOVED lines=45> */
[----:B0-----:R-:W2:Y:S01]  /*8740*/  LDL.LU R29, [R1+0x728] ;  /* 0x00072800011d7983 */ /* 0x001ea20000300800 */
[----:B------:R-:W-:-:S05]  /*8750*/  SEL R24, R23, R24, !P0 ;  /* 0x0000001817187207 */ /* 0x000fca0004000000 */
[----:B------:R2:W-:Y:S02]  /*8760*/  STL [R1+0xc], R24 ;  /* 0x00000c1801007387 */ /* 0x0005e40000100800 */
[C---:B--2---:R-:W-:Y:S02]  /*8770*/  SEL R24, R23.reuse, R29, !P0 ;  /* 0x0000001d17187207 */ /* 0x044fe40004000000 */
[----:B------:R-:W2:Y:S04]  /*8780*/  LDL.LU R29, [R1+0x724] ;  /* 0x00072400011d7983 */ /* 0x000ea80000300800 */
[----:B------:R0:W-:Y:S02]  /*8790*/  STL [R1+0x8], R24 ;  /* 0x0000081801007387 */ /* 0x0001e40000100800 */
[----:B0-----:R-:W-:-:S02]  /*87a0*/  SEL R24, R23, R18, !P0 ;  /* 0x0000001217187207 */ /* 0x001fc40004000000 */
[----:B------:R-:W-:-:S03]  /*87b0*/  SEL R18, R23, R20, !P0 ;  /* 0x0000001417127207 */ /* 0x000fc60004000000 */
[----:B------:R0:W-:Y:S02]  /*87c0*/  STL [R1+0x4], R24 ;  /* 0x0000041801007387 */ /* 0x0001e40000100800 */
[C---:B0-----:R-:W-:Y:S02]  /*87d0*/  SEL R24, R23.reuse, R21, !P0 ;  /* 0x0000001517187207 */ /* 0x041fe40004000000 */
[----:B------:R-:W-:-:S03]  /*87e0*/  SEL R21, R23, R13, !P0 ;  /* 0x0000000d17157207 */ /* 0x000fc60004000000 */
[----:B------:R-:W-:Y:S04]  /*87f0*/  STL [R1+0x6a8], R24 ;  /* 0x0006a81801007387 */ /* 0x000fe80000100800 */
[----:B------:R-:W-:Y:S04]  /*8800*/  STL [R1], R18 ;  /* 0x0000001201007387 */ /* 0x000fe80000100800 */
[----:B------:R0:W-:Y:S04]  /*8810*/  STL [R1+0x6ac], R21 ;  /* 0x0006ac1501007387 */ /* 0x0001e80000100800 */
[----:B0-----:R-:W2:Y:S01]  /*8820*/  LDL R21, [R1+0x5c0] ;  /* 0x0005c00001157983 */ /* 0x001ea20000100800 */
[----:B------:R-:W-:-:S02]  /*8830*/  SEL R20, R23, R0, !P0 ;  /* 0x0000000017147207 */ /* 0x000fc40004000000 */
[C---:B------:R-:W-:Y:S02]  /*8840*/  SEL R18, R23.reuse, R4, !P0 ;  /* 0x0000000417127207 */ /* 0x040fe40004000000 */
[C---:B------:R-:W-:Y:S02]  /*8850*/  SEL R13, R23.reuse, R5, !P0 ;  /* 0x00000005170d7207 */ /* 0x040fe40004000000 */
[C---:B------:R-:W-:Y:S01]  /*8860*/  SEL R7, R23.reuse, R7, !P0 ;  /* 0x0000000717077207 */ /* 0x040fe20004000000 */
[----:B------:R-:W-:Y:S01]  /*8870*/  STL [R1+0x6b0], R20 ;  /* 0x0006b01401007387 */ /* 0x000fe20000100800 */
[C---:B------:R-:W-:Y:S02]  /*8880*/  SEL R8, R23.reuse, R8, !P0 ;  /* 0x0000000817087207 */ /* 0x040fe40004000000 */
[C---:B------:R-:W-:Y:S01]  /*8890*/  SEL R10, R23.reuse, R10, !P0 ;  /* 0x0000000a170a7207 */ /* 0x040fe20004000000 */
[----:B------:R-:W-:Y:S01]  /*88a0*/  STL [R1+0x6b4], R18 ;  /* 0x0006b41201007387 */ /* 0x000fe20000100800 */
[----:B------:R-:W-:-:S02]  /*88b0*/  SEL R11, R23, R11, !P0 ;  /* 0x0000000b170b7207 */ /* 0x000fc40004000000 */
[C---:B------:R-:W-:Y:S01]  /*88c0*/  SEL R14, R23.reuse, R14, !P0 ;  /* 0x0000000e170e7207 */ /* 0x040fe20004000000 */
[----:B------:R-:W-:Y:S01]  /*88d0*/  STL [R1+0x6b8], R13 ;  /* 0x0006b80d01007387 */ /* 0x000fe20000100800 */
[C---:B------:R-:W-:Y:S02]  /*88e0*/  SEL R15, R23.reuse, R15, !P0 ;  /* 0x0000000f170f7207 */ /* 0x040fe40004000000 */
[C---:B------:R-:W-:Y:S01]  /*88f0*/  SEL R17, R23.reuse, R17, !P0 ;  /* 0x0000001117117207 */ /* 0x040fe20004000000 */
[----:B------:R-:W-:Y:S04]  /*8900*/  STL [R1+0x6bc], R7 ;  /* 0x0006bc0701007387 */ /* 0x000fe80000100800 */
[----:B------:R-:W-:Y:S04]  /*8910*/  STL [R1+0x6c0], R8 ;  /* 0x0006c00801007387 */ /* 0x000fe80000100800 */
[----:B------:R-:W-:Y:S04]  /*8920*/  STL [R1+0x6c4], R10 ;  /* 0x0006c40a01007387 */ /* 0x000fe80000100800 */
[----:B------:R-:W-:Y:S04]  /*8930*/  STL [R1+0x6c8], R11 ;  /* 0x0006c80b01007387 */ /* 0x000fe80000100800 */
[----:B------:R-:W-:Y:S04]  /*8940*/  STL [R1+0x6cc], R14 ;  /* 0x0006cc0e01007387 */ /* 0x000fe80000100800 */
[----:B------:R-:W-:Y:S04]  /*8950*/  STL [R1+0x6d0], R15 ;  /* 0x0006d00f01007387 */ /* 0x000fe80000100800 */
[----:B------:R0:W-:Y:S04]  /*8960*/  STL [R1+0x6d4], R17 ;  /* 0x0006d41101007387 */ /* 0x0001e80000100800 */
[----:B0-----:R-:W0:Y:S04]  /*8970*/  S2R R17, SR_TID.X ;  /* 0x0000000000117919 */ /* 0x001e280000002100 */
[----:B------:R-:W1:Y:S04]  /*8980*/  S2R R24, SR_TID.X ;  /* 0x0000000000187919 */ /* 0x000e680000002100 */
[----:B------:R-:W0:Y:S01]  /*8990*/  S2R R0, SR_TID.X ;  /* 0x0000000000007919 */ /* 0x000e220000002100 */
        /* <DEDUP_REMOVED lines=10> */
[----:B------:R0:W-:Y:S01]  /*8a40*/  STL [R1+0x6e0], R5 ;  /* 0x0006e00501007387 */ /* 0x0001e20000100800 */
[C---:B------:R-:W-:Y:S02]  /*8a50*/  SEL R27, R23.reuse, R27, !P0 ;  /* 0x0000001b171b7207 */ /* 0x040fe40004000000 */
[C---:B----4-:R-:W-:Y:S01]  /*8a60*/  SEL R26, R23.reuse, R26, !P0 ;  /* 0x0000001a171a7207 */ /* 0x050fe20004000000 */
[----:B------:R4:W-:Y:S01]  /*8a70*/  STL [R1+0x6e4], R6 ;  /* 0x0006e40601007387 */ /* 0x0009e20000100800 */
[----:B---3--:R-:W-:-:S03]  /*8a80*/  SEL R23, R23, R25, !P0 ;  /* 0x0000001917177207 */ /* 0x008fc60004000000 */
[----:B------:R-:W-:Y:S01]  /*8a90*/  STL [R1+0x6e8], R9 ;  /* 0x0006e80901007387 */ /* 0x000fe20000100800 */
[----:B0-----:R-:W-:-:S03]  /*8aa0*/  IMAD.SHL.U32 R5, R17, 0x20, RZ ;  /* 0x0000002011057824 */ /* 0x001fc600078e00ff */
[----:B------:R-:W-:Y:S04]  /*8ab0*/  STL [R1+0x6ec], R12 ;  /* 0x0006ec0c01007387 */ /* 0x000fe80000100800 */
[----:B------:R-:W-:Y:S04]  /*8ac0*/  STL [R1+0x6f0], R16 ;  /* 0x0006f01001007387 */ /* 0x000fe80000100800 */
[----:B------:R-:W-:Y:S04]  /*8ad0*/  STL [R1+0x6f4], R28 ;  /* 0x0006f41c01007387 */ /* 0x000fe80000100800 */
[----:B------:R-:W-:Y:S04]  /*8ae0*/  STL [R1+0x6f8], R27 ;  /* 0x0006f81b01007387 */ /* 0x000fe80000100800 */
[----:B------:R-:W-:Y:S01]  /*8af0*/  STL [R1+0x6fc], R26 ;  /* 0x0006fc1a01007387 */ /* 0x000fe20000100800 */
[----:B-1----:R-:W-:-:S03]  /*8b00*/  LOP3.LUT R24, R24, 0x3f, RZ, 0xc0, !PT ;  /* 0x0000003f18187812 */ /* 0x002fc600078ec0ff */
[----:B------:R-:W-:Y:S04]  /*8b10*/  STL [R1+0x700], R23 ;  /* 0x0007001701007387 */ /* 0x000fe80000100800 */
[----:B------:R-:W-:Y:S01]  /*8b20*/  STL [R1+0x5bc], R5 ;  /* 0x0005bc0501007387 */ /* 0x000fe20000100800 */
[----:B------:R-:W-:-:S03]  /*8b30*/  SHF.R.U32.HI R20, RZ, 0x5, R0 ;  /* 0x00000005ff147819 */ /* 0x000fc60000011600 */
[----:B------:R-:W-:Y:S04]  /*8b40*/  STL [R1+0x190], RZ ;  /* 0x000190ff01007387 */ /* 0x000fe80000100800 */
[----:B------:R-:W-:Y:S04]  /*8b50*/  STL [R1+0x194], RZ ;  /* 0x000194ff01007387 */ /* 0x000fe80000100800 */
[----:B------:R-:W-:Y:S01]  /*8b60*/  STL [R1+0x198], RZ ;  /* 0x000198ff01007387 */ /* 0x000fe20000100800 */
[----:B------:R-:W-:-:S03]  /*8b70*/  IMAD R2, R24, c[0x0][0x18c], RZ ;  /* 0x0000630018027a24 */ /* 0x000fc600078e02ff */
[----:B------:R-:W-:Y:S01]  /*8b80*/  STL [R1+0x19c], RZ ;  /* 0x00019cff01007387 */ /* 0x000fe20000100800 */
[----:B------:R-:W-:-:S03]  /*8b90*/  SGXT.U32 R20, R20, 0x2 ;  /* 0x000000021414781a */ /* 0x000fc60000000000 */
[----:B------:R-:W-:Y:S04]  /*8ba0*/  STL [R1+0x160], RZ ;  /* 0x000160ff01007387 */ /* 0x000fe80000100800 */
[----:B------:R-:W-:Y:S04]  /*8bb0*/  STL [R1+0x164], RZ ;  /* 0x000164ff01007387 */ /* 0x000fe80000100800 */
[----:B------:R-:W-:Y:S01]  /*8bc0*/  STL [R1+0x168], RZ ;  /* 0x000168ff01007387 */ /* 0x000fe20000100800 */
[----:B------:R-:W-:-:S03]  /*8bd0*/  SHF.R.U32.HI R0, RZ, 0x5, R0 ;  /* 0x00000005ff007819 */ /* 0x000fc60000011600 */
[----:B------:R-:W-:Y:S01]  /*8be0*/  STL [R1+0x16c], RZ ;  /* 0x00016cff01007387 */ /* 0x000fe20000100800 */
[----:B------:R-:W-:-:S03]  /*8bf0*/  LOP3.LUT R4, R20, 0x3c, RZ, 0xfc, !PT ;  /* 0x0000003c14047812 */ /* 0x000fc600078efcff */
[----:B------:R-:W-:Y:S01]  /*8c00*/  STL [R1+0x130], RZ ;  /* 0x000130ff01007387 */ /* 0x000fe20000100800 */
[----:B------:R-:W-:-:S03]  /*8c10*/  LOP3.LUT R20, R20, 0x38, RZ, 0xfc, !PT ;  /* 0x0000003814147812 */ /* 0x000fc600078efcff */
[----:B------:R-:W-:Y:S04]  /*8c20*/  STL [R1+0x134], RZ ;  /* 0x000134ff01007387 */ /* 0x000fe80000100800 */
[----:B------:R-:W-:Y:S01]  /*8c30*/  STL [R1+0x138], RZ ;  /* 0x000138ff01007387 */ /* 0x000fe20000100800 */
[----:B------:R-:W-:-:S03]  /*8c40*/  SGXT.U32 R0, R0, 0x2 ;  /* 0x000000020000781a */ /* 0x000fc60000000000 */
[----:B------:R-:W-:Y:S04]  /*8c50*/  STL [R1+0x13c], RZ ;  /* 0x00013cff01007387 */ /* 0x000fe80000100800 */
[----:B------:R-:W-:Y:S04]  /*8c60*/  STL [R1+0x150], RZ ;  /* 0x000150ff01007387 */ /* 0x000fe80000100800 */
[----:B------:R-:W-:Y:S01]  /*8c70*/  STL [R1+0x154], RZ ;  /* 0x000154ff01007387 */ /* 0x000fe20000100800 */
[----:B------:R-:W-:-:S03]  /*8c80*/  IMAD R4, R4, c[0x0][0x188], RZ ;  /* 0x0000620004047a24 */ /* 0x000fc600078e02ff */
[----:B------:R-:W-:Y:S01]  /*8c90*/  STL [R1+0x158], RZ ;  /* 0x000158ff01007387 */ /* 0x000fe20000100800 */
[----:B------:R-:W-:-:S03]  /*8ca0*/  LOP3.LUT R4, R0, 0x34, RZ, 0xfc, !PT ;  /* 0x0000003400047812 */ /* 0x000fc600078efcff */
[----:B------:R-:W-:Y:S04]  /*8cb0*/  STL [R1+0x15c], RZ ;  /* 0x00015cff01007387 */ /* 0x000fe80000100800 */
        /* <DEDUP_REMOVED lines=16> */
[----:B------:R-:W-:Y:S01]  /*8dc0*/  STL [R1+0x120], RZ ;  /* 0x000120ff01007387 */ /* 0x000fe20000100800 */
[----:B--2---:R-:W-:-:S03]  /*8dd0*/  ISETP.GE.AND P1, PT, R21, RZ, PT ;  /* 0x000000ff1500720c */ /* 0x004fc60003f26270 */
[----:B------:R-:W0:Y:S02]  /*8de0*/  S2R R21, SR_TID.X ;  /* 0x0000000000157919 */ /* 0x000e240000002100 */
[----:B0-----:R-:W-:-:S04]  /*8df0*/  SHF.R.U32.HI R24, RZ, 0x5, R21 ;  /* 0x00000005ff187819 */ /* 0x001fc80000011615 */
[----:B------:R-:W-:-:S05]  /*8e00*/  SGXT.U32 R24, R24, 0x2 ;  /* 0x000000021818781a */ /* 0x000fca0000000000 */
[----:B----4-:R-:W-:Y:S02]  /*8e10*/  IMAD R6, R24, c[0x0][0x188], RZ ;  /* 0x0000620018067a24 */ /* 0x010fe400078e02ff */
[----:B------:R-:W-:Y:S01]  /*8e20*/  IMAD R6, R20, c[0x0][0x188], RZ ;  /* 0x0000620014067a24 */ /* 0x000fe200078e02ff */
[----:B------:R-:W-:Y:S02]  /*8e30*/  LOP3.LUT R20, R0, 0x30, RZ, 0xfc, !PT ;  /* 0x0000003000147812 */ /* 0x000fe400078efcff */
[--C-:B------:R-:W-:Y:S02]  /*8e40*/  SHF.R.U32.HI R0, RZ, 0x5, R21.reuse ;  /* 0x00000005ff007819 */ /* 0x100fe40000011615 */
[----:B------:R-:W-:Y:S02]  /*8e50*/  SHF.R.U32.HI R21, RZ, 0x5, R21 ;  /* 0x00000005ff157819 */ /* 0x000fe40000011615 */
[----:B------:R-:W-:Y:S01]  /*8e60*/  SGXT.U32 R0, R0, 0x2 ;  /* 0x000000020000781a */ /* 0x000fe20000000000 */
[----:B------:R-:W-:Y:S01]  /*8e70*/  IMAD R6, R20, c[0x0][0x188], RZ ;  /* 0x0000620014067a24 */ /* 0x000fe200078e02ff */
[----:B------:R-:W-:-:S02]  /*8e80*/  SGXT.U32 R21, R21, 0x2 ;  /* 0x000000021515781a */ /* 0x000fc40000000000 */
[----:B------:R-:W-:Y:S01]  /*8e90*/  LOP3.LUT R20, R0, 0x28, RZ, 0xfc, !PT ;  /* 0x0000002800147812 */ /* 0x000fe200078efcff */
[----:B------:R-:W-:Y:S04]  /*8ea0*/  STL [R1+0x124], RZ ;  /* 0x000124ff01007387 */ /* 0x000fe80000100800 */
[----:B------:R-:W-:Y:S01]  /*8eb0*/  IMAD R6, R20, c[0x0][0x188], RZ ;  /* 0x0000620014067a24 */ /* 0x000fe200078e02ff */
[----:B------:R-:W-:Y:S01]  /*8ec0*/  LOP3.LUT R20, R21, 0x1c, RZ, 0xfc, !PT ;  /* 0x0000001c15147812 */ /* 0x000fe200078efcff */
[----:B------:R-:W-:Y:S04]  /*8ed0*/  STL [R1+0x128], RZ ;  /* 0x000128ff01007387 */ /* 0x000fe80000100800 */
[----:B------:R-:W-:Y:S01]  /*8ee0*/  STL [R1+0x12c], RZ ;  /* 0x00012cff01007387 */ /* 0x000fe20000100800 */
[----:B------:R-:W-:-:S03]  /*8ef0*/  IMAD R6, R20, c[0x0][0x188], RZ ;  /* 0x0000620014067a24 */ /* 0x000fc600078e02ff */
[----:B------:R-:W2:Y:S01]  /*8f00*/  LDL.LU R19, [R1+0x28c] ;  /* 0x00028c0001137983 */ /* 0x000ea20000300800 */
[----:B------:R-:W-:-:S03]  /*8f10*/  LOP3.LUT R20, R24, 0x10, RZ, 0xfc, !PT ;  /* 0x0000001018147812 */ /* 0x000fc600078efcff */
[----:B------:R-:W3:Y:S04]  /*8f20*/  LDL.LU R15, [R1+0x284] ;  /* 0x00028400010f7983 */ /* 0x000ee80000300800 */
[----:B------:R-:W-:Y:S04]  /*8f30*/  STL [R1+0xf0], RZ ;  /* 0x0000f0ff01007387 */ /* 0x000fe80000100800 */
[----:B------:R-:W-:Y:S01]  /*8f40*/  STL [R1+0xf4], RZ ;  /* 0x0000f4ff01007387 */ /* 0x000fe20000100800 */
[----:B------:R-:W-:-:S03]  /*8f50*/  IMAD R7, R20, c[0x0][0x188], RZ ;  /* 0x0000620014077a24 */ /* 0x000fc600078e02ff */
[----:B------:R-:W-:Y:S04]  /*8f60*/  STL [R1+0xf8], RZ ;  /* 0x0000f8ff01007387 */ /* 0x000fe80000100800 */
[----:B------:R-:W-:Y:S04]  /*8f70*/  STL [R1+0xfc], RZ ;  /* 0x0000fcff01007387 */ /* 0x000fe80000100800 */
[----:B------:R-:W4:Y:S04]  /*8f80*/  LDL.LU R14, [R1+0x280] ;  /* 0x00028000010e7983 */ /* 0x000f280000300800 */
[----:B------:R-:W4:Y:S04]  /*8f90*/  LDL.LU R11, [R1+0x27c] ;  /* 0x00027c00010b7983 */ /* 0x000f280000300800 */
[----:B------:R-:W4:Y:S04]  /*8fa0*/  LDL.LU R10, [R1+0x278] ;  /* 0x00027800010a7983 */ /* 0x000f280000300800 */
[----:B------:R-:W4:Y:S04]  /*8fb0*/  LDL.LU R8, [R1+0x274] ;  /* 0x0002740001087983 */ /* 0x000f280000300800 */
[----:B------:R-:W4:Y:S04]  /*8fc0*/  LDL.LU R7, [R1+0x270] ;  /* 0x0002700001077983 */ /* 0x000f280000300800 */
[----:B------:R-:W4:Y:S04]  /*8fd0*/  LDL.LU R13, [R1+0x26c] ;  /* 0x00026c00010d7983 */ /* 0x000f280000300800 */
[----:B------:R-:W4:Y:S04]  /*8fe0*/  LDL.LU R18, [R1+0x268] ;  /* 0x0002680001127983 */ /* 0x000f280000300800 */
[----:B------:R-:W4:Y:S04]  /*8ff0*/  LDL.LU R20, [R1+0x264] ;  /* 0x0002640001147983 */ /* 0x000f280000300800 */
[----:B------:R-:W0:Y:S01]  /*9000*/  S2R R22, SR_TID.X ;  /* 0x0000000000167919 */ /* 0x000e220000002100 */
[----:B------:R-:W-:Y:S01]  /*9010*/  IMAD R4, R4, c[0x0][0x188], RZ ;  /* 0x0000620004047a24 */ /* 0x000fe200078e02ff */
[----:B------:R-:W-:-:S02]  /*9020*/  LOP3.LUT R4, R0, 0x2c, RZ, 0xfc, !PT ;  /* 0x0000002c00047812 */ /* 0x000fc400078efcff */
[----:B------:R-:W-:-:S03]  /*9030*/  LOP3.LUT R0, R0, 0x24, RZ, 0xfc, !PT ;  /* 0x0000002400007812 */ /* 0x000fc600078efcff */
[----:B------:R-:W-:Y:S01]  /*9040*/  IMAD R4, R4, c[0x0][0x188], RZ ;  /* 0x0000620004047a24 */ /* 0x000fe200078e02ff */
[C---:B------:R-:W-:Y:S01]  /*9050*/  LOP3.LUT R4, R21.reuse, 0x20, RZ, 0xfc, !PT ;  /* 0x0000002015047812 */ /* 0x040fe200078efcff */
[----:B------:R-:W-:Y:S01]  /*9060*/  IMAD R0, R0, c[0x0][0x188], RZ ;  /* 0x0000620000007a24 */ /* 0x000fe200078e02ff */
[C---:B------:R-:W-:Y:S02]  /*9070*/  LOP3.LUT R0, R21.reuse, 0x18, RZ, 0xfc, !PT ;  /* 0x0000001815007812 */ /* 0x040fe400078efcff */
[----:B------:R-:W-:Y:S01]  /*9080*/  LOP3.LUT R21, R21, 0x14, RZ, 0xfc, !PT ;  /* 0x0000001415157812 */ /* 0x000fe200078efcff */
[----:B------:R-:W-:Y:S02]  /*9090*/  IMAD R4, R4, c[0x0][0x188], RZ ;  /* 0x0000620004047a24 */ /* 0x000fe400078e02ff */
[----:B------:R-:W-:Y:S01]  /*90a0*/  IMAD R0, R0, c[0x0][0x188], RZ ;  /* 0x0000620000007a24 */ /* 0x000fe200078e02ff */
[C---:B------:R-:W-:Y:S01]  /*90b0*/  LOP3.LUT R0, R24.reuse, 0xc, RZ, 0xfc, !PT ;  /* 0x0000000c18007812 */ /* 0x040fe200078efcff */
[----:B------:R-:W-:Y:S01]  /*90c0*/  IMAD R4, R21, c[0x0][0x188], RZ ;  /* 0x0000620015047a24 */ /* 0x000fe200078e02ff */
[----:B------:R-:W-:-:S02]  /*90d0*/  LOP3.LUT R21, R24, 0x8, RZ, 0xfc, !PT ;  /* 0x0000000818157812 */ /* 0x000fc400078efcff */
[----:B------:R-:W-:Y:S01]  /*90e0*/  LOP3.LUT R24, R24, 0x4, RZ, 0xfc, !PT ;  /* 0x0000000418187812 */ /* 0x000fe200078efcff */
[----:B------:R-:W-:Y:S02]  /*90f0*/  IMAD R6, R0, c[0x0][0x188], RZ ;  /* 0x0000620000067a24 */ /* 0x000fe400078e02ff */
[----:B0-----:R-:W-:Y:S01]  /*9100*/  IMAD.SHL.U32 R22, R22, 0x8, RZ ;  /* 0x0000000816167824 */ /* 0x001fe200078e00ff */
[----:B------:R-:W-:Y:S01]  /*9110*/  ISETP.NE.AND P0, PT, RZ, c[0x0][0x178], PT ;  /* 0x00005e00ff007a0c */ /* 0x000fe20003f05270 */
[----:B------:R-:W-:Y:S01]  /*9120*/  IMAD R0, R24, c[0x0][0x188], RZ ;  /* 0x0000620018007a24 */ /* 0x000fe200078e02ff */
[----:B------:R-:W-:Y:S02]  /*9130*/  SHF.R.S32.HI R0, RZ, 0x1f, R2 ;  /* 0x0000001fff007819 */ /* 0x000fe40000011402 */
[----:B------:R-:W-:Y:S01]  /*9140*/  LOP3.LUT R6, R22, 0x30, RZ, 0xc0, !PT ;  /* 0x0000003016067812 */ /* 0x000fe200078ec0ff */
[C---:B------:R-:W-:Y:S01]  /*9150*/  IMAD.SHL.U32 R22, R17.reuse, 0x2, RZ ;  /* 0x0000000211167824 */ /* 0x040fe200078e00ff */
[----:B------:R-:W-:Y:S01]  /*9160*/  LOP3.LUT R17, R17, 0x7, RZ, 0xc0, !PT ;  /* 0x0000000711117812 */ /* 0x000fe200078ec0ff */
[----:B------:R-:W-:Y:S01]  /*9170*/  IMAD R4, R21, c[0x0][0x188], RZ ;  /* 0x0000620015047a24 */ /* 0x000fe200078e02ff */
[C---:B------:R-:W-:Y:S01]  /*9180*/  SHF.L.U64.HI R0, R2.reuse, 0x1, R0 ;  /* 0x0000000102007819 */ /* 0x040fe20000010200 */
[----:B------:R-:W4:Y:S01]  /*9190*/  LDL.LU R21, [R1+0x260] ;  /* 0x0002600001157983 */ /* 0x000f220000300800 */
[----:B------:R-:W-:-:S03]  /*91a0*/  IMAD.SHL.U32 R2, R2, 0x2, RZ ;  /* 0x0000000202027824 */ /* 0x000fc600078e00ff */
[----:B------:R-:W4:Y:S01]  /*91b0*/  LDL.LU R24, [R1+0x25c] ;  /* 0x00025c0001187983 */ /* 0x000f220000300800 */
[----:B------:R-:W-:Y:S02]  /*91c0*/  IMAD.MOV.U32 R4, RZ, RZ, R29 ;  /* 0x000000ffff047224 */ /* 0x000fe400078e001d */
[----:B------:R-:W-:Y:S01]  /*91d0*/  IMAD R17, R17, 0x40, R6 ;  /* 0x0000004011117824 */ /* 0x000fe200078e0206 */
[----:B------:R-:W-:Y:S04]  /*91e0*/  STL [R1+0xd0], RZ ;  /* 0x0000d0ff01007387 */ /* 0x000fe80000100800 */
[----:B------:R-:W-:Y:S01]  /*91f0*/  STL [R1+0xd4], RZ ;  /* 0x0000d4ff01007387 */ /* 0x000fe20000100800 */
[----:B------:R-:W-:-:S03]  /*9200*/  @!P1 IMAD.MOV R4, RZ, RZ, -R4 ;  /* 0x000000ffff049224 */ /* 0x000fc600078e0a04 */
[----:B------:R-:W-:Y:S01]  /*9210*/  STL [R1+0xd8], RZ ;  /* 0x0000d8ff01007387 */ /* 0x000fe20000100800 */
[----:B------:R-:W-:-:S03]  /*9220*/  LOP3.LUT R17, R17, 0x10, R22, 0x78, !PT ;  /* 0x0000001011117812 */ /* 0x000fc600078e7816 */
[----:B------:R0:W-:Y:S01]  /*9230*/  STL [R1+0x640], R0 ;  /* 0x0006400001007387 */ /* 0x0001e20000100800 */
[----:B------:R-:W-:-:S03]  /*9240*/  @!P0 LOP3.LUT R4, RZ, c[0x0][0x178], RZ, 0x33, !PT ;  /* 0x00005e00ff048a12 */ /* 0x000fc600078e33ff */
[----:B------:R2:W-:Y:S01]  /*9250*/  STL [R1+0x648], R2 ;  /* 0x0006480201007387 */ /* 0x0005e20000100800 */
[----:B------:R-:W-:Y:S01]  /*9260*/  IMAD R3, R3, c[0x0][0x190], RZ ;  /* 0x0000640003037a24 */ /* 0x000fe200078e02ff */
[----:B0-----:R-:W-:Y:S02]  /*9270*/  LOP3.LUT R0, R17, 0x200, R5, 0xf8, !PT ;  /* 0x0000020011007812 */ /* 0x001fe400078ef805 */
[----:B--2---:R-:W-:Y:S01]  /*9280*/  SHF.R.S32.HI R2, RZ, 0x6, R19 ;  /* 0x00000006ff027819 */ /* 0x004fe20000011413 */
[----:B---3--:R-:W-:-:S04]  /*9290*/  IMAD R25, R15, c[0x0][0x190], RZ ;  /* 0x000064000f197a24 */ /* 0x008fc800078e02ff */
[----:B------:R-:W-:Y:S04]  /*92a0*/  STL [R1+0x1a4], R2 ;  /* 0x0001a40201007387 */ /* 0x000fe80000100800 */
[----:B------:R-:W-:Y:S04]  /*92b0*/  STL [R1+0x704], R4 ;  /* 0x0007040401007387 */ /* 0x000fe80000100800 */
[----:B------:R0:W-:Y:S04]  /*92c0*/  STL [R1+0x64c], R3 ;  /* 0x00064c0301007387 */ /* 0x0001e80000100800 */
[----:B------:R-:W-:Y:S04]  /*92d0*/  STL [R1+0x708], R25 ;  /* 0x0007081901007387 */ /* 0x000fe80000100800 */
[----:B------:R-:W-:Y:S01]  /*92e0*/  STL [R1+0x188], R0 ;  /* 0x0001880001007387 */ /* 0x000fe20000100800 */
[----:B----4-:R-:W-:-:S03]  /*92f0*/  IMAD R29, R14, c[0x0][0x190], RZ ;  /* 0x000064000e1d7a24 */ /* 0x010fc600078e02ff */
[----:B------:R1:W-:Y:S01]  /*9300*/  STL [R1+0x650], R0 ;  /* 0x0006500001007387 */ /* 0x0003e20000100800 */
[----:B0-----:R-:W-:-:S03]  /*9310*/  IMAD R3, R11, c[0x0][0x190], RZ ;  /* 0x000064000b037a24 */ /* 0x001fc600078e02ff */
[----:B------:R-:W-:Y:S01]  /*9320*/  STL [R1+0x70c], R29 ;  /* 0x00070c1d01007387 */ /* 0x000fe20000100800 */
[----:B------:R-:W-:-:S03]  /*9330*/  IMAD R2, R10, c[0x0][0x190], RZ ;  /* 0x000064000a027a24 */ /* 0x000fc600078e02ff */
[----:B------:R0:W-:Y:S01]  /*9340*/  STL [R1+0x20], R3 ;  /* 0x0000200301007387 */ /* 0x0001e20000100800 */
[----:B-1----:R-:W-:-:S03]  /*9350*/  IMAD R0, R8, c[0x0][0x190], RZ ;  /* 0x0000640008007a24 */ /* 0x002fc600078e02ff */
[----:B------:R1:W-:Y:S01]  /*9360*/  STL [R1+0x24], R2 ;  /* 0x0000240201007387 */ /* 0x0003e20000100800 */
[----:B0-----:R-:W-:-:S03]  /*9370*/  IMAD R3, R7, c[0x0][0x190], RZ ;  /* 0x0000640007037a24 */ /* 0x001fc600078e02ff */
[----:B------:R0:W-:Y:S01]  /*9380*/  STL [R1+0x90], R0 ;  /* 0x0000900001007387 */ /* 0x0001e20000100800 */
[----:B-1----:R-:W-:-:S03]  /*9390*/  IMAD R2, R13, c[0x0][0x190], RZ ;  /* 0x000064000d027a24 */ /* 0x002fc600078e02ff */
[----:B------:R1:W-:Y:S01]  /*93a0*/  STL [R1+0x94], R3 ;  /* 0x0000940301007387 */ /* 0x0003e20000100800 */
[----:B0-----:R-:W-:-:S03]  /*93b0*/  IMAD R0, R18, c[0x0][0x190], RZ ;  /* 0x0000640012007a24 */ /* 0x001fc600078e02ff */
[----:B------:R0:W-:Y:S01]  /*93c0*/  STL [R1+0x9c], R2 ;  /* 0x00009c0201007387 */ /* 0x0001e20000100800 */
[----:B-1----:R-:W-:-:S03]  /*93d0*/  IMAD R3, R20, c[0x0][0x190], RZ ;  /* 0x0000640014037a24 */ /* 0x002fc600078e02ff */
[----:B------:R1:W-:Y:S04]  /*93e0*/  STL [R1+0xa0], R0 ;  /* 0x0000a00001007387 */ /* 0x0003e80000100800 */
[----:B------:R-:W-:Y:S04]  /*93f0*/  STL [R1+0xa4], R3 ;  /* 0x0000a40301007387 */ /* 0x000fe80000100800 */
[----:B------:R-:W2:Y:S01]  /*9400*/  LDL.LU R29, [R1+0x250] ;  /* 0x00025000011d7983 */ /* 0x000ea20000300800 */
[----:B0-----:R-:W-:Y:S02]  /*9410*/  IMAD R2, R21, c[0x0][0x190], RZ ;  /* 0x0000640015027a24 */ /* 0x001fe400078e02ff */
[----:B-1----:R-:W-:-:S03]  /*9420*/  IMAD R0, R24, c[0x0][0x190], RZ ;  /* 0x0000640018007a24 */ /* 0x002fc600078e02ff */
[----:B------:R-:W-:Y:S04]  /*9430*/  STL [R1+0xa8], R2 ;  /* 0x0000a80201007387 */ /* 0x000fe80000100800 */
[----:B--2---:R0:W-:Y:S04]  /*9440*/  STL [R1+0x71c], R29 ;  /* 0x00071c1d01007387 */ /* 0x0041e80000100800 */
[----:B------:R-:W-:Y:S04]  /*9450*/  STL [R1+0xb4], R0 ;  /* 0x0000b40001007387 */ /* 0x000fe80000100800 */
        /* <DEDUP_REMOVED lines=31> */
[----:B--2---:R-:W-:-:S05]  /*9650*/  IMAD R29, R29, c[0x0][0x190], RZ ;  /* 0x000064001d1d7a24 */ /* 0x004fca00078e02ff */
[----:B------:R0:W-:Y:S04]  /*9660*/  STL [R1+0xb8], R29 ;  /* 0x0000b81d01007387 */ /* 0x0001e80000100800 */
[----:B0-----:R-:W2:Y:S02]  /*9670*/  LDL.LU R29, [R1+0x720] ;  /* 0x00072000011d7983 */ /* 0x001ea40000300800 */
[----:B--2---:R-:W-:-:S05]  /*9680*/  IMAD R29, R29, c[0x0][0x190], RZ ;  /* 0x000064001d1d7a24 */ /* 0x004fca00078e02ff */
[----:B------:R0:W-:Y:S04]  /*9690*/  STL [R1+0x254], R29 ;  /* 0x0002541d01007387 */ /* 0x0001e80000100800 */
[----:B0-----:R-:W2:Y:S01]  /*96a0*/  LDL.LU R29, [R1+0x71c] ;  /* 0x00071c00011d7983 */ /* 0x001ea20000300800 */
[----:B---3--:R-:W-:Y:S02]  /*96b0*/  IMAD R0, R0, c[0x0][0x190], RZ ;  /* 0x0000640000007a24 */ /* 0x008fe400078e02ff */
[----:B--2---:R-:W-:-:S05]  /*96c0*/  IMAD R29, R29, c[0x0][0x190], RZ ;  /* 0x000064001d1d7a24 */ /* 0x004fca00078e02ff */
[----:B------:R4:W-:Y:S04]  /*96d0*/  STL [R1+0x250], R29 ;  /* 0x0002501d01007387 */ /* 0x0009e80000100800 */
[----:B------:R0:W-:Y:S01]  /*96e0*/  STL [R1+0x24c], R0 ;  /* 0x00024c0001007387 */ /* 0x0001e20000100800 */
[----:B----4-:R-:W-:Y:S02]  /*96f0*/  IMAD R29, R25, c[0x0][0x190], RZ ;  /* 0x00006400191d7a24 */ /* 0x010fe400078e02ff */
[----:B------:R-:W-:Y:S02]  /*9700*/  IMAD R25, R3, c[0x0][0x190], RZ ;  /* 0x0000640003197a24 */ /* 0x000fe400078e02ff */
[----:B0-----:R-:W-:Y:S02]  /*9710*/  IMAD R0, R4, c[0x0][0x190], RZ ;  /* 0x0000640004007a24 */ /* 0x001fe400078e02ff */
[----:B------:R-:W-:Y:S01]  /*9720*/  IMAD R3, R2, c[0x0][0x190], RZ ;  /* 0x0000640002037a24 */ /* 0x000fe200078e02ff */
[----:B------:R-:W-:Y:S01]  /*9730*/  STL [R1+0x248], R29 ;  /* 0x0002481d01007387 */ /* 0x000fe20000100800 */
[----:B------:R-:W-:-:S03]  /*9740*/  IMAD R2, R23, c[0x0][0x190], RZ ;  /* 0x0000640017027a24 */ /* 0x000fc600078e02ff */
[----:B------:R-:W-:Y:S04]  /*9750*/  STL [R1+0x244], R25 ;  /* 0x0002441901007387 */ /* 0x000fe80000100800 */
[----:B------:R0:W-:Y:S04]  /*9760*/  STL [R1+0x240], R0 ;  /* 0x0002400001007387 */ /* 0x0001e80000100800 */
[----:B------:R1:W-:Y:S01]  /*9770*/  STL [R1+0x23c], R3 ;  /* 0x00023c0301007387 */ /* 0x0003e20000100800 */
[----:B0-----:R-:W-:-:S03]  /*9780*/  IMAD R0, R26, c[0x0][0x190], RZ ;  /* 0x000064001a007a24 */ /* 0x001fc600078e02ff */
[----:B------:R0:W-:Y:S01]  /*9790*/  STL [R1+0x238], R2 ;  /* 0x0002380201007387 */ /* 0x0001e20000100800 */
[----:B-1----:R-:W-:-:S03]  /*97a0*/  IMAD R3, R27, c[0x0][0x190], RZ ;  /* 0x000064001b037a24 */ /* 0x002fc600078e02ff */
[----:B------:R1:W-:Y:S04]  /*97b0*/  STL [R1+0x234], R0 ;  /* 0x0002340001007387 */ /* 0x0003e80000100800 */
[----:B------:R2:W-:Y:S01]  /*97c0*/  STL [R1+0x230], R3 ;  /* 0x0002300301007387 */ /* 0x0005e20000100800 */
[----:B0-----:R-:W-:Y:S02]  /*97d0*/  IMAD R2, R28, c[0x0][0x190], RZ ;  /* 0x000064001c027a24 */ /* 0x001fe400078e02ff */
[----:B-1----:R-:W-:-:S03]  /*97e0*/  IMAD R0, R16, c[0x0][0x190], RZ ;  /* 0x0000640010007a24 */ /* 0x002fc600078e02ff */
[----:B------:R0:W-:Y:S01]  /*97f0*/  STL [R1+0x22c], R2 ;  /* 0x00022c0201007387 */ /* 0x0001e20000100800 */
[----:B--2---:R-:W-:-:S03]  /*9800*/  IMAD R3, R12, c[0x0][0x190], RZ ;  /* 0x000064000c037a24 */ /* 0x004fc600078e02ff */
        /* <DEDUP_REMOVED lines=76> */
[----:B----4-:R-:W-:Y:S02]  /*9cd0*/  IMAD R25, R25, c[0x0][0x190], RZ ;  /* 0x0000640019197a24 */ /* 0x010fe400078e02ff */
[----:B------:R-:W-:Y:S02]  /*9ce0*/  IMAD R3, R3, c[0x0][0x190], RZ ;  /* 0x0000640003037a24 */ /* 0x000fe400078e02ff */
[----:B------:R-:W-:-:S02]  /*9cf0*/  IMAD R2, R2, c[0x0][0x190], RZ ;  /* 0x0000640002027a24 */ /* 0x000fc400078e02ff */
[----:B--2---:R-:W-:-:S05]  /*9d00*/  IMAD R29, R29, c[0x0][0x190], RZ ;  /* 0x000064001d1d7a24 */ /* 0x004fca00078e02ff */
[----:B------:R-:W-:Y:S04]  /*9d10*/  STL [R1+0x270], R29 ;  /* 0x0002701d01007387 */ /* 0x000fe80000100800 */
[----:B------:R0:W-:Y:S04]  /*9d20*/  STL [R1+0x274], R0 ;  /* 0x0002740001007387 */ /* 0x0001e80000100800 */
[----:B------:R-:W-:Y:S04]  /*9d30*/  STL [R1+0x278], R25 ;  /* 0x0002781901007387 */ /* 0x000fe80000100800 */
[----:B------:R1:W-:Y:S01]  /*9d40*/  STL [R1+0x27c], R3 ;  /* 0x00027c0301007387 */ /* 0x0003e20000100800 */
[----:B0-----:R-:W-:-:S05]  /*9d50*/  IMAD R0, R4, c[0x0][0x190], RZ ;  /* 0x0000640004007a24 */ /* 0x001fca00078e02ff */
        /* <DEDUP_REMOVED lines=42> */
[----:B------:R-:W-:Y:S01]  /*a000*/  STL [R1+0x98], R0 ;  /* 0x0000980001007387 */ /* 0x000fe20000100800 */
[----:B--2---:R-:W-:-:S03]  /*a010*/  IMAD R3, R21, c[0x0][0x190], RZ ;  /* 0x0000640015037a24 */ /* 0x004fc600078e02ff */
[----:B------:R0:W-:Y:S04]  /*a020*/  STL [R1+0x8c], R2 ;  /* 0x00008c0201007387 */ /* 0x0001e80000100800 */
[----:B0-----:R-:W2:Y:S04]  /*a030*/  LDL.LU R2, [R1+0x80] ;  /* 0x0000800001027983 */ /* 0x001ea80000300800 */
[----:B------:R-:W-:Y:S04]  /*a040*/  STL [R1+0x88], R3 ;  /* 0x0000880301007387 */ /* 0x000fe80000100800 */
[----:B------:R-:W3:Y:S01]  /*a050*/  LDL.LU R29, [R1+0x78] ;  /* 0x00007800011d7983 */ /* 0x000ee20000300800 */
[----:B------:R-:W-:-:S05]  /*a060*/  IMAD R0, R24, c[0x0][0x190], RZ ;  /* 0x0000640018007a24 */ /* 0x000fca00078e02ff */
[----:B------:R-:W-:Y:S04]  /*a070*/  STL [R1+0x84], R0 ;  /* 0x0000840001007387 */ /* 0x000fe80000100800 */
[----:B---3--:R0:W-:Y:S04]  /*a080*/  STL [R1+0x710], R29 ;  /* 0x0007101d01007387 */ /* 0x0081e80000100800 */
[----:B0-----:R-:W3:Y:S04]  /*a090*/  LDL.LU R29, [R1+0x7c] ;  /* 0x00007c00011d7983 */ /* 0x001ee80000300800 */
        /* <DEDUP_REMOVED lines=18> */
[----:B------:R-:W4:Y:S01]  /*a1c0*/  LDL.LU R8, [R1+0x2c] ;  /* 0x00002c0001087983 */ /* 0x000f220000300800 */
[----:B--2---:R-:W-:-:S03]  /*a1d0*/  IMAD R2, R2, c[0x0][0x190], RZ ;  /* 0x0000640002027a24 */ /* 0x004fc600078e02ff */
[----:B------:R-:W2:Y:S04]  /*a1e0*/  LDL.LU R7, [R1+0x28] ;  /* 0x0000280001077983 */ /* 0x000ea80000300800 */
[----:B------:R-:W2:Y:S04]  /*a1f0*/  LDL.LU R13, [R1+0x1c] ;  /* 0x00001c00010d7983 */ /* 0x000ea80000300800 */
[----:B------:R-:W2:Y:S04]  /*a200*/  LDL.LU R18, [R1+0x18] ;  /* 0x0000180001127983 */ /* 0x000ea80000300800 */
[----:B------:R-:W2:Y:S04]  /*a210*/  LDL.LU R20, [R1+0x14] ;  /* 0x0000140001147983 */ /* 0x000ea80000300800 */
[----:B------:R-:W2:Y:S04]  /*a220*/  LDL.LU R21, [R1+0x10] ;  /* 0x0000100001157983 */ /* 0x000ea80000300800 */
[----:B------:R-:W2:Y:S04]  /*a230*/  LDL.LU R24, [R1+0xc] ;  /* 0x00000c0001187983 */ /* 0x000ea80000300800 */
[----:B------:R-:W2:Y:S04]  /*a240*/  LDL.LU R0, [R1+0x8] ;  /* 0x0000080001007983 */ /* 0x000ea80000300800 */
[----:B------:R-:W2:Y:S04]  /*a250*/  LDL.LU R3, [R1+0x4] ;  /* 0x0000040001037983 */ /* 0x000ea80000300800 */
[----:B------:R0:W-:Y:S04]  /*a260*/  STL [R1+0x80], R2 ;  /* 0x0000800201007387 */ /* 0x0001e80000100800 */
[----:B0-----:R-:W2:Y:S01]  /*a270*/  LDL.LU R2, [R1] ;  /* 0x0000000001027983 */ /* 0x001ea20000300800 */
[----:B---3--:R-:W-:-:S05]  /*a280*/  IMAD R29, R29, c[0x0][0x190], RZ ;  /* 0x000064001d1d7a24 */ /* 0x008fca00078e02ff */
[----:B------:R0:W-:Y:S04]  /*a290*/  STL [R1+0x7c], R29 ;  /* 0x00007c1d01007387 */ /* 0x0001e80000100800 */
[----:B0-----:R-:W3:Y:S01]  /*a2a0*/  LDL.LU R29, [R1+0x710] ;  /* 0x00071000011d7983 */ /* 0x001ee20000300800 */
[----:B----4-:R-:W-:Y:S02]  /*a2b0*/  IMAD R25, R25, c[0x0][0x190], RZ ;  /* 0x0000640019197a24 */ /* 0x010fe400078e02ff */
[----:B------:R-:W-:Y:S02]  /*a2c0*/  IMAD R4, R4, c[0x0][0x190], RZ ;  /* 0x0000640004047a24 */ /* 0x000fe400078e02ff */
[----:B------:R-:W-:Y:S02]  /*a2d0*/  IMAD R23, R23, c[0x0][0x190], RZ ;  /* 0x0000640017177a24 */ /* 0x000fe400078e02ff */
[----:B------:R-:W-:-:S02]  /*a2e0*/  IMAD R26, R26, c[0x0][0x190], RZ ;  /* 0x000064001a1a7a24 */ /* 0x000fc400078e02ff */
[----:B------:R-:W-:Y:S02]  /*a2f0*/  IMAD R27, R27, c[0x0][0x190], RZ ;  /* 0x000064001b1b7a24 */ /* 0x000fe400078e02ff */
[----:B------:R-:W-:Y:S02]  /*a300*/  IMAD R28, R28, c[0x0][0x190], RZ ;  /* 0x000064001c1c7a24 */ /* 0x000fe400078e02ff */
[----:B------:R-:W-:Y:S02]  /*a310*/  IMAD R16, R16, c[0x0][0x190], RZ ;  /* 0x0000640010107a24 */ /* 0x000fe400078e02ff */
        /* <DEDUP_REMOVED lines=12> */
[----:B--2---:R-:W-:Y:S02]  /*a3e0*/  IMAD R7, R7, c[0x0][0x190], RZ ;  /* 0x0000640007077a24 */ /* 0x004fe400078e02ff */
[----:B------:R-:W-:Y:S02]  /*a3f0*/  IMAD R13, R13, c[0x0][0x190], RZ ;  /* 0x000064000d0d7a24 */ /* 0x000fe400078e02ff */
[----:B------:R-:W-:-:S02]  /*a400*/  IMAD R18, R18, c[0x0][0x190], RZ ;  /* 0x0000640012127a24 */ /* 0x000fc400078e02ff */
[----:B------:R-:W-:Y:S02]  /*a410*/  IMAD R20, R20, c[0x0][0x190], RZ ;  /* 0x0000640014147a24 */ /* 0x000fe400078e02ff */
[----:B------:R-:W-:Y:S02]  /*a420*/  IMAD R21, R21, c[0x0][0x190], RZ ;  /* 0x0000640015157a24 */ /* 0x000fe400078e02ff */
[----:B------:R-:W-:Y:S02]  /*a430*/  IMAD R24, R24, c[0x0][0x190], RZ ;  /* 0x0000640018187a24 */ /* 0x000fe400078e02ff */
[----:B---3--:R-:W-:-:S05]  /*a440*/  IMAD R29, R29, c[0x0][0x190], RZ ;  /* 0x000064001d1d7a24 */ /* 0x008fca00078e02ff */
        /* <DEDUP_REMOVED lines=47> */
[----:B0-----:R-:W3:Y:S04]  /*a740*/  LDL.LU R20, [R1+0x6b0] ;  /* 0x0006b00001147983 */ /* 0x001ee80000300800 */
[----:B------:R0:W-:Y:S04]  /*a750*/  STL [R1+0x10], R21 ;  /* 0x0000101501007387 */ /* 0x0001e80000100800 */
[----:B0-----:R-:W4:Y:S04]  /*a760*/  LDL.LU R21, [R1+0x6ac] ;  /* 0x0006ac0001157983 */ /* 0x001f280000300800 */
[----:B------:R0:W-:Y:S04]  /*a770*/  STL [R1+0xc], R24 ;  /* 0x00000c1801007387 */ /* 0x0001e80000100800 */
[----:B0-----:R-:W4:Y:S01]  /*a780*/  LDL.LU R24, [R1+0x6a8] ;  /* 0x0006a80001187983 */ /* 0x001f220000300800 */
[----:B------:R-:W-:-:S05]  /*a790*/  IMAD R0, R0, c[0x0][0x190], RZ ;  /* 0x0000640000007a24 */ /* 0x000fca00078e02ff */
[----:B------:R0:W-:Y:S02]  /*a7a0*/  STL [R1+0x8], R0 ;  /* 0x0000080001007387 */ /* 0x0001e40000100800 */
[----:B0-----:R-:W-:Y:S02]  /*a7b0*/  IMAD R0, R3, c[0x0][0x190], RZ ;  /* 0x0000640003007a24 */ /* 0x001fe400078e02ff */
[----:B------:R-:W-:-:S03]  /*a7c0*/  IMAD R3, R2, c[0x0][0x190], RZ ;  /* 0x0000640002037a24 */ /* 0x000fc600078e02ff */
[----:B------:R0:W-:Y:S04]  /*a7d0*/  STL [R1+0x668], R0 ;  /* 0x0006680001007387 */ /* 0x0001e80000100800 */
[----:B0-----:R-:W4:Y:S04]  /*a7e0*/  LDL.LU R0, [R1+0x94] ;  /* 0x0000940001007983 */ /* 0x001f280000300800 */
[----:B------:R0:W-:Y:S04]  /*a7f0*/  STL [R1+0x664], R3 ;  /* 0x0006640301007387 */ /* 0x0001e80000100800 */
[----:B0-----:R-:W4:Y:S01]  /*a800*/  LDL.LU R3, [R1+0x9c] ;  /* 0x00009c0001037983 */ /* 0x001f220000300800 */
[----:B--2---:R-:W-:-:S02]  /*a810*/  IMAD R18, R18, c[0x0][0x190], RZ ;  /* 0x0000640012127a24 */ /* 0x004fc400078e02ff */
[----:B---3--:R-:W-:Y:S02]  /*a820*/  IMAD R20, R20, c[0x0][0x190], RZ ;  /* 0x0000640014147a24 */ /* 0x008fe400078e02ff */
[----:B----4-:R-:W-:Y:S02]  /*a830*/  IMAD R21, R21, c[0x0][0x190], RZ ;  /* 0x0000640015157a24 */ /* 0x010fe400078e02ff */
[----:B------:R-:W-:-:S05]  /*a840*/  IMAD R24, R24, c[0x0][0x190], RZ ;  /* 0x0000640018187a24 */ /* 0x000fca00078e02ff */
[----:B------:R0:W-:Y:S04]  /*a850*/  STL [R1+0x660], R24 ;  /* 0x0006601801007387 */ /* 0x0001e80000100800 */
[----:B0-----:R-:W2:Y:S04]  /*a860*/  LDL.LU R24, [R1+0x90] ;  /* 0x0000900001187983 */ /* 0x001ea80000300800 */
[----:B------:R0:W-:Y:S04]  /*a870*/  STL [R1+0x65c], R21 ;  /* 0x00065c1501007387 */ /* 0x0001e80000100800 */
[----:B0-----:R-:W3:Y:S04]  /*a880*/  LDL.LU R21, [R1+0xa4] ;  /* 0x0000a40001157983 */ /* 0x001ee80000300800 */
[----:B------:R0:W-:Y:S04]  /*a890*/  STL [R1+0x658], R20 ;  /* 0x0006581401007387 */ /* 0x0001e80000100800 */
[----:B0-----:R-:W4:Y:S04]  /*a8a0*/  LDL.LU R20, [R1+0x24] ;  /* 0x0000240001147983 */ /* 0x001f280000300800 */
[----:B------:R0:W-:Y:S04]  /*a8b0*/  STL [R1+0x654], R18 ;  /* 0x0006541201007387 */ /* 0x0001e80000100800 */
[----:B0-----:R-:W2:Y:S01]  /*a8c0*/  LDL.LU R18, [R1+0x20] ;  /* 0x0000200001127983 */ /* 0x001ea20000300800 */
[----:B------:R-:W-:-:S02]  /*a8d0*/  IMAD R13, R13, c[0x0][0x190], RZ ;  /* 0x000064000d0d7a24 */ /* 0x000fc400078e02ff */
[----:B------:R-:W-:Y:S02]  /*a8e0*/  IMAD R7, R7, c[0x0][0x190], RZ ;  /* 0x0000640007077a24 */ /* 0x000fe400078e02ff */
[----:B------:R-:W-:Y:S02]  /*a8f0*/  IMAD R8, R8, c[0x0][0x190], RZ ;  /* 0x0000640008087a24 */ /* 0x000fe400078e02ff */
[----:B------:R-:W-:Y:S01]  /*a900*/  IMAD R10, R10, c[0x0][0x190], RZ ;  /* 0x000064000a0a7a24 */ /* 0x000fe200078e02ff */
[----:B------:R-:W-:Y:S01]  /*a910*/  STL [R1+0x66c], R13 ;  /* 0x00066c0d01007387 */ /* 0x000fe20000100800 */
[----:B------:R-:W-:Y:S02]  /*a920*/  IMAD R11, R11, c[0x0][0x190], RZ ;  /* 0x000064000b0b7a24 */ /* 0x000fe400078e02ff */
[----:B------:R-:W-:Y:S01]  /*a930*/  IMAD R14, R14, c[0x0][0x190], RZ ;  /* 0x000064000e0e7a24 */ /* 0x000fe200078e02ff */
[----:B------:R-:W-:Y:S01]  /*a940*/  STL [R1+0x670], R7 ;  /* 0x0006700701007387 */ /* 0x000fe20000100800 */
[----:B------:R-:W-:-:S02]  /*a950*/  IMAD R15, R15, c[0x0][0x190], RZ ;  /* 0x000064000f0f7a24 */ /* 0x000fc400078e02ff */
[----:B------:R-:W-:Y:S01]  /*a960*/  IMAD R17, R17, c[0x0][0x190], RZ ;  /* 0x0000640011117a24 */ /* 0x000fe200078e02ff */
[----:B------:R-:W-:Y:S01]  /*a970*/  STL [R1+0x674], R8 ;  /* 0x0006740801007387 */ /* 0x000fe20000100800 */
[----:B------:R-:W-:-:S03]  /*a980*/  IMAD R19, R19, c[0x0][0x190], RZ ;  /* 0x0000640013137a24 */ /* 0x000fc600078e02ff */
[----:B------:R-:W-:Y:S01]  /*a990*/  STL [R1+0x678], R10 ;  /* 0x0006780a01007387 */ /* 0x000fe20000100800 */
[----:B------:R-:W-:-:S03]  /*a9a0*/  IMAD R22, R22, c[0x0][0x190], RZ ;  /* 0x0000640016167a24 */ /* 0x000fc600078e02ff */
[----:B------:R-:W-:Y:S04]  /*a9b0*/  STL [R1+0x67c], R11 ;  /* 0x00067c0b01007387 */ /* 0x000fe80000100800 */
[----:B------:R-:W-:Y:S01]  /*a9c0*/  STL [R1+0x680], R14 ;  /* 0x0006800e01007387 */ /* 0x000fe20000100800 */
[----:B------:R-:W-:-:S03]  /*a9d0*/  IMAD R2, R5, c[0x0][0x190], RZ ;  /* 0x0000640005027a24 */ /* 0x000fc600078e02ff */
[----:B------:R0:W-:Y:S04]  /*a9e0*/  STL [R1+0x684], R15 ;  /* 0x0006840f01007387 */ /* 0x0001e80000100800 */
[----:B0-----:R-:W3:Y:S04]  /*a9f0*/  LDL.LU R15, [R1+0x254] ;  /* 0x00025400010f7983 */ /* 0x001ee80000300800 */
[----:B------:R0:W-:Y:S04]  /*aa00*/  STL [R1+0x688], R17 ;  /* 0x0006881101007387 */ /* 0x0001e80000100800 */
[----:B0-----:R-:W3:Y:S04]  /*aa10*/  LDL.LU R17, [R1+0xb8] ;  /* 0x0000b80001117983 */ /* 0x001ee80000300800 */
[----:B------:R0:W-:Y:S04]  /*aa20*/  STL [R1+0x68c], R19 ;  /* 0x00068c1301007387 */ /* 0x0001e80000100800 */
[----:B0-----:R-:W3:Y:S04]  /*aa30*/  LDL.LU R19, [R1+0xb4] ;  /* 0x0000b40001137983 */ /* 0x001ee80000300800 */
[----:B------:R0:W-:Y:S04]  /*aa40*/  STL [R1+0x690], R22 ;  /* 0x0006901601007387 */ /* 0x0001e80000100800 */
[----:B0-----:R-:W3:Y:S04]  /*aa50*/  LDL.LU R22, [R1+0xa8] ;  /* 0x0000a80001167983 */ /* 0x001ee80000300800 */
[----:B------:R0:W-:Y:S04]  /*aa60*/  STL [R1+0x694], R2 ;  /* 0x0006940201007387 */ /* 0x0001e80000100800 */
[----:B0-----:R-:W3:Y:S01]  /*aa70*/  LDL.LU R2, [R1+0xa0] ;  /* 0x0000a00001027983 */ /* 0x001ee20000300800 */
[----:B------:R-:W-:-:S02]  /*aa80*/  IMAD R6, R6, c[0x0][0x190], RZ ;  /* 0x0000640006067a24 */ /* 0x000fc400078e02ff */
[----:B------:R-:W-:Y:S02]  /*aa90*/  IMAD R9, R9, c[0x0][0x190], RZ ;  /* 0x0000640009097a24 */ /* 0x000fe400078e02ff */
[----:B------:R-:W-:Y:S02]  /*aaa0*/  IMAD R12, R12, c[0x0][0x190], RZ ;  /* 0x000064000c0c7a24 */ /* 0x000fe400078e02ff */
[----:B------:R-:W-:Y:S01]  /*aab0*/  IMAD R16, R16, c[0x0][0x190], RZ ;  /* 0x0000640010107a24 */ /* 0x000fe200078e02ff */
[----:B------:R0:W-:Y:S01]  /*aac0*/  STL [R1+0x698], R6 ;  /* 0x0006980601007387 */ /* 0x0001e20000100800 */
[----:B------:R-:W-:-:S03]  /*aad0*/  LEA R7, P3, R25, c[0x0][0x168], 0x1 ;  /* 0x00005a0019077a11 */ /* 0x000fc600078608ff */
[----:B------:R-:W-:Y:S04]  /*aae0*/  STL [R1+0x69c], R9 ;  /* 0x00069c0901007387 */ /* 0x000fe80000100800 */
[----:B------:R-:W-:Y:S04]  /*aaf0*/  STL [R1+0x6a0], R12 ;  /* 0x0006a00c01007387 */ /* 0x000fe80000100800 */
[----:B------:R-:W-:Y:S04]  /*ab00*/  STL [R1+0x6a4], R16 ;  /* 0x0006a41001007387 */ /* 0x000fe80000100800 */
[----:B------:R-:W3:Y:S04]  /*ab10*/  LDL.LU R14, [R1+0x250] ;  /* 0x00025000010e7983 */ /* 0x000ee80000300800 */
[----:B------:R2:W-:Y:S04]  /*ab20*/  STL [R1+0x59c], R7 ;  /* 0x00059c0701007387 */ /* 0x0005e80000100800 */
[----:B------:R-:W3:Y:S01]  /*ab30*/  LDL.LU R11, [R1+0x24c] ;  /* 0x00024c00010b7983 */ /* 0x000ee20000300800 */
[----:B0-----:R-:W-:-:S05]  /*ab40*/  LEA R6, P4, R29, c[0x0][0x168], 0x1 ;  /* 0x00005a001d067a11 */ /* 0x001fca00078808ff */
[----:B------:R4:W-:Y:S01]  /*ab50*/  STL [R1+0x498], R6 ;  /* 0x0004980601007387 */ /* 0x0009e20000100800 */
[----:B--2---:R-:W-:-:S05]  /*ab60*/  LEA R7, P5, R18, c[0x0][0x168], 0x1 ;  /* 0x00005a0012077a11 */ /* 0x004fca00078a08ff */
[----:B------:R0:W-:Y:S04]  /*ab70*/  STL [R1+0x5a0], R7 ;  /* 0x0005a00701007387 */ /* 0x0001e80000100800 */
[----:B------:R-:W2:Y:S01]  /*ab80*/  LDL.LU R10, [R1+0x248] ;  /* 0x00024800010a7983 */ /* 0x000ea20000300800 */
[----:B----4-:R-:W-:Y:S01]  /*ab90*/  LEA R6, P6, R20, c[0x0][0x168], 0x1 ;  /* 0x00005a0014067a11 */ /* 0x010fe200078c08ff */
[----:B------:R-:W-:Y:S01]  /*aba0*/  IMAD R5, R4, c[0x0][0x184], RZ ;  /* 0x0000610004057a24 */ /* 0x000fe200078e02ff */
[----:B0-----:R-:W-:-:S03]  /*abb0*/  LEA R7, P0, R24, c[0x0][0x168], 0x1 ;  /* 0x00005a0018077a11 */ /* 0x001fc600078008ff */
[----:B------:R0:W-:Y:S04]  /*abc0*/  STL [R1+0x49c], R6 ;  /* 0x00049c0601007387 */ /* 0x0001e80000100800 */
[----:B------:R1:W-:Y:S01]  /*abd0*/  STL [R1+0x5a4], R7 ;  /* 0x0005a40701007387 */ /* 0x0003e20000100800 */
[----:B------:R-:W-:-:S03]  /*abe0*/  LEA R4, P2, R5, c[0x0][0x160], 0x1 ;  /* 0x0000580005047a11 */ /* 0x000fc600078408ff */
[----:B------:R-:W4:Y:S01]  /*abf0*/  LDL.LU R8, [R1+0x244] ;  /* 0x0002440001087983 */ /* 0x000f220000300800 */
[----:B0-----:R-:W-:Y:S02]  /*ac00*/  LEA R6, P1, R0, c[0x0][0x168], 0x1 ;  /* 0x00005a0000067a11 */ /* 0x001fe400078208ff */
[----:B------:R-:W-:-:S03]  /*ac10*/  LEA.HI.X.SX32 R5, R5, c[0x0][0x164], 0x1, P2 ;  /* 0x0000590005057a11 */ /* 0x000fc600010f0eff */
[----:B------:R0:W-:Y:S01]  /*ac20*/  STL [R1+0x4a0], R6 ;  /* 0x0004a00601007387 */ /* 0x0001e20000100800 */
[----:B------:R-:W-:-:S03]  /*ac30*/  LEA R9, P2, R3, c[0x0][0x168], 0x1 ;  /* 0x00005a0003097a11 */ /* 0x000fc600078408ff */
[----:B-1----:R-:W4:Y:S01]  /*ac40*/  LDL.LU R7, [R1+0x240] ;  /* 0x0002400001077983 */ /* 0x002f220000300800 */
[----:B0-----:R-:W-:-:S03]  /*ac50*/  LEA.HI.X.SX32 R6, R25, c[0x0][0x16c], 0x1, P3 ;  /* 0x00005b0019067a11 */ /* 0x001fc600018f0eff */
[----:B------:R-:W-:Y:S04]  /*ac60*/  STL [R1+0x4a4], R9 ;  /* 0x0004a40901007387 */ /* 0x000fe80000100800 */
[----:B------:R0:W-:Y:S04]  /*ac70*/  STL [R1+0x2a4], R6 ;  /* 0x0002a40601007387 */ /* 0x0001e80000100800 */
[----:B------:R-:W4:Y:S01]  /*ac80*/  LDL.LU R13, [R1+0x23c] ;  /* 0x00023c00010d7983 */ /* 0x000f220000300800 */
[----:B0-----:R-:W-:Y:S02]  /*ac90*/  LEA.HI.X.SX32 R6, R29, c[0x0][0x16c], 0x1, P4 ;  /* 0x00005b001d067a11 */ /* 0x001fe400020f0eff */
[----:B---3--:R-:W-:-:S05]  /*aca0*/  LEA R9, P3, R2, c[0x0][0x168], 0x1 ;  /* 0x00005a0002097a11 */ /* 0x008fca00078608ff */
[----:B------:R0:W-:Y:S04]  /*acb0*/  STL [R1+0x2b4], R9 ;  /* 0x0002b40901007387 */ /* 0x0001e80000100800 */
[----:B------:R1:W-:Y:S01]  /*acc0*/  STL [R1+0x1a8], R6 ;  /* 0x0001a80601007387 */ /* 0x0003e20000100800 */
[----:B0-----:R-:W-:Y:S02]  /*acd0*/  LEA R9, P4, R21, c[0x0][0x168], 0x1 ;  /* 0x00005a0015097a11 */ /* 0x001fe400078808ff */
[----:B-1----:R-:W-:Y:S02]  /*ace0*/  LEA.HI.X.SX32 R6, R18, c[0x0][0x16c], 0x1, P5 ;  /* 0x00005b0012067a11 */ /* 0x002fe400028f0eff */
[----:B------:R-:W3:Y:S04]  /*acf0*/  LDL.LU R18, [R1+0x238] ;  /* 0x0002380001127983 */ /* 0x000ee80000300800 */
[----:B------:R0:W-:Y:S04]  /*ad00*/  STL [R1+0x4a8], R9 ;  /* 0x0004a80901007387 */ /* 0x0001e80000100800 */
[----:B------:R1:W-:Y:S01]  /*ad10*/  STL [R1+0x2a8], R6 ;  /* 0x0002a80601007387 */ /* 0x0003e20000100800 */
[----:B0-----:R-:W-:-:S02]  /*ad20*/  LEA R9, P5, R22, c[0x0][0x168], 0x1 ;  /* 0x00005a0016097a11 */ /* 0x001fc400078a08ff */
[----:B-1----:R-:W-:Y:S02]  /*ad30*/  LEA.HI.X.SX32 R6, R20, c[0x0][0x16c], 0x1, P6 ;  /* 0x00005b0014067a11 */ /* 0x002fe400030f0eff */
[----:B------:R-:W3:Y:S04]  /*ad40*/  LDL.LU R20, [R1+0x234] ;  /* 0x0002340001147983 */ /* 0x000ee80000300800 */
[----:B------:R-:W-:Y:S04]  /*ad50*/  STL [R1+0x2bc], R9 ;  /* 0x0002bc0901007387 */ /* 0x000fe80000100800 */
[----:B------:R0:W-:Y:S02]  /*ad60*/  STL [R1+0x1ac], R6 ;  /* 0x0001ac0601007387 */ /* 0x0001e40000100800 */
[----:B0-----:R-:W-:-:S02]  /*ad70*/  LEA.HI.X.SX32 R6, R24, c[0x0][0x16c], 0x1, P0 ;  /* 0x00005b0018067a11 */ /* 0x001fc400000f0eff */
[----:B------:R-:W3:Y:S01]  /*ad80*/  LDL.LU R24, [R1+0x230] ;  /* 0x0002300001187983 */ /* 0x000ee20000300800 */
[----:B------:R-:W-:-:S05]  /*ad90*/  LEA R9, P6, R19, c[0x0][0x168], 0x1 ;  /* 0x00005a0013097a11 */ /* 0x000fca00078c08ff */
[----:B------:R-:W-:Y:S04]  /*ada0*/  STL [R1+0x4ac], R9 ;  /* 0x0004ac0901007387 */ /* 0x000fe80000100800 */
[----:B------:R0:W-:Y:S02]  /*adb0*/  STL [R1+0x2ac], R6 ;  /* 0x0002ac0601007387 */ /* 0x0001e40000100800 */
[----:B0-----:R-:W-:Y:S02]  /*adc0*/  LEA.HI.X.SX32 R6, R0, c[0x0][0x16c], 0x1, P1 ;  /* 0x00005b0000067a11 */ /* 0x001fe400008f0eff */
        /* <DEDUP_REMOVED lines=12> */
[----:B------:R0:W-:Y:S04]  /*ae90*/  STL [R1+0x2cc], R9 ;  /* 0x0002cc0901007387 */ /* 0x0001e80000100800 */
[----:B------:R1:W-:Y:S01]  /*aea0*/  STL [R1+0x1b4], R6 ;  /* 0x0001b40601007387 */ /* 0x0003e20000100800 */
[----:B0-----:R-:W-:Y:S02]  /*aeb0*/  LEA R9, P3, R11, c[0x0][0x168], 0x1 ;  /* 0x00005a000b097a11 */ /* 0x001fe400078608ff */
[----:B-1----:R-:W-:Y:S02]  /*aec0*/  LEA.HI.X.SX32 R6, R21, c[0x0][0x16c], 0x1, P4 ;  /* 0x00005b0015067a11 */ /* 0x002fe400020f0eff */
[----:B------:R-:W3:Y:S04]  /*aed0*/  LDL.LU R21, [R1+0x220] ;  /* 0x0002200001157983 */ /* 0x000ee80000300800 */
[----:B------:R-:W-:Y:S04]  /*aee0*/  STL [R1+0x4b4], R9 ;  /* 0x0004b40901007387 */ /* 0x000fe80000100800 */
[----:B------:R0:W-:Y:S02]  /*aef0*/  STL [R1+0x2b8], R6 ;  /* 0x0002b80601007387 */ /* 0x0001e40000100800 */
[----:B0-----:R-:W-:-:S02]  /*af00*/  LEA.HI.X.SX32 R6, R22, c[0x0][0x16c], 0x1, P5 ;  /* 0x00005b0016067a11 */ /* 0x001fc400028f0eff */
[----:B------:R-:W3:Y:S01]  /*af10*/  LDL.LU R22, [R1+0x21c] ;  /* 0x00021c0001167983 */ /* 0x000ee20000300800 */
[----:B--2---:R-:W-:-:S05]  /*af20*/  LEA R9, P4, R10, c[0x0][0x168], 0x1 ;  /* 0x00005a000a097a11 */ /* 0x004fca00078808ff */
[----:B------:R-:W-:Y:S04]  /*af30*/  STL [R1+0x2d4], R9 ;  /* 0x0002d40901007387 */ /* 0x000fe80000100800 */
[----:B------:R0:W-:Y:S02]  /*af40*/  STL [R1+0x1b8], R6 ;  /* 0x0001b80601007387 */ /* 0x0001e40000100800 */
[----:B0-----:R-:W-:Y:S02]  /*af50*/  LEA.HI.X.SX32 R6, R19, c[0x0][0x16c], 0x1, P6 ;  /* 0x00005b0013067a11 */ /* 0x001fe400030f0eff */
[----:B------:R-:W2:Y:S01]  /*af60*/  LDL.LU R19, [R1+0x218] ;  /* 0x0002180001137983 */ /* 0x000ea20000300800 */
[----:B----4-:R-:W-:-:S05]  /*af70*/  LEA R9, P5, R8, c[0x0][0x168], 0x1 ;  /* 0x00005a0008097a11 */ /* 0x010fca00078a08ff */
[----:B------:R0:W-:Y:S04]  /*af80*/  STL [R1+0x4b8], R9 ;  /* 0x0004b80901007387 */ /* 0x0001e80000100800 */
[----:B------:R1:W-:Y:S01]  /*af90*/  STL [R1+0x2c0], R6 ;  /* 0x0002c00601007387 */ /* 0x0003e20000100800 */
[----:B0-----:R-:W-:Y:S02]  /*afa0*/  LEA R9, P6, R7, c[0x0][0x168], 0x1 ;  /* 0x00005a0007097a11 */ /* 0x001fe400078c08ff */
[----:B-1----:R-:W-:Y:S02]  /*afb0*/  LEA.HI.X.SX32 R6, R17, c[0x0][0x16c], 0x1, P0 ;  /* 0x00005b0011067a11 */ /* 0x002fe400000f0eff */
[----:B------:R-:W4:Y:S04]  /*afc0*/  LDL.LU R17, [R1+0x214] ;  /* 0x0002140001117983 */ /* 0x000f280000300800 */
[----:B------:R0:W-:Y:S04]  /*afd0*/  STL [R1+0x2dc], R9 ;  /* 0x0002dc0901007387 */ /* 0x0001e80000100800 */
[----:B------:R1:W-:Y:S01]  /*afe0*/  STL [R1+0x1bc], R6 ;  /* 0x0001bc0601007387 */ /* 0x0003e20000100800 */
[----:B0-----:R-:W-:-:S02]  /*aff0*/  LEA R9, P0, R13, c[0x0][0x168], 0x1 ;  /* 0x00005a000d097a11 */ /* 0x001fc400078008ff */
[----:B-1----:R-:W-:Y:S02]  /*b000*/  LEA.HI.X.SX32 R6, R15, c[0x0][0x16c], 0x1, P1 ;  /* 0x00005b000f067a11 */ /* 0x002fe400008f0eff */
[----:B------:R-:W4:Y:S04]  /*b010*/  LDL.LU R15, [R1+0x210] ;  /* 0x00021000010f7983 */ /* 0x000f280000300800 */
[----:B------:R-:W-:Y:S04]  /*b020*/  STL [R1+0x4bc], R9 ;  /* 0x0004bc0901007387 */ /* 0x000fe80000100800 */
[----:B------:R0:W-:Y:S02]  /*b030*/  STL [R1+0x2c8], R6 ;  /* 0x0002c80601007387 */ /* 0x0001e40000100800 */
[----:B0-----:R-:W-:-:S02]  /*b040*/  LEA.HI.X.SX32 R6, R14, c[0x0][0x16c], 0x1, P2 ;  /* 0x00005b000e067a11 */ /* 0x001fc400010f0eff */
[----:B------:R-:W4:Y:S01]  /*b050*/  LDL.LU R14, [R1+0x20c] ;  /* 0x00020c00010e7983 */ /* 0x000f220000300800 */
[----:B---3--:R-:W-:-:S05]  /*b060*/  LEA R9, P1, R18, c[0x0][0x168], 0x1 ;  /* 0x00005a0012097a11 */ /* 0x008fca00078208ff */
        /* <DEDUP_REMOVED lines=45> */
[----:B------:R-:W-:Y:S04]  /*b340*/  STL [R1+0x4d0], R9 ;  /* 0x0004d00901007387 */ /* 0x000fe80000100800 */
[----:B------:R0:W-:Y:S01]  /*b350*/  STL [R1+0x2f0], R6 ;  /* 0x0002f00601007387 */ /* 0x0001e20000100800 */
[----:B------:R-:W-:Y:S02]  /*b360*/  LEA.HI.X.SX32 R2, R2, c[0x0][0x16c], 0x1, P6 ;  /* 0x00005b0002027a11 */ /* 0x000fe400030f0eff */
[----:B0-----:R-:W-:Y:S02]  /*b370*/  LEA.HI.X.SX32 R6, R3, c[0x0][0x16c], 0x1, P5 ;  /* 0x00005b0003067a11 */ /* 0x001fe400028f0eff */
[----:B------:R-:W-:Y:S01]  /*b380*/  LEA R9, P4, R15, c[0x0][0x168], 0x1 ;  /* 0x00005a000f097a11 */ /* 0x000fe200078808ff */
[----:B------:R-:W4:Y:S04]  /*b390*/  LDL.LU R3, [R1+0x260] ;  /* 0x0002600001037983 */ /* 0x000f280000300800 */
[----:B------:R-:W-:Y:S04]  /*b3a0*/  STL [R1+0x30c], R9 ;  /* 0x00030c0901007387 */ /* 0x000fe80000100800 */
[----:B------:R0:W-:Y:S04]  /*b3b0*/  STL [R1+0x1d4], R6 ;  /* 0x0001d40601007387 */ /* 0x0001e80000100800 */
[----:B0-----:R-:W4:Y:S01]  /*b3c0*/  LDL.LU R6, [R1+0x264] ;  /* 0x0002640001067983 */ /* 0x001f220000300800 */
[----:B------:R-:W-:-:S05]  /*b3d0*/  LEA R9, P5, R14, c[0x0][0x168], 0x1 ;  /* 0x00005a000e097a11 */ /* 0x000fca00078a08ff */
[----:B------:R-:W-:Y:S04]  /*b3e0*/  STL [R1+0x4d4], R9 ;  /* 0x0004d40901007387 */ /* 0x000fe80000100800 */
[----:B------:R0:W-:Y:S02]  /*b3f0*/  STL [R1+0x2f8], R2 ;  /* 0x0002f80201007387 */ /* 0x0001e40000100800 */
[----:B0-----:R-:W-:Y:S02]  /*b400*/  LEA.HI.X.SX32 R2, R21, c[0x0][0x16c], 0x1, P0 ;  /* 0x00005b0015027a11 */ /* 0x001fe400000f0eff */
[----:B------:R-:W4:Y:S01]  /*b410*/  LDL.LU R21, [R1+0x268] ;  /* 0x0002680001157983 */ /* 0x000f220000300800 */
[----:B------:R-:W-:Y:S02]  /*b420*/  LEA.HI.X.SX32 R12, R22, c[0x0][0x16c], 0x1, P1 ;  /* 0x00005b00160c7a11 */ /* 0x000fe400008f0eff */
[----:B---3--:R-:W-:-:S05]  /*b430*/  LEA R9, P6, R11, c[0x0][0x168], 0x1 ;  /* 0x00005a000b097a11 */ /* 0x008fca00078c08ff */
[----:B------:R-:W-:Y:S04]  /*b440*/  STL [R1+0x314], R9 ;  /* 0x0003140901007387 */ /* 0x000fe80000100800 */
[----:B------:R0:W-:Y:S04]  /*b450*/  STL [R1+0x1d8], R2 ;  /* 0x0001d80201007387 */ /* 0x0001e80000100800 */
[----:B0-----:R-:W3:Y:S01]  /*b460*/  LDL.LU R2, [R1+0x26c] ;  /* 0x00026c0001027983 */ /* 0x001ee20000300800 */
[----:B------:R-:W-:-:S05]  /*b470*/  LEA R9, P0, R10, c[0x0][0x168], 0x1 ;  /* 0x00005a000a097a11 */ /* 0x000fca00078008ff */
[----:B------:R-:W-:Y:S04]  /*b480*/  STL [R1+0x4d8], R9 ;  /* 0x0004d80901007387 */ /* 0x000fe80000100800 */
[----:B------:R0:W-:Y:S04]  /*b490*/  STL [R1+0x300], R12 ;  /* 0x0003000c01007387 */ /* 0x0001e80000100800 */
[----:B------:R-:W3:Y:S01]  /*b4a0*/  LDL.LU R22, [R1+0x270] ;  /* 0x0002700001167983 */ /* 0x000ee20000300800 */
[----:B0-----:R-:W-:Y:S02]  /*b4b0*/  LEA.HI.X.SX32 R12, R19, c[0x0][0x16c], 0x1, P2 ;  /* 0x00005b00130c7a11 */ /* 0x001fe400010f0eff */
        /* <DEDUP_REMOVED lines=16> */
[----:B------:R0:W-:Y:S04]  /*b5c0*/  STL [R1+0x4e0], R9 ;  /* 0x0004e00901007387 */ /* 0x0001e80000100800 */
[----:B------:R-:W-:Y:S04]  /*b5d0*/  STL [R1+0x310], R12 ;  /* 0x0003100c01007387 */ /* 0x000fe80000100800 */
[----:B------:R-:W3:Y:S01]  /*b5e0*/  LDL.LU R14, [R1+0x280] ;  /* 0x00028000010e7983 */ /* 0x000ee20000300800 */
[----:B------:R-:W-:Y:S02]  /*b5f0*/  LEA.HI.X.SX32 R11, R11, c[0x0][0x16c], 0x1, P6 ;  /* 0x00005b000b0b7a11 */ /* 0x000fe400030f0eff */
[----:B0-----:R-:W-:-:S02]  /*b600*/  LEA R9, P5, R20, c[0x0][0x168], 0x1 ;  /* 0x00005a0014097a11 */ /* 0x001fc400078a08ff */
[----:B------:R-:W-:-:S03]  /*b610*/  LEA.HI.X.SX32 R10, R10, c[0x0][0x16c], 0x1, P0 ;  /* 0x00005b000a0a7a11 */ /* 0x000fc600000f0eff */
[----:B------:R-:W-:Y:S04]  /*b620*/  STL [R1+0x32c], R9 ;  /* 0x00032c0901007387 */ /* 0x000fe80000100800 */
[----:B------:R0:W-:Y:S04]  /*b630*/  STL [R1+0x1e4], R11 ;  /* 0x0001e40b01007387 */ /* 0x0001e80000100800 */
[----:B0-----:R-:W3:Y:S01]  /*b640*/  LDL.LU R11, [R1+0x284] ;  /* 0x00028400010b7983 */ /* 0x001ee20000300800 */
[----:B------:R-:W-:-:S05]  /*b650*/  LEA R9, P6, R24, c[0x0][0x168], 0x1 ;  /* 0x00005a0018097a11 */ /* 0x000fca00078c08ff */
[----:B------:R-:W-:Y:S04]  /*b660*/  STL [R1+0x4e4], R9 ;  /* 0x0004e40901007387 */ /* 0x000fe80000100800 */
[----:B------:R0:W-:Y:S01]  /*b670*/  STL [R1+0x318], R10 ;  /* 0x0003180a01007387 */ /* 0x0001e20000100800 */
[----:B------:R-:W-:-:S03]  /*b680*/  LEA.HI.X.SX32 R8, R8, c[0x0][0x16c], 0x1, P1 ;  /* 0x00005b0008087a11 */ /* 0x000fc600008f0eff */
[----:B0-----:R-:W3:Y:S01]  /*b690*/  LDL.LU R10, [R1+0x288] ;  /* 0x00028800010a7983 */ /* 0x001ee20000300800 */
[----:B--2---:R-:W-:-:S05]  /*b6a0*/  LEA R9, P0, R0, c[0x0][0x168], 0x1 ;  /* 0x00005a0000097a11 */ /* 0x004fca00078008ff */
[----:B------:R-:W-:Y:S04]  /*b6b0*/  STL [R1+0x334], R9 ;  /* 0x0003340901007387 */ /* 0x000fe80000100800 */
[----:B------:R0:W-:Y:S04]  /*b6c0*/  STL [R1+0x1e8], R8 ;  /* 0x0001e80801007387 */ /* 0x0001e80000100800 */
[----:B0-----:R-:W2:Y:S01]  /*b6d0*/  LDL.LU R8, [R1+0x28c] ;  /* 0x00028c0001087983 */ /* 0x001ea20000300800 */
[----:B------:R-:W-:Y:S02]  /*b6e0*/  LEA.HI.X.SX32 R7, R7, c[0x0][0x16c], 0x1, P2 ;  /* 0x00005b0007077a11 */ /* 0x000fe400010f0eff */
[----:B----4-:R-:W-:-:S02]  /*b6f0*/  LEA R9, P1, R3, c[0x0][0x168], 0x1 ;  /* 0x00005a0003097a11 */ /* 0x010fc400078208ff */
[----:B------:R-:W-:-:S03]  /*b700*/  LEA.HI.X.SX32 R12, R13, c[0x0][0x16c], 0x1, P3 ;  /* 0x00005b000d0c7a11 */ /* 0x000fc600018f0eff */
[----:B------:R0:W-:Y:S04]  /*b710*/  STL [R1+0x4e8], R9 ;  /* 0x0004e80901007387 */ /* 0x0001e80000100800 */
[----:B------:R1:W-:Y:S01]  /*b720*/  STL [R1+0x320], R7 ;  /* 0x0003200701007387 */ /* 0x0003e20000100800 */
[----:B0-----:R-:W-:-:S03]  /*b730*/  LEA R9, P2, R6, c[0x0][0x168], 0x1 ;  /* 0x00005a0006097a11 */ /* 0x001fc600078408ff */
[----:B-1----:R-:W4:Y:S04]  /*b740*/  LDL.LU R7, [R1+0x290] ;  /* 0x0002900001077983 */ /* 0x002f280000300800 */
[----:B------:R-:W-:Y:S04]  /*b750*/  STL [R1+0x33c], R9 ;  /* 0x00033c0901007387 */ /* 0x000fe80000100800 */
[----:B------:R0:W-:Y:S04]  /*b760*/  STL [R1+0x1ec], R12 ;  /* 0x0001ec0c01007387 */ /* 0x0001e80000100800 */
[----:B------:R-:W4:Y:S01]  /*b770*/  LDL.LU R13, [R1+0x294] ;  /* 0x00029400010d7983 */ /* 0x000f220000300800 */
[----:B0-----:R-:W-:-:S02]  /*b780*/  LEA.HI.X.SX32 R12, R18, c[0x0][0x16c], 0x1, P4 ;  /* 0x00005b00120c7a11 */ /* 0x001fc400020f0eff */
[----:B------:R-:W-:-:S05]  /*b790*/  LEA R9, P3, R21, c[0x0][0x168], 0x1 ;  /* 0x00005a0015097a11 */ /* 0x000fca00078608ff */
[----:B------:R-:W-:Y:S04]  /*b7a0*/  STL [R1+0x4ec], R9 ;  /* 0x0004ec0901007387 */ /* 0x000fe80000100800 */
[----:B------:R0:W-:Y:S04]  /*b7b0*/  STL [R1+0x328], R12 ;  /* 0x0003280c01007387 */ /* 0x0001e80000100800 */
[----:B------:R-:W4:Y:S01]  /*b7c0*/  LDL.LU R18, [R1+0x298] ;  /* 0x0002980001127983 */ /* 0x000f220000300800 */
[----:B0-----:R-:W-:Y:S02]  /*b7d0*/  LEA.HI.X.SX32 R12, R20, c[0x0][0x16c], 0x1, P5 ;  /* 0x00005b00140c7a11 */ /* 0x001fe400028f0eff */
[----:B---3--:R-:W-:-:S05]  /*b7e0*/  LEA R9, P4, R2, c[0x0][0x168], 0x1 ;  /* 0x00005a0002097a11 */ /* 0x008fca00078808ff */
[----:B------:R0:W-:Y:S04]  /*b7f0*/  STL [R1+0x344], R9 ;  /* 0x0003440901007387 */ /* 0x0001e80000100800 */
[----:B------:R-:W3:Y:S04]  /*b800*/  LDL.LU R20, [R1+0x29c] ;  /* 0x00029c0001147983 */ /* 0x000ee80000300800 */
[----:B------:R1:W-:Y:S01]  /*b810*/  STL [R1+0x1f0], R12 ;  /* 0x0001f00c01007387 */ /* 0x0003e20000100800 */
[----:B0-----:R-:W-:-:S05]  /*b820*/  LEA R9, P5, R22, c[0x0][0x168], 0x1 ;  /* 0x00005a0016097a11 */ /* 0x001fca00078a08ff */
[----:B------:R0:W-:Y:S01]  /*b830*/  STL [R1+0x4f0], R9 ;  /* 0x0004f00901007387 */ /* 0x0001e20000100800 */
[----:B-1----:R-:W-:-:S03]  /*b840*/  LEA.HI.X.SX32 R12, R24, c[0x0][0x16c], 0x1, P6 ;  /* 0x00005b00180c7a11 */ /* 0x002fc600030f0eff */
[----:B------:R-:W3:Y:S04]  /*b850*/  LDL.LU R24, [R1+0x18c] ;  /* 0x00018c0001187983 */ /* 0x000ee80000300800 */
[----:B------:R1:W-:Y:S01]  /*b860*/  STL [R1+0x330], R12 ;  /* 0x0003300c01007387 */ /* 0x0003e20000100800 */
[----:B0-----:R-:W-:Y:S02]  /*b870*/  LEA R9, P6, R19, c[0x0][0x168], 0x1 ;  /* 0x00005a0013097a11 */ /* 0x001fe400078c08ff */
[----:B-1----:R-:W-:-:S03]  /*b880*/  LEA.HI.X.SX32 R12, R0, c[0x0][0x16c], 0x1, P0 ;  /* 0x00005b00000c7a11 */ /* 0x002fc600000f0eff */
[----:B------:R0:W-:Y:S04]  /*b890*/  STL [R1+0x34c], R9 ;  /* 0x00034c0901007387 */ /* 0x0001e80000100800 */
        /* <DEDUP_REMOVED lines=10> */
[----:B------:R-:W-:Y:S01]  /*b940*/  STL [R1+0x1f8], R12 ;  /* 0x0001f80c01007387 */ /* 0x000fe20000100800 */
[----:B0-----:R-:W-:-:S03]  /*b950*/  LEA.HI.X.SX32 R9, R21, c[0x0][0x16c], 0x1, P3 ;  /* 0x00005b0015097a11 */ /* 0x001fc600018f0eff */
[----:B------:R-:W3:Y:S01]  /*b960*/  LDL.LU R21, [R1+0xe4] ;  /* 0x0000e40001157983 */ /* 0x000ee20000300800 */
[----:B------:R-:W-:-:S05]  /*b970*/  LEA R6, P2, R14, c[0x0][0x168], 0x1 ;  /* 0x00005a000e067a11 */ /* 0x000fca00078408ff */
[----:B------:R-:W-:Y:S04]  /*b980*/  STL [R1+0x4f8], R6 ;  /* 0x0004f80601007387 */ /* 0x000fe80000100800 */
[----:B------:R0:W-:Y:S01]  /*b990*/  STL [R1+0x340], R9 ;  /* 0x0003400901007387 */ /* 0x0001e20000100800 */
[----:B------:R-:W-:-:S03]  /*b9a0*/  LEA.HI.X.SX32 R2, R2, c[0x0][0x16c], 0x1, P4 ;  /* 0x00005b0002027a11 */ /* 0x000fc600020f0eff */
[----:B0-----:R-:W3:Y:S01]  /*b9b0*/  LDL.LU R9, [R1+0xe0] ;  /* 0x0000e00001097983 */ /* 0x001ee20000300800 */
[----:B------:R-:W-:-:S05]  /*b9c0*/  LEA R6, P3, R11, c[0x0][0x168], 0x1 ;  /* 0x00005a000b067a11 */ /* 0x000fca00078608ff */
[----:B------:R0:W-:Y:S04]  /*b9d0*/  STL [R1+0x35c], R6 ;  /* 0x00035c0601007387 */ /* 0x0001e80000100800 */
[----:B------:R1:W-:Y:S04]  /*b9e0*/  STL [R1+0x1fc], R2 ;  /* 0x0001fc0201007387 */ /* 0x0003e80000100800 */
[----:B0-----:R-:W3:Y:S01]  /*b9f0*/  LDL.LU R6, [R1+0xdc] ;  /* 0x0000dc0001067983 */ /* 0x001ee20000300800 */
[----:B-1----:R-:W-:Y:S02]  /*ba00*/  LEA.HI.X.SX32 R2, R22, c[0x0][0x16c], 0x1, P5 ;  /* 0x00005b0016027a11 */ /* 0x002fe400028f0eff */
[----:B------:R-:W-:-:S05]  /*ba10*/  LEA R12, P4, R10, c[0x0][0x168], 0x1 ;  /* 0x00005a000a0c7a11 */ /* 0x000fca00078808ff */
[----:B------:R-:W-:Y:S04]  /*ba20*/  STL [R1+0x4fc], R12 ;  /* 0x0004fc0c01007387 */ /* 0x000fe80000100800 */
[----:B------:R0:W-:Y:S04]  /*ba30*/  STL [R1+0x348], R2 ;  /* 0x0003480201007387 */ /* 0x0001e80000100800 */
[----:B0-----:R-:W3:Y:S01]  /*ba40*/  LDL.LU R2, [R1+0xcc] ;  /* 0x0000cc0001027983 */ /* 0x001ee20000300800 */
[----:B------:R-:W-:Y:S02]  /*ba50*/  LEA.HI.X.SX32 R12, R19, c[0x0][0x16c], 0x1, P6 ;  /* 0x00005b00130c7a11 */ /* 0x000fe400030f0eff */
[----:B--2---:R-:W-:-:S05]  /*ba60*/  LEA R16, P5, R8, c[0x0][0x168], 0x1 ;  /* 0x00005a0008107a11 */ /* 0x004fca00078a08ff */
[----:B------:R4:W-:Y:S04]  /*ba70*/  STL [R1+0x364], R16 ;  /* 0x0003641001007387 */ /* 0x0009e80000100800 */
[----:B------:R0:W-:Y:S04]  /*ba80*/  STL [R1+0x200], R12 ;  /* 0x0002000c01007387 */ /* 0x0001e80000100800 */
[----:B------:R-:W2:Y:S01]  /*ba90*/  LDL.LU R22, [R1+0xc8] ;  /* 0x0000c80001167983 */ /* 0x000ea20000300800 */
[----:B----4-:R-:W-:Y:S02]  /*baa0*/  LEA R16, P6, R7, c[0x0][0x168], 0x1 ;  /* 0x00005a0007107a11 */ /* 0x010fe400078c08ff */
[----:B0-----:R-:W-:-:S03]  /*bab0*/  LEA.HI.X.SX32 R12, R17, c[0x0][0x16c], 0x1, P0 ;  /* 0x00005b00110c7a11 */ /* 0x001fc600000f0eff */
[----:B------:R0:W-:Y:S04]  /*bac0*/  STL [R1+0x500], R16 ;  /* 0x0005001001007387 */ /* 0x0001e80000100800 */
[----:B------:R1:W-:Y:S01]  /*bad0*/  STL [R1+0x350], R12 ;  /* 0x0003500c01007387 */ /* 0x0003e20000100800 */
[----:B0-----:R-:W-:-:S05]  /*bae0*/  LEA R16, P0, R13, c[0x0][0x168], 0x1 ;  /* 0x00005a000d107a11 */ /* 0x001fca00078008ff */
[----:B------:R-:W-:Y:S01]  /*baf0*/  STL [R1+0x36c], R16 ;  /* 0x00036c1001007387 */ /* 0x000fe20000100800 */
[----:B-1----:R-:W-:-:S03]  /*bb00*/  LEA.HI.X.SX32 R12, R15, c[0x0][0x16c], 0x1, P1 ;  /* 0x00005b000f0c7a11 */ /* 0x002fc600008f0eff */
[----:B------:R-:W4:Y:S04]  /*bb10*/  LDL.LU R19, [R1+0xc4] ;  /* 0x0000c40001137983 */ /* 0x000f280000300800 */
[----:B------:R0:W-:Y:S01]  /*bb20*/  STL [R1+0x204], R12 ;  /* 0x0002040c01007387 */ /* 0x0001e20000100800 */
[----:B------:R-:W-:-:S05]  /*bb30*/  LEA R15, P1, R18, c[0x0][0x168], 0x1 ;  /* 0x00005a00120f7a11 */ /* 0x000fca00078208ff */
[----:B------:R-:W-:Y:S04]  /*bb40*/  STL [R1+0x504], R15 ;  /* 0x0005040f01007387 */ /* 0x000fe80000100800 */
[----:B------:R-:W4:Y:S01]  /*bb50*/  LDL.LU R17, [R1+0xc0] ;  /* 0x0000c00001117983 */ /* 0x000f220000300800 */
[----:B0-----:R-:W-:-:S05]  /*bb60*/  LEA.HI.X.SX32 R12, R14, c[0x0][0x16c], 0x1, P2 ;  /* 0x00005b000e0c7a11 */ /* 0x001fca00010f0eff */
[----:B------:R0:W-:Y:S01]  /*bb70*/  STL [R1+0x358], R12 ;  /* 0x0003580c01007387 */ /* 0x0001e20000100800 */
[----:B------:R-:W-:Y:S02]  /*bb80*/  LEA.HI.X.SX32 R10, R10, c[0x0][0x16c], 0x1, P4 ;  /* 0x00005b000a0a7a11 */ /* 0x000fe400020f0eff */
[----:B0-----:R-:W-:Y:S02]  /*bb90*/  LEA.HI.X.SX32 R12, R11, c[0x0][0x16c], 0x1, P3 ;  /* 0x00005b000b0c7a11 */ /* 0x001fe400018f0eff */
[----:B---3--:R-:W-:-:S05]  /*bba0*/  LEA R14, P2, R20, c[0x0][0x168], 0x1 ;  /* 0x00005a00140e7a11 */ /* 0x008fca00078408ff */
[----:B------:R0:W-:Y:S04]  /*bbb0*/  STL [R1+0x374], R14 ;  /* 0x0003740e01007387 */ /* 0x0001e80000100800 */
[----:B------:R-:W3:Y:S04]  /*bbc0*/  LDL.LU R15, [R1+0xbc] ;  /* 0x0000bc00010f7983 */ /* 0x000ee80000300800 */
[----:B------:R-:W-:Y:S01]  /*bbd0*/  STL [R1+0x208], R12 ;  /* 0x0002080c01007387 */ /* 0x000fe20000100800 */
[----:B------:R-:W-:-:S05]  /*bbe0*/  LEA R11, P3, R24, c[0x0][0x168], 0x1 ;  /* 0x00005a00180b7a11 */ /* 0x000fca00078608ff */
[----:B------:R1:W-:Y:S04]  /*bbf0*/  STL [R1+0x508], R11 ;  /* 0x0005080b01007387 */ /* 0x0003e80000100800 */
[----:B0-----:R-:W3:Y:S04]  /*bc00*/  LDL.LU R14, [R1+0xb0] ;  /* 0x0000b000010e7983 */ /* 0x001ee80000300800 */
[----:B------:R0:W-:Y:S01]  /*bc10*/  STL [R1+0x360], R10 ;  /* 0x0003600a01007387 */ /* 0x0001e20000100800 */
[----:B-1----:R-:W-:-:S05]  /*bc20*/  LEA R11, P4, R0, c[0x0][0x168], 0x1 ;  /* 0x00005a00000b7a11 */ /* 0x002fca00078808ff */
[----:B------:R1:W-:Y:S01]  /*bc30*/  STL [R1+0x37c], R11 ;  /* 0x00037c0b01007387 */ /* 0x0003e20000100800 */
[----:B0-----:R-:W-:-:S03]  /*bc40*/  LEA.HI.X.SX32 R10, R8, c[0x0][0x16c], 0x1, P5 ;  /* 0x00005b00080a7a11 */ /* 0x001fc600028f0eff */
[----:B-1----:R-:W3:Y:S01]  /*bc50*/  LDL.LU R11, [R1+0xac] ;  /* 0x0000ac00010b7983 */ /* 0x002ee20000300800 */
[----:B------:R-:W-:-:S03]  /*bc60*/  LEA R8, P5, R3, c[0x0][0x168], 0x1 ;  /* 0x00005a0003087a11 */ /* 0x000fc600078a08ff */
[----:B------:R0:W-:Y:S04]  /*bc70*/  STL [R1+0x20c], R10 ;  /* 0x00020c0a01007387 */ /* 0x0001e80000100800 */
[----:B------:R1:W-:Y:S01]  /*bc80*/  STL [R1+0x50c], R8 ;  /* 0x00050c0801007387 */ /* 0x0003e20000100800 */
[----:B------:R-:W-:-:S03]  /*bc90*/  LEA.HI.X.SX32 R7, R7, c[0x0][0x16c], 0x1, P6 ;  /* 0x00005b0007077a11 */ /* 0x000fc600030f0eff */
[----:B0-----:R-:W3:Y:S04]  /*bca0*/  LDL.LU R10, [R1+0x98] ;  /* 0x00009800010a7983 */ /* 0x001ee80000300800 */
[----:B------:R0:W-:Y:S04]  /*bcb0*/  STL [R1+0x368], R7 ;  /* 0x0003680701007387 */ /* 0x0001e80000100800 */
[----:B-1----:R-:W3:Y:S01]  /*bcc0*/  LDL.LU R8, [R1+0x8c] ;  /* 0x00008c0001087983 */ /* 0x002ee20000300800 */
[----:B0-----:R-:W-:Y:S02]  /*bcd0*/  LEA.HI.X.SX32 R7, R13, c[0x0][0x16c], 0x1, P0 ;  /* 0x00005b000d077a11 */ /* 0x001fe400000f0eff */
[----:B------:R-:W-:-:S05]  /*bce0*/  LEA R12, P6, R21, c[0x0][0x168], 0x1 ;  /* 0x00005a00150c7a11 */ /* 0x000fca00078c08ff */
[----:B------:R-:W-:Y:S04]  /*bcf0*/  STL [R1+0x384], R12 ;  /* 0x0003840c01007387 */ /* 0x000fe80000100800 */
[----:B------:R0:W-:Y:S04]  /*bd00*/  STL [R1+0x210], R7 ;  /* 0x0002100701007387 */ /* 0x0001e80000100800 */
[----:B0-----:R-:W3:Y:S01]  /*bd10*/  LDL.LU R7, [R1+0x88] ;  /* 0x0000880001077983 */ /* 0x001ee20000300800 */
[----:B------:R-:W-:Y:S02]  /*bd20*/  LEA.HI.X.SX32 R12, R18, c[0x0][0x16c], 0x1, P1 ;  /* 0x00005b00120c7a11 */ /* 0x000fe400008f0eff */
[----:B------:R-:W-:-:S05]  /*bd30*/  LEA R13, P0, R9, c[0x0][0x168], 0x1 ;  /* 0x00005a00090d7a11 */ /* 0x000fca00078008ff */
[----:B------:R0:W-:Y:S04]  /*bd40*/  STL [R1+0x510], R13 ;  /* 0x0005100d01007387 */ /* 0x0001e80000100800 */
[----:B------:R1:W-:Y:S04]  /*bd50*/  STL [R1+0x370], R12 ;  /* 0x0003700c01007387 */ /* 0x0003e80000100800 */
[----:B0-----:R-:W3:Y:S01]  /*bd60*/  LDL.LU R13, [R1+0x84] ;  /* 0x00008400010d7983 */ /* 0x001ee20000300800 */
[----:B-1----:R-:W-:Y:S02]  /*bd70*/  LEA.HI.X.SX32 R12, R20, c[0x0][0x16c], 0x1, P2 ;  /* 0x00005b00140c7a11 */ /* 0x002fe400010f0eff */
[----:B------:R-:W-:-:S05]  /*bd80*/  LEA R16, P1, R6, c[0x0][0x168], 0x1 ;  /* 0x00005a0006107a11 */ /* 0x000fca00078208ff */
[----:B------:R0:W-:Y:S04]  /*bd90*/  STL [R1+0x38c], R16 ;  /* 0x00038c1001007387 */ /* 0x0001e80000100800 */
[----:B------:R-:W3:Y:S04]  /*bda0*/  LDL.LU R20, [R1+0x80] ;  /* 0x0000800001147983 */ /* 0x000ee80000300800 */
[----:B------:R1:W-:Y:S01]  /*bdb0*/  STL [R1+0x214], R12 ;  /* 0x0002140c01007387 */ /* 0x0003e20000100800 */
[----:B0-----:R-:W-:Y:S02]  /*bdc0*/  LEA R16, P2, R2, c[0x0][0x168], 0x1 ;  /* 0x00005a0002107a11 */ /* 0x001fe400078408ff */
[----:B-1----:R-:W-:-:S03]  /*bdd0*/  LEA.HI.X.SX32 R12, R24, c[0x0][0x16c], 0x1, P3 ;  /* 0x00005b00180c7a11 */ /* 0x002fc600018f0eff */
[----:B------:R-:W-:Y:S04]  /*bde0*/  STL [R1+0x514], R16 ;  /* 0x0005141001007387 */ /* 0x000fe80000100800 */
[----:B------:R-:W3:Y:S04]  /*bdf0*/  LDL.LU R24, [R1+0x7c] ;  /* 0x00007c0001187983 */ /* 0x000ee80000300800 */
[----:B------:R0:W-:Y:S02]  /*be00*/  STL [R1+0x378], R12 ;  /* 0x0003780c01007387 */ /* 0x0001e40000100800 */
[----:B0-----:R-:W-:-:S02]  /*be10*/  LEA.HI.X.SX32 R12, R0, c[0x0][0x16c], 0x1, P4 ;  /* 0x00005b00000c7a11 */ /* 0x001fc400020f0eff */
[----:B--2---:R-:W-:-:S05]  /*be20*/  LEA R16, P3, R22, c[0x0][0x168], 0x1 ;  /* 0x00005a0016107a11 */ /* 0x004fca00078608ff */
[----:B------:R-:W-:Y:S04]  /*be30*/  STL [R1+0x394], R16 ;  /* 0x0003941001007387 */ /* 0x000fe80000100800 */
[----:B------:R-:W2:Y:S04]  /*be40*/  LDL.LU R0, [R1+0x78] ;  /* 0x0000780001007983 */ /* 0x000ea80000300800 */
[----:B------:R0:W-:Y:S02]  /*be50*/  STL [R1+0x218], R12 ;  /* 0x0002180c01007387 */ /* 0x0001e40000100800 */
[----:B0-----:R-:W-:-:S02]  /*be60*/  LEA.HI.X.SX32 R12, R3, c[0x0][0x16c], 0x1, P5 ;  /* 0x00005b00030c7a11 */ /* 0x001fc400028f0eff */
[----:B------:R-:W2:Y:S01]  /*be70*/  LDL.LU R3, [R1+0x74] ;  /* 0x0000740001037983 */ /* 0x000ea20000300800 */
[----:B----4-:R-:W-:-:S05]  /*be80*/  LEA R16, P4, R19, c[0x0][0x168], 0x1 ;  /* 0x00005a0013107a11 */ /* 0x010fca00078808ff */
[----:B------:R-:W-:Y:S04]  /*be90*/  STL [R1+0x518], R16 ;  /* 0x0005181001007387 */ /* 0x000fe80000100800 */
[----:B------:R0:W-:Y:S02]  /*bea0*/  STL [R1+0x380], R12 ;  /* 0x0003800c01007387 */ /* 0x0001e40000100800 */
[----:B0-----:R-:W-:Y:S02]  /*beb0*/  LEA.HI.X.SX32 R12, R21, c[0x0][0x16c], 0x1, P6 ;  /* 0x00005b00150c7a11 */ /* 0x001fe400030f0eff */
[----:B------:R-:W4:Y:S01]  /*bec0*/  LDL.LU R21, [R1+0x70] ;  /* 0x0000700001157983 */ /* 0x000f220000300800 */
[----:B------:R-:W-:-:S05]  /*bed0*/  LEA R16, P5, R17, c[0x0][0x168], 0x1 ;  /* 0x00005a0011107a11 */ /* 0x000fca00078a08ff */
[----:B------:R-:W-:Y:S04]  /*bee0*/  STL [R1+0x39c], R16 ;  /* 0x00039c1001007387 */ /* 0x000fe80000100800 */
[----:B------:R0:W-:Y:S04]  /*bef0*/  STL [R1+0x21c], R12 ;  /* 0x00021c0c01007387 */ /* 0x0001e80000100800 */
[----:B------:R-:W4:Y:S01]  /*bf00*/  LDL.LU R18, [R1+0x6c] ;  /* 0x00006c0001127983 */ /* 0x000f220000300800 */
[----:B0-----:R-:W-:Y:S02]  /*bf10*/  LEA.HI.X.SX32 R12, R9, c[0x0][0x16c], 0x1, P0 ;  /* 0x00005b00090c7a11 */ /* 0x001fe400000f0eff */
[----:B------:R-:W-:-:S02]  /*bf20*/  LEA.HI.X.SX32 R6, R6, c[0x0][0x16c], 0x1, P1 ;  /* 0x00005b0006067a11 */ /* 0x000fc400008f0eff */
[----:B---3--:R-:W-:-:S05]  /*bf30*/  LEA R16, P6, R15, c[0x0][0x168], 0x1 ;  /* 0x00005a000f107a11 */ /* 0x008fca00078c08ff */
[----:B------:R0:W-:Y:S04]  /*bf40*/  STL [R1+0x51c], R16 ;  /* 0x00051c1001007387 */ /* 0x0001e80000100800 */
[----:B------:R-:W-:Y:S04]  /*bf50*/  STL [R1+0x388], R12 ;  /* 0x0003880c01007387 */ /* 0x000fe80000100800 */
[----:B0-----:R-:W3:Y:S01]  /*bf60*/  LDL.LU R16, [R1+0x68] ;  /* 0x0000680001107983 */ /* 0x001ee20000300800 */
[----:B------:R-:W-:-:S05]  /*bf70*/  LEA R9, P0, R14, c[0x0][0x168], 0x1 ;  /* 0x00005a000e097a11 */ /* 0x000fca00078008ff */
[----:B------:R0:W-:Y:S04]  /*bf80*/  STL [R1+0x3a4], R9 ;  /* 0x0003a40901007387 */ /* 0x0001e80000100800 */
[----:B------:R1:W-:Y:S01]  /*bf90*/  STL [R1+0x220], R6 ;  /* 0x0002200601007387 */ /* 0x0003e20000100800 */
[----:B0-----:R-:W-:-:S05]  /*bfa0*/  LEA R9, P1, R11, c[0x0][0x168], 0x1 ;  /* 0x00005a000b097a11 */ /* 0x001fca00078208ff */
[----:B------:R0:W-:Y:S04]  /*bfb0*/  STL [R1+0x520], R9 ;  /* 0x0005200901007387 */ /* 0x0001e80000100800 */
[----:B------:R-:W3:Y:S01]  /*bfc0*/  LDL.LU R12, [R1+0x64] ;  /* 0x00006400010c7983 */ /* 0x000ee20000300800 */
[----:B-1----:R-:W-:Y:S02]  /*bfd0*/  LEA.HI.X.SX32 R6, R2, c[0x0][0x16c], 0x1, P2 ;  /* 0x00005b0002067a11 */ /* 0x002fe400010f0eff */
[----:B0-----:R-:W-:Y:S02]  /*bfe0*/  LEA.HI.X.SX32 R9, R22, c[0x0][0x16c], 0x1, P3 ;  /* 0x00005b0016097a11 */ /* 0x001fe400018f0eff */
[----:B------:R-:W-:Y:S01]  /*bff0*/  LEA R2, P2, R10, c[0x0][0x168], 0x1 ;  /* 0x00005a000a027a11 */ /* 0x000fe200078408ff */
[----:B------:R0:W-:Y:S04]  /*c000*/  STL [R1+0x390], R6 ;  /* 0x0003900601007387 */ /* 0x0001e80000100800 */
[----:B------:R-:W-:Y:S04]  /*c010*/  STL [R1+0x3ac], R2 ;  /* 0x0003ac0201007387 */ /* 0x000fe80000100800 */
[----:B------:R1:W-:Y:S01]  /*c020*/  STL [R1+0x224], R9 ;  /* 0x0002240901007387 */ /* 0x0003e20000100800 */
[----:B0-----:R-:W-:-:S03]  /*c030*/  LEA R6, P3, R8, c[0x0][0x168], 0x1 ;  /* 0x00005a0008067a11 */ /* 0x001fc600078608ff */
[----:B-1----:R-:W3:Y:S01]  /*c040*/  LDL.LU R9, [R1+0x60] ;  /* 0x0000600001097983 */ /* 0x002ee20000300800 */
[----:B------:R-:W-:-:S03]  /*c050*/  LEA.HI.X.SX32 R2, R19, c[0x0][0x16c], 0x1, P4 ;  /* 0x00005b0013027a11 */ /* 0x000fc600020f0eff */
[----:B------:R0:W-:Y:S04]  /*c060*/  STL [R1+0x524], R6 ;  /* 0x0005240601007387 */ /* 0x0001e80000100800 */
[----:B------:R1:W-:Y:S01]  /*c070*/  STL [R1+0x398], R2 ;  /* 0x0003980201007387 */ /* 0x0003e20000100800 */
[----:B0-----:R-:W-:-:S05]  /*c080*/  LEA R6, P4, R7, c[0x0][0x168], 0x1 ;  /* 0x00005a0007067a11 */ /* 0x001fca00078808ff */
[----:B------:R0:W-:Y:S01]  /*c090*/  STL [R1+0x3b4], R6 ;  /* 0x0003b40601007387 */ /* 0x0001e20000100800 */
[----:B-1----:R-:W-:-:S03]  /*c0a0*/  LEA.HI.X.SX32 R2, R17, c[0x0][0x16c], 0x1, P5 ;  /* 0x00005b0011027a11 */ /* 0x002fc600028f0eff */
[----:B0-----:R-:W3:Y:S04]  /*c0b0*/  LDL.LU R6, [R1+0x5c] ;  /* 0x00005c0001067983 */ /* 0x001ee80000300800 */
[----:B------:R0:W-:Y:S01]  /*c0c0*/  STL [R1+0x228], R2 ;  /* 0x0002280201007387 */ /* 0x0001e20000100800 */
[----:B------:R-:W-:-:S05]  /*c0d0*/  LEA R17, P5, R13, c[0x0][0x168], 0x1 ;  /* 0x00005a000d117a11 */ /* 0x000fca00078a08ff */
[----:B------:R-:W-:Y:S01]  /*c0e0*/  STL [R1+0x528], R17 ;  /* 0x0005281101007387 */ /* 0x000fe20000100800 */
[----:B0-----:R-:W-:-:S05]  /*c0f0*/  LEA.HI.X.SX32 R2, R15, c[0x0][0x16c], 0x1, P6 ;  /* 0x00005b000f027a11 */ /* 0x001fca00030f0eff */
[----:B------:R0:W-:Y:S01]  /*c100*/  STL [R1+0x3a0], R2 ;  /* 0x0003a00201007387 */ /* 0x0001e20000100800 */
[----:B------:R-:W-:-:S03]  /*c110*/  LEA R15, P6, R20, c[0x0][0x168], 0x1 ;  /* 0x00005a00140f7a11 */ /* 0x000fc600078c08ff */
[----:B0-----:R-:W3:Y:S01]  /*c120*/  LDL.LU R2, [R1+0x58] ;  /* 0x0000580001027983 */ /* 0x001ee20000300800 */
[----:B------:R-:W-:-:S03]  /*c130*/  LEA.HI.X.SX32 R14, R14, c[0x0][0x16c], 0x1, P0 ;  /* 0x00005b000e0e7a11 */ /* 0x000fc600000f0eff */
[----:B------:R0:W-:Y:S04]  /*c140*/  STL [R1+0x3bc], R15 ;  /* 0x0003bc0f01007387 */ /* 0x0001e80000100800 */
[----:B------:R-:W-:Y:S01]  /*c150*/  STL [R1+0x22c], R14 ;  /* 0x00022c0e01007387 */ /* 0x000fe20000100800 */
[----:B------:R-:W-:Y:S02]  /*c160*/  LEA.HI.X.SX32 R11, R11, c[0x0][0x16c], 0x1, P1 ;  /* 0x00005b000b0b7a11 */ /* 0x000fe400008f0eff */
[----:B0-----:R-:W-:-:S05]  /*c170*/  LEA R15, P0, R24, c[0x0][0x168], 0x1 ;  /* 0x00005a00180f7a11 */ /* 0x001fca00078008ff */
[----:B------:R-:W-:Y:S04]  /*c180*/  STL [R1+0x52c], R15 ;  /* 0x00052c0f01007387 */ /* 0x000fe80000100800 */
[----:B------:R-:W3:Y:S04]  /*c190*/  LDL.LU R22, [R1+0x54] ;  /* 0x0000540001167983 */ /* 0x000ee80000300800 */
[----:B------:R0:W-:Y:S02]  /*c1a0*/  STL [R1+0x3a8], R11 ;  /* 0x0003a80b01007387 */ /* 0x0001e40000100800 */
[----:B0-----:R-:W-:-:S02]  /*c1b0*/  LEA.HI.X.SX32 R11, R10, c[0x0][0x16c], 0x1, P2 ;  /* 0x00005b000a0b7a11 */ /* 0x001fc400010f0eff */
[----:B--2---:R-:W-:-:S05]  /*c1c0*/  LEA R14, P1, R0, c[0x0][0x168], 0x1 ;  /* 0x00005a00000e7a11 */ /* 0x004fca00078208ff */
[----:B------:R-:W-:Y:S04]  /*c1d0*/  STL [R1+0x3c4], R14 ;  /* 0x0003c40e01007387 */ /* 0x000fe80000100800 */
[----:B------:R-:W-:Y:S04]  /*c1e0*/  STL [R1+0x230], R11 ;  /* 0x0002300b01007387 */ /* 0x000fe80000100800 */
[----:B------:R-:W2:Y:S01]  /*c1f0*/  LDL.LU R19, [R1+0x50] ;  /* 0x0000500001137983 */ /* 0x000ea20000300800 */
[----:B------:R-:W-:Y:S02]  /*c200*/  LEA R10, P2, R3, c[0x0][0x168], 0x1 ;  /* 0x00005a00030a7a11 */ /* 0x000fe400078408ff */
[----:B------:R-:W-:-:S03]  /*c210*/  LEA.HI.X.SX32 R8, R8, c[0x0][0x16c], 0x1, P3 ;  /* 0x00005b0008087a11 */ /* 0x000fc600018f0eff */
[----:B------:R4:W-:Y:S01]  /*c220*/  STL [R1+0x530], R10 ;  /* 0x0005300a01007387 */ /* 0x0009e20000100800 */
[----:B------:R-:W-:-:S03]  /*c230*/  LEA.HI.X.SX32 R7, R7, c[0x0][0x16c], 0x1, P4 ;  /* 0x00005b0007077a11 */ /* 0x000fc600020f0eff */
[----:B------:R0:W-:Y:S01]  /*c240*/  STL [R1+0x3b0], R8 ;  /* 0x0003b00801007387 */ /* 0x0001e20000100800 */
[----:B----4-:R-:W-:-:S05]  /*c250*/  LEA R10, P3, R21, c[0x0][0x168], 0x1 ;  /* 0x00005a00150a7a11 */ /* 0x010fca00078608ff */
[----:B------:R-:W-:Y:S04]  /*c260*/  STL [R1+0x3cc], R10 ;  /* 0x0003cc0a01007387 */ /* 0x000fe80000100800 */
[----:B------:R-:W4:Y:S01]  /*c270*/  LDL.LU R17, [R1+0x4c] ;  /* 0x00004c0001117983 */ /* 0x000f220000300800 */
[----:B0-----:R-:W-:-:S03]  /*c280*/  LEA R8, P4, R18, c[0x0][0x168], 0x1 ;  /* 0x00005a0012087a11 */ /* 0x001fc600078808ff */
[----:B------:R0:W-:Y:S04]  /*c290*/  STL [R1+0x234], R7 ;  /* 0x0002340701007387 */ /* 0x0001e80000100800 */
[----:B------:R-:W-:Y:S04]  /*c2a0*/  STL [R1+0x534], R8 ;  /* 0x0005340801007387 */ /* 0x000fe80000100800 */
[----:B------:R-:W4:Y:S01]  /*c2b0*/  LDL.LU R15, [R1+0x48] ;  /* 0x00004800010f7983 */ /* 0x000f220000300800 */
[----:B0-----:R-:W-:-:S05]  /*c2c0*/  LEA.HI.X.SX32 R7, R13, c[0x0][0x16c], 0x1, P5 ;  /* 0x00005b000d077a11 */ /* 0x001fca00028f0eff */
[----:B------:R0:W-:Y:S04]  /*c2d0*/  STL [R1+0x3b8], R7 ;  /* 0x0003b80701007387 */ /* 0x0001e80000100800 */
[----:B------:R-:W4:Y:S01]  /*c2e0*/  LDL.LU R14, [R1+0x44] ;  /* 0x00004400010e7983 */ /* 0x000f220000300800 */
[----:B0-----:R-:W-:Y:S02]  /*c2f0*/  LEA.HI.X.SX32 R7, R20, c[0x0][0x16c], 0x1, P6 ;  /* 0x00005b0014077a11 */ /* 0x001fe400030f0eff */
[----:B---3--:R-:W-:-:S05]  /*c300*/  LEA R8, P5, R16, c[0x0][0x168], 0x1 ;  /* 0x00005a0010087a11 */ /* 0x008fca00078a08ff */
[----:B------:R-:W-:Y:S04]  /*c310*/  STL [R1+0x3d4], R8 ;  /* 0x0003d40801007387 */ /* 0x000fe80000100800 */
[----:B------:R-:W3:Y:S04]  /*c320*/  LDL.LU R11, [R1+0x40] ;  /* 0x00004000010b7983 */ /* 0x000ee80000300800 */
[----:B------:R0:W-:Y:S04]  /*c330*/  STL [R1+0x238], R7 ;  /* 0x0002380701007387 */ /* 0x0001e80000100800 */
[----:B------:R-:W3:Y:S01]  /*c340*/  LDL.LU R10, [R1+0x3c] ;  /* 0x00003c00010a7983 */ /* 0x000ee20000300800 */
[----:B0-----:R-:W-:-:S02]  /*c350*/  LEA.HI.X.SX32 R7, R24, c[0x0][0x16c], 0x1, P0 ;  /* 0x00005b0018077a11 */ /* 0x001fc400000f0eff */
[----:B------:R-:W-:-:S05]  /*c360*/  LEA R8, P6, R12, c[0x0][0x168], 0x1 ;  /* 0x00005a000c087a11 */ /* 0x000fca00078c08ff */
[----:B------:R0:W-:Y:S04]  /*c370*/  STL [R1+0x538], R8 ;  /* 0x0005380801007387 */ /* 0x0001e80000100800 */
[----:B0-----:R-:W3:Y:S04]  /*c380*/  LDL.LU R8, [R1+0x38] ;  /* 0x0000380001087983 */ /* 0x001ee80000300800 */
[----:B------:R0:W-:Y:S01]  /*c390*/  STL [R1+0x3c0], R7 ;  /* 0x0003c00701007387 */ /* 0x0001e20000100800 */
[----:B------:R-:W-:-:S03]  /*c3a0*/  LEA R13, P0, R9, c[0x0][0x168], 0x1 ;  /* 0x00005a00090d7a11 */ /* 0x000fc600078008ff */
[----:B0-----:R-:W3:Y:S01]  /*c3b0*/  LDL.LU R7, [R1+0x34] ;  /* 0x0000340001077983 */ /* 0x001ee20000300800 */
[----:B------:R-:W-:-:S03]  /*c3c0*/  LEA.HI.X.SX32 R0, R0, c[0x0][0x16c], 0x1, P1 ;  /* 0x00005b0000007a11 */ /* 0x000fc600008f0eff */
[----:B------:R0:W-:Y:S04]  /*c3d0*/  STL [R1+0x3dc], R13 ;  /* 0x0003dc0d01007387 */ /* 0x0001e80000100800 */
[----:B0-----:R-:W3:Y:S04]  /*c3e0*/  LDL.LU R13, [R1+0x30] ;  /* 0x00003000010d7983 */ /* 0x001ee80000300800 */
[----:B------:R0:W-:Y:S01]  /*c3f0*/  STL [R1+0x23c], R0 ;  /* 0x00023c0001007387 */ /* 0x0001e20000100800 */
[----:B------:R-:W-:-:S03]  /*c400*/  LEA.HI.X.SX32 R20, R3, c[0x0][0x16c], 0x1, P2 ;  /* 0x00005b0003147a11 */ /* 0x000fc600010f0eff */
[----:B0-----:R-:W3:Y:S01]  /*c410*/  LDL.LU R0, [R1+0x2c] ;  /* 0x00002c0001007983 */ /* 0x001ee20000300800 */
[----:B------:R-:W-:-:S05]  /*c420*/  LEA R24, P1, R6, c[0x0][0x168], 0x1 ;  /* 0x00005a0006187a11 */ /* 0x000fca00078208ff */
[----:B------:R0:W-:Y:S04]  /*c430*/  STL [R1+0x53c], R24 ;  /* 0x00053c1801007387 */ /* 0x0001e80000100800 */
[----:B------:R-:W3:Y:S04]  /*c440*/  LDL.LU R3, [R1+0x28] ;  /* 0x0000280001037983 */ /* 0x000ee80000300800 */
[----:B------:R1:W-:Y:S04]  /*c450*/  STL [R1+0x3c8], R20 ;  /* 0x0003c81401007387 */ /* 0x0003e80000100800 */
[----:B0-----:R-:W3:Y:S01]  /*c460*/  LDL.LU R24, [R1+0x1c] ;  /* 0x00001c0001187983 */ /* 0x001ee20000300800 */
[----:B-1----:R-:W-:-:S02]  /*c470*/  LEA.HI.X.SX32 R20, R21, c[0x0][0x16c], 0x1, P3 ;  /* 0x00005b0015147a11 */ /* 0x002fc400018f0eff */
[----:B------:R-:W-:-:S05]  /*c480*/  LEA R25, P2, R2, c[0x0][0x168], 0x1 ;  /* 0x00005a0002197a11 */ /* 0x000fca00078408ff */
[----:B------:R-:W-:Y:S04]  /*c490*/  STL [R1+0x3e4], R25 ;  /* 0x0003e41901007387 */ /* 0x000fe80000100800 */
[----:B------:R-:W3:Y:S04]  /*c4a0*/  LDL.LU R21, [R1+0x18] ;  /* 0x0000180001157983 */ /* 0x000ee80000300800 */
[----:B------:R0:W-:Y:S01]  /*c4b0*/  STL [R1+0x240], R20 ;  /* 0x0002401401007387 */ /* 0x0001e20000100800 */
[----:B------:R-:W-:-:S03]  /*c4c0*/  LEA.HI.X.SX32 R29, R18, c[0x0][0x16c], 0x1, P4 ;  /* 0x00005b00121d7a11 */ /* 0x000fc600020f0eff */
[----:B0-----:R-:W3:Y:S01]  /*c4d0*/  LDL.LU R20, [R1+0x14] ;  /* 0x0000140001147983 */ /* 0x001ee20000300800 */
[----:B------:R-:W-:-:S05]  /*c4e0*/  LEA R25, P3, R22, c[0x0][0x168], 0x1 ;  /* 0x00005a0016197a11 */ /* 0x000fca00078608ff */
[----:B------:R-:W-:Y:S04]  /*c4f0*/  STL [R1+0x540], R25 ;  /* 0x0005401901007387 */ /* 0x000fe80000100800 */
[----:B------:R-:W3:Y:S04]  /*c500*/  LDL.LU R18, [R1+0x10] ;  /* 0x0000100001127983 */ /* 0x000ee80000300800 */
[----:B------:R0:W-:Y:S04]  /*c510*/  STL [R1+0x3d0], R29 ;  /* 0x0003d01d01007387 */ /* 0x0001e80000100800 */
[----:B0-----:R-:W3:Y:S01]  /*c520*/  LDL.LU R29, [R1+0xc] ;  /* 0x00000c00011d7983 */ /* 0x001ee20000300800 */
[----:B--2---:R-:W-:-:S05]  /*c530*/  LEA R25, P4, R19, c[0x0][0x168], 0x1 ;  /* 0x00005a0013197a11 */ /* 0x004fca00078808ff */
[----:B------:R0:W-:Y:S04]  /*c540*/  STL [R1+0x3ec], R25 ;  /* 0x0003ec1901007387 */ /* 0x0001e80000100800 */
[----:B0-----:R-:W2:Y:S01]  /*c550*/  LDL.LU R25, [R1+0x8] ;  /* 0x0000080001197983 */ /* 0x001ea20000300800 */
[----:B------:R-:W-:Y:S02]  /*c560*/  LEA.HI.X.SX32 R16, R16, c[0x0][0x16c], 0x1, P5 ;  /* 0x00005b0010107a11 */ /* 0x000fe400028f0eff */
[----:B------:R-:W-:-:S03]  /*c570*/  LEA.HI.X.SX32 R12, R12, c[0x0][0x16c], 0x1, P6 ;  /* 0x00005b000c0c7a11 */ /* 0x000fc600030f0eff */
[----:B------:R4:W-:Y:S01]  /*c580*/  STL [R1+0x244], R16 ;  /* 0x0002441001007387 */ /* 0x0009e20000100800 */
[----:B------:R-:W-:Y:S02]  /*c590*/  LEA.HI.X.SX32 R9, R9, c[0x0][0x16c], 0x1, P0 ;  /* 0x00005b0009097a11 */ /* 0x000fe400000f0eff */
[----:B------:R-:W-:Y:S02]  /*c5a0*/  LEA.HI.X.SX32 R6, R6, c[0x0][0x16c], 0x1, P1 ;  /* 0x00005b0006067a11 */ /* 0x000fe400008f0eff */
[----:B----4-:R-:W-:-:S05]  /*c5b0*/  LEA R16, P5, R17, c[0x0][0x168], 0x1 ;  /* 0x00005a0011107a11 */ /* 0x010fca00078a08ff */
[----:B------:R0:W-:Y:S04]  /*c5c0*/  STL [R1+0x544], R16 ;  /* 0x0005441001007387 */ /* 0x0001e80000100800 */
[----:B0-----:R-:W4:Y:S04]  /*c5d0*/  LDL.LU R16, [R1+0x6a4] ;  /* 0x0006a40001107983 */ /* 0x001f280000300800 */
[----:B------:R0:W-:Y:S02]  /*c5e0*/  STL [R1+0x3d8], R12 ;  /* 0x0003d80c01007387 */ /* 0x0001e40000100800 */
[----:B0-----:R-:W-:-:S05]  /*c5f0*/  LEA R12, P6, R15, c[0x0][0x168], 0x1 ;  /* 0x00005a000f0c7a11 */ /* 0x001fca00078c08ff */
[----:B------:R0:W-:Y:S04]  /*c600*/  STL [R1+0x3f4], R12 ;  /* 0x0003f40c01007387 */ /* 0x0001e80000100800 */
[----:B0-----:R-:W2:Y:S04]  /*c610*/  LDL.LU R12, [R1+0x6a0] ;  /* 0x0006a000010c7983 */ /* 0x001ea80000300800 */
[----:B------:R0:W-:Y:S02]  /*c620*/  STL [R1+0x248], R9 ;  /* 0x0002480901007387 */ /* 0x0001e40000100800 */
[----:B0-----:R-:W-:-:S05]  /*c630*/  LEA R9, P0, R14, c[0x0][0x168], 0x1 ;  /* 0x00005a000e097a11 */ /* 0x001fca00078008ff */
[----:B------:R0:W-:Y:S01]  /*c640*/  STL [R1+0x548], R9 ;  /* 0x0005480901007387 */ /* 0x0001e20000100800 */
[----:B------:R-:W-:-:S03]  /*c650*/  LEA.HI.X.SX32 R2, R2, c[0x0][0x16c], 0x1, P2 ;  /* 0x00005b0002027a11 */ /* 0x000fc600010f0eff */
[----:B0-----:R-:W2:Y:S04]  /*c660*/  LDL.LU R9, [R1+0x69c] ;  /* 0x00069c0001097983 */ /* 0x001ea80000300800 */
[----:B------:R3:W-:Y:S02]  /*c670*/  STL [R1+0x3e0], R6 ;  /* 0x0003e00601007387 */ /* 0x0007e40000100800 */
[----:B---3--:R-:W-:-:S05]  /*c680*/  LEA R6, P1, R11, c[0x0][0x168], 0x1 ;  /* 0x00005a000b067a11 */ /* 0x008fca00078208ff */
[----:B------:R0:W-:Y:S01]  /*c690*/  STL [R1+0x3fc], R6 ;  /* 0x0003fc0601007387 */ /* 0x0001e20000100800 */
[----:B------:R-:W-:-:S03]  /*c6a0*/  LEA.HI.X.SX32 R22, R22, c[0x0][0x16c], 0x1, P3 ;  /* 0x00005b0016167a11 */ /* 0x000fc600018f0eff */
[----:B0-----:R-:W3:Y:S04]  /*c6b0*/  LDL.LU R6, [R1+0x698] ;  /* 0x0006980001067983 */ /* 0x001ee80000300800 */
[----:B------:R0:W-:Y:S02]  /*c6c0*/  STL [R1+0x24c], R2 ;  /* 0x00024c0201007387 */ /* 0x0001e40000100800 */
[----:B0-----:R-:W-:-:S05]  /*c6d0*/  LEA R2, P2, R10, c[0x0][0x168], 0x1 ;  /* 0x00005a000a027a11 */ /* 0x001fca00078408ff */
[----:B------:R0:W-:Y:S01]  /*c6e0*/  STL [R1+0x54c], R2 ;  /* 0x00054c0201007387 */ /* 0x0001e20000100800 */
[----:B------:R-:W-:-:S03]  /*c6f0*/  LEA.HI.X.SX32 R19, R19, c[0x0][0x16c], 0x1, P4 ;  /* 0x00005b0013137a11 */ /* 0x000fc600020f0eff */
[----:B0-----:R-:W2:Y:S04]  /*c700*/  LDL.LU R2, [R1+0x694] ;  /* 0x0006940001027983 */ /* 0x001ea80000300800 */
[----:B------:R0:W-:Y:S02]  /*c710*/  STL [R1+0x3e8], R22 ;  /* 0x0003e81601007387 */ /* 0x0001e40000100800 */
[----:B0-----:R-:W-:-:S05]  /*c720*/  LEA R22, P3, R8, c[0x0][0x168], 0x1 ;  /* 0x00005a0008167a11 */ /* 0x001fca00078608ff */
[----:B------:R0:W-:Y:S01]  /*c730*/  STL [R1+0x404], R22 ;  /* 0x0004041601007387 */ /* 0x0001e20000100800 */
[----:B------:R-:W-:-:S03]  /*c740*/  LEA.HI.X.SX32 R17, R17, c[0x0][0x16c], 0x1, P5 ;  /* 0x00005b0011117a11 */ /* 0x000fc600028f0eff */
[----:B0-----:R-:W3:Y:S04]  /*c750*/  LDL.LU R22, [R1+0x690] ;  /* 0x0006900001167983 */ /* 0x001ee80000300800 */
        /* <DEDUP_REMOVED lines=42> */
[----:B------:R0:W-:Y:S04]  /*ca00*/  STL [R1+0x560], R13 ;  /* 0x0005600d01007387 */ /* 0x0001e80000100800 */
[----:B0-----:R-:W3:Y:S04]  /*ca10*/  LDL.LU R13, [R1+0x66c] ;  /* 0x00066c00010d7983 */ /* 0x001ee80000300800 */
[----:B------:R2:W-:Y:S02]  /*ca20*/  STL [R1+0x410], R0 ;  /* 0x0004100001007387 */ /* 0x0005e40000100800 */
[----:B--2---:R-:W-:-:S05]  /*ca30*/  LEA R0, P6, R25, c[0x0][0x168], 0x1 ;  /* 0x00005a0019007a11 */ /* 0x004fca00078c08ff */
[----:B------:R0:W-:Y:S04]  /*ca40*/  STL [R1+0x42c], R0 ;  /* 0x00042c0001007387 */ /* 0x0001e80000100800 */
[----:B0-----:R-:W2:Y:S01]  /*ca50*/  LDL.LU R0, [R1+0x668] ;  /* 0x0006680001007983 */ /* 0x001ea20000300800 */
[----:B------:R-:W-:-:S05]  /*ca60*/  LEA.HI.X.SX32 R3, R3, c[0x0][0x16c], 0x1, P0 ;  /* 0x00005b0003037a11 */ /* 0x000fca00000f0eff */
        /* <DEDUP_REMOVED lines=24> */
[----:B------:R-:W-:Y:S02]  /*cbf0*/  LEA.HI.X.SX32 R29, R29, c[0x0][0x16c], 0x1, P5 ;  /* 0x00005b001d1d7a11 */ /* 0x000fe400028f0eff */
[----:B------:R-:W-:-:S03]  /*cc00*/  LEA.HI.X.SX32 R25, R25, c[0x0][0x16c], 0x1, P6 ;  /* 0x00005b0019197a11 */ /* 0x000fc600030f0eff */
[----:B------:R2:W-:Y:S01]  /*cc10*/  STL [R1+0x428], R29 ;  /* 0x0004281d01007387 */ /* 0x0005e20000100800 */
[----:B------:R-:W-:Y:S01]  /*cc20*/  IMAD R28, R28, c[0x0][0x190], RZ ;  /* 0x000064001c1c7a24 */ /* 0x000fe200078e02ff */
[----:B--2---:R-:W-:-:S05]  /*cc30*/  LEA R29, P5, R18, c[0x0][0x168], 0x1 ;  /* 0x00005a00121d7a11 */ /* 0x004fca00078a08ff */
[----:B------:R3:W-:Y:S04]  /*cc40*/  STL [R1+0x444], R29 ;  /* 0x0004441d01007387 */ /* 0x0007e80000100800 */
[----:B------:R0:W-:Y:S01]  /*cc50*/  STL [R1+0x270], R25 ;  /* 0x0002701901007387 */ /* 0x0001e20000100800 */
[----:B---3--:R-:W-:Y:S02]  /*cc60*/  LEA R29, P6, R13, c[0x0][0x168], 0x1 ;  /* 0x00005a000d1d7a11 */ /* 0x008fe400078c08ff */
[----:B0-----:R-:W-:Y:S02]  /*cc70*/  LEA.HI.X.SX32 R25, R0, c[0x0][0x16c], 0x1, P0 ;  /* 0x00005b0000197a11 */ /* 0x001fe400000f0eff */
[----:B------:R-:W2:Y:S04]  /*cc80*/  LDL.LU R0, [R1+0x650] ;  /* 0x0006500001007983 */ /* 0x000ea80000300800 */
[----:B------:R-:W-:Y:S04]  /*cc90*/  STL [R1+0x570], R29 ;  /* 0x0005701d01007387 */ /* 0x000fe80000100800 */
[----:B------:R0:W-:Y:S02]  /*cca0*/  STL [R1+0x430], R25 ;  /* 0x0004301901007387 */ /* 0x0001e40000100800 */
[----:B0-----:R-:W-:-:S02]  /*ccb0*/  LEA.HI.X.SX32 R25, R3, c[0x0][0x16c], 0x1, P1 ;  /* 0x00005b0003197a11 */ /* 0x001fc400008f0eff */
[----:B------:R-:W3:Y:S01]  /*ccc0*/  LDL.LU R3, [R1+0x64c] ;  /* 0x00064c0001037983 */ /* 0x000ee20000300800 */
[----:B------:R-:W-:-:S05]  /*ccd0*/  LEA R29, P0, R7, c[0x0][0x168], 0x1 ;  /* 0x00005a00071d7a11 */ /* 0x000fca00078008ff */
[----:B------:R0:W-:Y:S04]  /*cce0*/  STL [R1+0x44c], R29 ;  /* 0x00044c1d01007387 */ /* 0x0001e80000100800 */
[----:B------:R1:W-:Y:S01]  /*ccf0*/  STL [R1+0x274], R25 ;  /* 0x0002741901007387 */ /* 0x0003e20000100800 */
[----:B0-----:R-:W-:Y:S02]  /*cd00*/  LEA R29, P1, R8, c[0x0][0x168], 0x1 ;  /* 0x00005a00081d7a11 */ /* 0x001fe400078208ff */
[----:B-1----:R-:W-:-:S03]  /*cd10*/  LEA.HI.X.SX32 R25, R24, c[0x0][0x16c], 0x1, P2 ;  /* 0x00005b0018197a11 */ /* 0x002fc600010f0eff */
[----:B------:R0:W-:Y:S01]  /*cd20*/  STL [R1+0x574], R29 ;  /* 0x0005741d01007387 */ /* 0x0001e20000100800 */
[----:B------:R-:W-:-:S03]  /*cd30*/  LEA.HI.X.SX32 R24, R21, c[0x0][0x16c], 0x1, P3 ;  /* 0x00005b0015187a11 */ /* 0x000fc600018f0eff */
[----:B------:R1:W-:Y:S01]  /*cd40*/  STL [R1+0x438], R25 ;  /* 0x0004381901007387 */ /* 0x0003e20000100800 */
[----:B0-----:R-:W-:Y:S02]  /*cd50*/  LEA R29, P2, R10, c[0x0][0x168], 0x1 ;  /* 0x00005a000a1d7a11 */ /* 0x001fe400078408ff */
[----:B------:R-:W-:Y:S02]  /*cd60*/  LEA.HI.X.SX32 R21, R20, c[0x0][0x16c], 0x1, P4 ;  /* 0x00005b0014157a11 */ /* 0x000fe400020f0eff */
[----:B-1----:R-:W-:Y:S01]  /*cd70*/  LEA R25, P3, R11, c[0x0][0x168], 0x1 ;  /* 0x00005a000b197a11 */ /* 0x002fe200078608ff */
[----:B------:R-:W-:Y:S01]  /*cd80*/  STL [R1+0x454], R29 ;  /* 0x0004541d01007387 */ /* 0x000fe20000100800 */
[----:B------:R-:W-:-:S03]  /*cd90*/  LEA.HI.X.SX32 R20, R18, c[0x0][0x16c], 0x1, P5 ;  /* 0x00005b0012147a11 */ /* 0x000fc600028f0eff */
[----:B------:R0:W-:Y:S01]  /*cda0*/  STL [R1+0x278], R24 ;  /* 0x0002781801007387 */ /* 0x0001e20000100800 */
[----:B------:R-:W-:-:S03]  /*cdb0*/  LEA.HI.X.SX32 R18, R13, c[0x0][0x16c], 0x1, P6 ;  /* 0x00005b000d127a11 */ /* 0x000fc600030f0eff */
[----:B------:R-:W-:Y:S01]  /*cdc0*/  STL [R1+0x578], R25 ;  /* 0x0005781901007387 */ /* 0x000fe20000100800 */
[----:B0-----:R-:W-:-:S03]  /*cdd0*/  LEA R24, P4, R14, c[0x0][0x168], 0x1 ;  /* 0x00005a000e187a11 */ /* 0x001fc600078808ff */
[----:B------:R0:W-:Y:S01]  /*cde0*/  STL [R1+0x440], R21 ;  /* 0x0004401501007387 */ /* 0x0001e20000100800 */
[----:B------:R-:W-:-:S03]  /*cdf0*/  LEA.HI.X.SX32 R13, R7, c[0x0][0x16c], 0x1, P0 ;  /* 0x00005b00070d7a11 */ /* 0x000fc600000f0eff */
[----:B------:R-:W-:Y:S04]  /*ce00*/  STL [R1+0x45c], R24 ;  /* 0x00045c1801007387 */ /* 0x000fe80000100800 */
[----:B------:R1:W-:Y:S01]  /*ce10*/  STL [R1+0x27c], R20 ;  /* 0x00027c1401007387 */ /* 0x0003e20000100800 */
[----:B0-----:R-:W-:Y:S02]  /*ce20*/  LEA R21, P5, R15, c[0x0][0x168], 0x1 ;  /* 0x00005a000f157a11 */ /* 0x001fe400078a08ff */
[----:B------:R-:W-:-:S03]  /*ce30*/  LEA.HI.X.SX32 R7, R8, c[0x0][0x16c], 0x1, P1 ;  /* 0x00005b0008077a11 */ /* 0x000fc600008f0eff */
[----:B------:R-:W-:Y:S01]  /*ce40*/  STL [R1+0x57c], R21 ;  /* 0x00057c1501007387 */ /* 0x000fe20000100800 */
[----:B-1----:R-:W-:-:S03]  /*ce50*/  LEA R20, P6, R17, c[0x0][0x168], 0x1 ;  /* 0x00005a0011147a11 */ /* 0x002fc600078c08ff */
        /* <DEDUP_REMOVED lines=8> */
[----:B------:R0:W-:Y:S04]  /*cee0*/  STL [R1+0x450], R7 ;  /* 0x0004500701007387 */ /* 0x0001e80000100800 */
[----:B------:R-:W-:Y:S04]  /*cef0*/  STL [R1+0x46c], R13 ;  /* 0x00046c0d01007387 */ /* 0x000fe80000100800 */
[----:B------:R1:W-:Y:S01]  /*cf00*/  STL [R1+0x284], R8 ;  /* 0x0002840801007387 */ /* 0x0003e20000100800 */
[----:B0-----:R-:W-:-:S05]  /*cf10*/  LEA R7, P2, R2, c[0x0][0x168], 0x1 ;  /* 0x00005a0002077a11 */ /* 0x001fca00078408ff */
[----:B------:R0:W-:Y:S01]  /*cf20*/  STL [R1+0x584], R7 ;  /* 0x0005840701007387 */ /* 0x0001e20000100800 */
[----:B-1----:R-:W-:-:S03]  /*cf30*/  LEA R8, P3, R6, c[0x0][0x168], 0x1 ;  /* 0x00005a0006087a11 */ /* 0x002fc600078608ff */
[----:B------:R1:W-:Y:S04]  /*cf40*/  STL [R1+0x458], R10 ;  /* 0x0004580a01007387 */ /* 0x0003e80000100800 */
[----:B------:R4:W-:Y:S01]  /*cf50*/  STL [R1+0x474], R8 ;  /* 0x0004740801007387 */ /* 0x0009e20000100800 */
[----:B0-----:R-:W-:Y:S02]  /*cf60*/  LEA.HI.X.SX32 R7, R14, c[0x0][0x16c], 0x1, P4 ;  /* 0x00005b000e077a11 */ /* 0x001fe400020f0eff */
[----:B-1----:R-:W-:-:S03]  /*cf70*/  LEA R10, P4, R9, c[0x0][0x168], 0x1 ;  /* 0x00005a00090a7a11 */ /* 0x002fc600078808ff */
[----:B------:R0:W-:Y:S01]  /*cf80*/  STL [R1+0x288], R7 ;  /* 0x0002880701007387 */ /* 0x0001e20000100800 */
[----:B----4-:R-:W-:-:S03]  /*cf90*/  LEA.HI.X.SX32 R8, R15, c[0x0][0x16c], 0x1, P5 ;  /* 0x00005b000f087a11 */ /* 0x010fc600028f0eff */
[----:B------:R1:W-:Y:S04]  /*cfa0*/  STL [R1+0x588], R10 ;  /* 0x0005880a01007387 */ /* 0x0003e80000100800 */
[----:B------:R4:W-:Y:S01]  /*cfb0*/  STL [R1+0x460], R8 ;  /* 0x0004600801007387 */ /* 0x0009e20000100800 */
[----:B0-----:R-:W-:Y:S02]  /*cfc0*/  LEA R7, P5, R12, c[0x0][0x168], 0x1 ;  /* 0x00005a000c077a11 */ /* 0x001fe400078a08ff */
[----:B-1----:R-:W-:-:S03]  /*cfd0*/  LEA.HI.X.SX32 R10, R17, c[0x0][0x16c], 0x1, P6 ;  /* 0x00005b00110a7a11 */ /* 0x002fc600030f0eff */
[----:B------:R0:W-:Y:S01]  /*cfe0*/  STL [R1+0x47c], R7 ;  /* 0x00047c0701007387 */ /* 0x0001e20000100800 */
[----:B----4-:R-:W-:-:S03]  /*cff0*/  LEA R8, P6, R16, c[0x0][0x168], 0x1 ;  /* 0x00005a0010087a11 */ /* 0x010fc600078c08ff */
[----:B------:R1:W-:Y:S01]  /*d000*/  STL [R1+0x28c], R10 ;  /* 0x00028c0a01007387 */ /* 0x0003e20000100800 */
[----:B------:R-:W-:-:S03]  /*d010*/  IMAD R27, R27, c[0x0][0x190], RZ ;  /* 0x000064001b1b7a24 */ /* 0x000fc600078e02ff */
[----:B------:R4:W-:Y:S01]  /*d020*/  STL [R1+0x58c], R8 ;  /* 0x00058c0801007387 */ /* 0x0009e20000100800 */
[----:B0-----:R-:W-:Y:S01]  /*d030*/  LEA.HI.X.SX32 R7, R19, c[0x0][0x16c], 0x1, P0 ;  /* 0x00005b0013077a11 */ /* 0x001fe200000f0eff */
[----:B------:R-:W-:Y:S01]  /*d040*/  IMAD R26, R26, c[0x0][0x190], RZ ;  /* 0x000064001a1a7a24 */ /* 0x000fe200078e02ff */
[----:B-1----:R-:W-:-:S03]  /*d050*/  LEA R10, P0, R28, c[0x0][0x168], 0x1 ;  /* 0x00005a001c0a7a11 */ /* 0x002fc600078008ff */
[----:B------:R0:W-:Y:S01]  /*d060*/  STL [R1+0x468], R7 ;  /* 0x0004680701007387 */ /* 0x0001e20000100800 */
[----:B----4-:R-:W-:-:S03]  /*d070*/  LEA.HI.X.SX32 R8, R22, c[0x0][0x16c], 0x1, P1 ;  /* 0x00005b0016087a11 */ /* 0x010fc600008f0eff */
[----:B------:R1:W-:Y:S01]  /*d080*/  STL [R1+0x484], R10 ;  /* 0x0004840a01007387 */ /* 0x0003e20000100800 */
[----:B------:R-:W-:-:S03]  /*d090*/  IMAD R23, R23, c[0x0][0x190], RZ ;  /* 0x0000640017177a24 */ /* 0x000fc600078e02ff */
[----:B------:R4:W-:Y:S01]  /*d0a0*/  STL [R1+0x290], R8 ;  /* 0x0002900801007387 */ /* 0x0009e20000100800 */
[----:B0-----:R-:W-:Y:S02]  /*d0b0*/  LEA R7, P1, R27, c[0x0][0x168], 0x1 ;  /* 0x00005a001b077a11 */ /* 0x001fe400078208ff */
[----:B-1----:R-:W-:Y:S02]  /*d0c0*/  LEA.HI.X.SX32 R10, R2, c[0x0][0x16c], 0x1, P2 ;  /* 0x00005b00020a7a11 */ /* 0x002fe400010f0eff */
[----:B------:R0:W5:Y:S01]  /*d0d0*/  LDL.LU R2, [R1+0x648] ;  /* 0x0006480001027983 */ /* 0x0001620000300800 */
[----:B----4-:R-:W-:-:S03]  /*d0e0*/  LEA R8, P2, R26, c[0x0][0x168], 0x1 ;  /* 0x00005a001a087a11 */ /* 0x010fc600078408ff */
[----:B------:R1:W-:Y:S04]  /*d0f0*/  STL [R1+0x590], R7 ;  /* 0x0005900701007387 */ /* 0x0003e80000100800 */
[----:B------:R-:W-:Y:S04]  /*d100*/  STL [R1+0x470], R10 ;  /* 0x0004700a01007387 */ /* 0x000fe80000100800 */
[----:B------:R4:W-:Y:S01]  /*d110*/  STL [R1+0x48c], R8 ;  /* 0x00048c0801007387 */ /* 0x0009e20000100800 */
[----:B-1----:R-:W-:Y:S02]  /*d120*/  LEA.HI.X.SX32 R7, R6, c[0x0][0x16c], 0x1, P3 ;  /* 0x00005b0006077a11 */ /* 0x002fe400018f0eff */
[----:B------:R-:W-:-:S03]  /*d130*/  LEA R6, P3, R23, c[0x0][0x168], 0x1 ;  /* 0x00005a0017067a11 */ /* 0x000fc600078608ff */
[----:B------:R-:W-:Y:S01]  /*d140*/  STL [R1+0x294], R7 ;  /* 0x0002940701007387 */ /* 0x000fe20000100800 */
[----:B----4-:R-:W-:-:S03]  /*d150*/  LEA.HI.X.SX32 R8, R9, c[0x0][0x16c], 0x1, P4 ;  /* 0x00005b0009087a11 */ /* 0x010fc600020f0eff */
[----:B------:R1:W-:Y:S04]  /*d160*/  STL [R1+0x594], R6 ;  /* 0x0005940601007387 */ /* 0x0003e80000100800 */
[----:B------:R4:W-:Y:S04]  /*d170*/  STL [R1+0x478], R8 ;  /* 0x0004780801007387 */ /* 0x0009e80000100800 */
[----:B------:R-:W2:Y:S01]  /*d180*/  LDL R25, [R1+0x180] ;  /* 0x0001800001197983 */ /* 0x000ea20000100800 */
[----:B-1----:R-:W-:Y:S02]  /*d190*/  LEA.HI.X.SX32 R6, R12, c[0x0][0x16c], 0x1, P5 ;  /* 0x00005b000c067a11 */ /* 0x002fe400028f0eff */
[----:B----4-:R-:W-:-:S02]  /*d1a0*/  LEA.HI.X.SX32 R8, R16, c[0x0][0x16c], 0x1, P6 ;  /* 0x00005b0010087a11 */ /* 0x010fc400030f0eff */
[----:B---3--:R-:W-:-:S05]  /*d1b0*/  LEA R7, P4, R3, c[0x0][0x168], 0x1 ;  /* 0x00005a0003077a11 */ /* 0x008fca00078808ff */
[----:B------:R1:W-:Y:S04]  /*d1c0*/  STL [R1+0x598], R7 ;  /* 0x0005980701007387 */ /* 0x0003e80000100800 */
[----:B------:R3:W-:Y:S04]  /*d1d0*/  STL [R1+0x298], R6 ;  /* 0x0002980601007387 */ /* 0x0007e80000100800 */
[----:B------:R4:W-:Y:S01]  /*d1e0*/  STL [R1+0x480], R8 ;  /* 0x0004800801007387 */ /* 0x0009e20000100800 */
[----:B-1----:R-:W-:Y:S02]  /*d1f0*/  LEA.HI.X.SX32 R7, R28, c[0x0][0x16c], 0x1, P0 ;  /* 0x00005b001c077a11 */ /* 0x002fe400000f0eff */
[----:B---3--:R-:W-:-:S03]  /*d200*/  LEA.HI.X.SX32 R6, R27, c[0x0][0x16c], 0x1, P1 ;  /* 0x00005b001b067a11 */ /* 0x008fc600008f0eff */
[----:B------:R-:W-:Y:S01]  /*d210*/  STL [R1+0x29c], R7 ;  /* 0x00029c0701007387 */ /* 0x000fe20000100800 */
[----:B----4-:R-:W-:-:S03]  /*d220*/  LEA.HI.X.SX32 R8, R26, c[0x0][0x16c], 0x1, P2 ;  /* 0x00005b001a087a11 */ /* 0x010fc600010f0eff */
[----:B------:R1:W-:Y:S04]  /*d230*/  STL [R1+0x488], R6 ;  /* 0x0004880601007387 */ /* 0x0003e80000100800 */
[----:B------:R-:W-:Y:S01]  /*d240*/  STL [R1+0x2a0], R8 ;  /* 0x0002a00801007387 */ /* 0x000fe20000100800 */
[----:B-1----:R-:W-:-:S03]  /*d250*/  LEA.HI.X.SX32 R6, R3, c[0x0][0x16c], 0x1, P4 ;  /* 0x00005b0003067a11 */ /* 0x002fc600020f0eff */
[----:B------:R-:W3:Y:S01]  /*d260*/  LDL.LU R3, [R1+0x644] ;  /* 0x0006440001037983 */ /* 0x000ee20000300800 */
[----:B------:R-:W-:-:S05]  /*d270*/  LEA.HI.X.SX32 R7, R23, c[0x0][0x16c], 0x1, P3 ;  /* 0x00005b0017077a11 */ /* 0x000fca00018f0eff */
[----:B------:R3:W-:Y:S04]  /*d280*/  STL [R1+0x490], R7 ;  /* 0x0004900701007387 */ /* 0x0007e80000100800 */
[----:B------:R-:W-:Y:S04]  /*d290*/  STL [R1+0xdc], RZ ;  /* 0x0000dcff01007387 */ /* 0x000fe80000100800 */
[----:B------:R1:W-:Y:S04]  /*d2a0*/  STL [R1+0x494], R6 ;  /* 0x0004940601007387 */ /* 0x0003e80000100800 */
[----:B------:R0:W-:Y:S04]  /*d2b0*/  STL [R1+0xc0], RZ ;  /* 0x0000c0ff01007387 */ /* 0x0001e80000100800 */
        /* <DEDUP_REMOVED lines=18> */
[----:B------:R0:W-:Y:S01]  /*d3e0*/  STL [R1+0xbc], RZ ;  /* 0x0000bcff01007387 */ /* 0x0001e20000100800 */
[----:B---3--:R-:W-:-:S02]  /*d3f0*/  LOP3.LUT R7, R3, 0x20, RZ, 0x3c, !PT ;  /* 0x0000002003077812 */ /* 0x008fc400078e3cff */
[----:B-1----:R-:W-:Y:S02]  /*d400*/  LOP3.LUT R6, R3, 0x40, RZ, 0x3c, !PT ;  /* 0x0000004003067812 */ /* 0x002fe400078e3cff */
[----:B--2---:R-:W-:Y:S02]  /*d410*/  LOP3.LUT R7, R25, 0x40, RZ, 0x3c, !PT ;  /* 0x0000004019077812 */ /* 0x004fe400078e3cff */
[----:B------:R-:W-:Y:S02]  /*d420*/  LOP3.LUT R6, R0, 0x20, RZ, 0x3c, !PT ;  /* 0x0000002000067812 */ /* 0x000fe400078e3cff */
[----:B------:R0:W5:Y:S04]  /*d430*/  LDL.LU R0, [R1+0x640] ;  /* 0x0006400001007983 */ /* 0x0001680000300800 */
[----:B------:R0:W-:Y:S04]  /*d440*/  STL [R1+0x5b8], R7 ;  /* 0x0005b80701007387 */ /* 0x0001e80000100800 */
[----:B------:R0:W-:Y:S01]  /*d450*/  STL [R1+0x18c], R6 ;  /* 0x00018c0601007387 */ /* 0x0001e20000100800 */
[----:B------:R-:W-:-:S03]  /*d460*/  LOP3.LUT R8, R3, 0x60, RZ, 0x3c, !PT ;  /* 0x0000006003087812 */ /* 0x000fc600078e3cff */
.L_x_3:
[----:B0-----:R-:W0:Y:S01]  /*d470*/  S2R R6, SR_TID.X ;  /* 0x0000000000067919 */ /* 0x001e220000002100 */
[----:B------:R-:W-:Y:S01]  /*d480*/  IMAD.MOV.U32 R28, RZ, RZ, R4 ;  /* 0x000000ffff1c7224 */ /* 0x000fe200078e0004 */
[----:B------:R-:W-:Y:S01]  /*d490*/  PRMT R16, RZ, 0x7610, R16 ;  /* 0x00007610ff107816 */ /* 0x000fe20000000010 */
[----:B------:R-:W-:Y:S01]  /*d4a0*/  IMAD.MOV.U32 R29, RZ, RZ, R5 ;  /* 0x000000ffff1d7224 */ /* 0x000fe200078e0005 */
[----:B------:R-:W1:Y:S04]  /*d4b0*/  S2R R15, SR_TID.X ;  /* 0x00000000000f7919 */ /* 0x000e680000002100 */
[----:B------:R3:W-:Y:S04]  /*d4c0*/  STL [R1+0xbb8], R26 ;  /* 0x000bb81a01007387 */ /* 0x0007e80000100800 */
[----:B------:R-:W3:Y:S04]  /*d4d0*/  S2R R10, SR_TID.X ;  /* 0x00000000000a7919 */ /* 0x000ee80000002100 */
[----:B------:R-:W4:Y:S04]  /*d4e0*/  S2R R13, SR_TID.X ;  /* 0x00000000000d7919 */ /* 0x000f280000002100 */
[----:B------:R-:W3:Y:S01]  /*d4f0*/  S2R R12, SR_TID.X ;  /* 0x00000000000c7919 */ /* 0x000ee20000002100 */
[----:B0-----:R-:W-:-:S03]  /*d500*/  SHF.R.U32.HI R7, RZ, 0x5, R6 ;  /* 0x00000005ff077819 */ /* 0x001fc60000011606 */
[----:B-----5:R-:W-:Y:S01]  /*d510*/  STL [R1+0xba8], R3 ;  /* 0x000ba80301007387 */ /* 0x020fe20000100800 */
[----:B------:R-:W-:-:S03]  /*d520*/  SGXT.U32 R7, R7, 0x2 ;  /* 0x000000020707781a */ /* 0x000fc60000000000 */
[----:B------:R-:W-:Y:S01]  /*d530*/  STL [R1+0xbac], R3 ;  /* 0x000bac0301007387 */ /* 0x000fe20000100800 */
[----:B-1----:R-:W-:Y:S01]  /*d540*/  SHF.R.U32.HI R14, RZ, 0x5, R15 ;  /* 0x00000005ff0e7819 */ /* 0x002fe2000001160f */
[----:B------:R-:W-:-:S03]  /*d550*/  IMAD R8, R7, c[0x0][0x188], RZ ;  /* 0x0000620007087a24 */ /* 0x000fc600078e02ff */
[----:B------:R-:W-:Y:S01]  /*d560*/  SGXT.U32 R14, R14, 0x2 ;  /* 0x000000020e0e781a */ /* 0x000fe20000000000 */
[----:B------:R-:W-:Y:S01]  /*d570*/  STL [R1+0xbb0], R3 ;  /* 0x000bb00301007387 */ /* 0x000fe20000100800 */
[----:B------:R-:W-:Y:S01]  /*d580*/  SHF.R.U32.HI R7, RZ, 0x5, R6 ;  /* 0x00000005ff077819 */ /* 0x000fe20000011606 */
[----:B------:R-:W-:Y:S01]  /*d590*/  IMAD.WIDE R4, R8, 0x2, R28 ;  /* 0x0000000208047825 */ /* 0x000fe200078e021c */
[----:B------:R-:W-:Y:S01]  /*d5a0*/  ISETP.GE.AND P0, PT, R14, UR4, PT ;  /* 0x000000040e007c0c */ /* 0x000fe2000bf06270 */
[----:B------:R-:W0:Y:S01]  /*d5b0*/  S2R R8, SR_TID.X ;  /* 0x0000000000087919 */ /* 0x000e220000002100 */
[----:B------:R-:W-:Y:S02]  /*d5c0*/  SGXT.U32 R7, R7, 0x2 ;  /* 0x000000020707781a */ /* 0x000fe40000000000 */
[----:B------:R-:W-:Y:S01]  /*d5d0*/  SHF.R.U32.HI R6, RZ, 0x5, R6 ;  /* 0x00000005ff067819 */ /* 0x000fe20000011606 */
[----:B------:R-:W-:Y:S01]  /*d5e0*/  STL [R1+0xbb4], R3 ;  /* 0x000bb40301007387 */ /* 0x000fe20000100800 */
[----:B------:R-:W-:-:S02]  /*d5f0*/  LOP3.LUT R9, R7, 0x8, RZ, 0xfc, !PT ;  /* 0x0000000807097812 */ /* 0x000fc400078efcff */
[----:B------:R-:W-:Y:S01]  /*d600*/  SGXT.U32 R6, R6, 0x2 ;  /* 0x000000020606781a */ /* 0x000fe20000000000 */
[----:B------:R-:W-:Y:S04]  /*d610*/  STL [R1+0xba4], R27 ;  /* 0x000ba41b01007387 */ /* 0x000fe80000100800 */
[----:B------:R1:W2:Y:S01]  /*d620*/  @!P0 LDG.E.U16 R16, [R4.64] ;  /* 0x0000000604108981 */ /* 0x0002a2000c1e1500 */
[----:B------:R-:W-:Y:S02]  /*d630*/  ISETP.GE.AND P0, PT, R9, UR4, PT ;  /* 0x0000000409007c0c */ /* 0x000fe4000bf06270 */
[----:B------:R-:W-:Y:S01]  /*d640*/  LOP3.LUT R6, R6, 0x8, RZ, 0xfc, !PT ;  /* 0x0000000806067812 */ /* 0x000fe200078efcff */
[----:B------:R-:W-:Y:S01]  /*d650*/  STL [R1+0xba0], R25 ;  /* 0x000ba01901007387 */ /* 0x000fe20000100800 */
[----:B------:R-:W-:-:S02]  /*d660*/  LOP3.LUT R7, R7, 0x10, RZ, 0xfc, !PT ;  /* 0x0000001007077812 */ /* 0x000fc400078efcff */
[----:B0-----:R-:W-:Y:S01]  /*d670*/  SHF.R.U32.HI R9, RZ, 0x5, R8 ;  /* 0x00000005ff097819 */ /* 0x001fe20000011608 */
[----:B------:R-:W-:Y:S01]  /*d680*/  IMAD R6, R6, c[0x0][0x188], RZ ;  /* 0x0000620006067a24 */ /* 0x000fe200078e02ff */
[----:B-1----:R-:W-:Y:S01]  /*d690*/  PRMT R4, RZ, 0x7610, R4 ;  /* 0x00007610ff047816 */ /* 0x002fe20000000004 */
[----:B------:R-:W-:Y:S01]  /*d6a0*/  STL [R1+0xb9c], R22 ;  /* 0x000b9c1601007387 */ /* 0x000fe20000100800 */
[----:B------:R-:W-:Y:S02]  /*d6b0*/  SGXT.U32 R9, R9, 0x2 ;  /* 0x000000020909781a */ /* 0x000fe40000000000 */
[----:B------:R-:W-:Y:S01]  /*d6c0*/  ISETP.GE.AND P1, PT, R7, UR4, PT ;  /* 0x0000000407007c0c */ /* 0x000fe2000bf26270 */
[----:B------:R-:W-:Y:S01]  /*d6d0*/  STL [R1+0xb98], R23 ;  /* 0x000b981701007387 */ /* 0x000fe20000100800 */
[----:B------:R-:W-:Y:S01]  /*d6e0*/  LOP3.LUT R9, R9, 0x10, RZ, 0xfc, !PT ;  /* 0x0000001009097812 */ /* 0x000fe200078efcff */
[----:B------:R-:W-:Y:S01]  /*d6f0*/  IMAD.WIDE R6, R6, 0x2, R28 ;  /* 0x0000000206067825 */ /* 0x000fe200078e021c */
[----:B------:R-:W-:-:S03]  /*d700*/  SHF.R.U32.HI R8, RZ, 0x5, R8 ;  /* 0x00000005ff087819 */ /* 0x000fc60000011608 */
[----:B------:R-:W-:Y:S01]  /*d710*/  IMAD R9, R9, c[0x0][0x188], RZ ;  /* 0x0000620009097a24 */ /* 0x000fe200078e02ff */
[----:B------:R0:W2:Y:S01]  /*d720*/  @!P0 LDG.E.U16 R4, [R6.64] ;  /* 0x0000000606048981 */ /* 0x0000a2000c1e1500 */
[----:B------:R-:W-:-:S04]  /*d730*/  SGXT.U32 R8, R8, 0x2 ;  /* 0x000000020808781a */ /* 0x000fc80000000000 */
[----:B------:R-:W-:Y:S01]  /*d740*/  LOP3.LUT R8, R8, 0x18, RZ, 0xfc, !PT ;  /* 0x0000001808087812 */ /* 0x000fe200078efcff */
[----:B0-----:R-:W-:Y:S01]  /*d750*/  IMAD.WIDE R6, R9, 0x2, R28 ;  /* 0x0000000209067825 */ /* 0x001fe200078e021c */
[----:B---3--:R-:W-:-:S04]  /*d760*/  SHF.R.U32.HI R9, RZ, 0x5, R10 ;  /* 0x00000005ff097819 */ /* 0x008fc8000001160a */
[----:B------:R-:W-:Y:S02]  /*d770*/  SGXT.U32 R9, R9, 0x2 ;  /* 0x000000020909781a */ /* 0x000fe40000000000 */
[----:B------:R-:W-:Y:S02]  /*d780*/  ISETP.GE.AND P0, PT, R8, UR4, PT ;  /* 0x0000000408007c0c */ /* 0x000fe4000bf06270 */
[----:B------:R-:W-:Y:S02]  /*d790*/  LOP3.LUT R8, R9, 0x18, RZ, 0xfc, !PT ;  /* 0x0000001809087812 */ /* 0x000fe400078efcff */
[----:B------:R-:W-:-:S03]  /*d7a0*/  PRMT R5, RZ, 0x7610, R5 ;  /* 0x00007610ff057816 */ /* 0x000fc60000000005 */
[----:B------:R-:W-:Y:S01]  /*d7b0*/  IMAD R8, R8, c[0x0][0x188], RZ ;  /* 0x0000620008087a24 */ /* 0x000fe200078e02ff */
[----:B------:R-:W-:Y:S02]  /*d7c0*/  SHF.R.U32.HI R10, RZ, 0x5, R10 ;  /* 0x00000005ff0a7819 */ /* 0x000fe4000001160a */
[----:B------:R0:W3:Y:S01]  /*d7d0*/  @!P1 LDG.E.U16 R5, [R6.64] ;  /* 0x0000000606059981 */ /* 0x0000e2000c1e1500 */
[----:B------:R-:W-:Y:S01]  /*d7e0*/  LOP3.LUT R11, R9, 0x20, RZ, 0xfc, !PT ;  /* 0x00000020090b7812 */ /* 0x000fe200078efcff */
[----:B------:R-:W-:Y:S01]  /*d7f0*/  IMAD.WIDE R8, R8, 0x2, R28 ;  /* 0x0000000208087825 */ /* 0x000fe200078e021c */
[----:B------:R-:W-:Y:S02]  /*d800*/  SGXT.U32 R10, R10, 0x2 ;  /* 0x000000020a0a781a */ /* 0x000fe40000000000 */
[----:B0-----:R-:W-:-:S06]  /*d810*/  PRMT R6, RZ, 0x7610, R6 ;  /* 0x00007610ff067816 */ /* 0x001fcc0000000006 */
[----:B------:R0:W2:Y:S01]  /*d820*/  @!P0 LDG.E.U16 R6, [R8.64] ;  /* 0x0000000608068981 */ /* 0x0000a2000c1e1500 */
[----:B------:R-:W-:Y:S02]  /*d830*/  ISETP.GE.AND P0, PT, R11, UR4, PT ;  /* 0x000000040b007c0c */ /* 0x000fe4000bf06270 */
[C---:B------:R-:W-:Y:S02]  /*d840*/  LOP3.LUT R11, R10.reuse, 0x28, RZ, 0xfc, !PT ;  /* 0x000000280a0b7812 */ /* 0x040fe400078efcff */
[----:B------:R-:W-:Y:S02]  /*d850*/  LOP3.LUT R10, R10, 0x20, RZ, 0xfc, !PT ;  /* 0x000000200a0a7812 */ /* 0x000fe400078efcff */
[----:B------:R-:W-:Y:S02]  /*d860*/  ISETP.GE.AND P1, PT, R11, UR4, PT ;  /* 0x000000040b007c0c */ /* 0x000fe4000bf26270 */
[--C-:B----4-:R-:W-:Y:S01]  /*d870*/  SHF.R.U32.HI R11, RZ, 0x5, R13.reuse ;  /* 0x00000005ff0b7819 */ /* 0x110fe2000001160d */
[----:B------:R-:W-:Y:S01]  /*d880*/  IMAD R10, R10, c[0x0][0x188], RZ ;  /* 0x000062000a0a7a24 */ /* 0x000fe200078e02ff */
[----:B------:R-:W-:-:S02]  /*d890*/  SHF.R.U32.HI R13, RZ, 0x5, R13 ;  /* 0x00000005ff0d7819 */ /* 0x000fc4000001160d */
[----:B------:R-:W-:Y:S01]  /*d8a0*/  SGXT.U32 R11, R11, 0x2 ;  /* 0x000000020b0b781a */ /* 0x000fe20000000000 */
[----:B0-----:R-:W-:Y:S01]  /*d8b0*/  IMAD.WIDE R8, R10, 0x2, R28 ;  /* 0x000000020a087825 */ /* 0x001fe200078e021c */
[----:B------:R-:W-:Y:S02]  /*d8c0*/  PRMT R7, RZ, 0x7610, R7 ;  /* 0x00007610ff077816 */ /* 0x000fe40000000007 */
[----:B------:R-:W-:Y:S02]  /*d8d0*/  LOP3.LUT R10, R11, 0x28, RZ, 0xfc, !PT ;  /* 0x000000280b0a7812 */ /* 0x000fe400078efcff */
[----:B------:R-:W-:Y:S02]  /*d8e0*/  SGXT.U32 R13, R13, 0x2 ;  /* 0x000000020d0d781a */ /* 0x000fe40000000000 */
[----:B------:R-:W-:Y:S01]  /*d8f0*/  LOP3.LUT R26, R11, 0x30, RZ, 0xfc, !PT ;  /* 0x000000300b1a7812 */ /* 0x000fe200078efcff */
[----:B------:R-:W-:Y:S01]  /*d900*/  IMAD R10, R10, c[0x0][0x188], RZ ;  /* 0x000062000a0a7a24 */ /* 0x000fe200078e02ff */
[----:B------:R0:W4:Y:S01]  /*d910*/  @!P0 LDG.E.U16 R7, [R8.64] ;  /* 0x0000000608078981 */ /* 0x000122000c1e1500 */
[----:B------:R-:W-:-:S02]  /*d920*/  LOP3.LUT R13, R13, 0x30, RZ, 0xfc, !PT ;  /* 0x000000300d0d7812 */ /* 0x000fc400078efcff */
[----:B------:R-:W-:Y:S01]  /*d930*/  ISETP.GE.AND P0, PT, R26, UR4, PT ;  /* 0x000000041a007c0c */ /* 0x000fe2000bf06270 */
[----:B------:R-:W-:Y:S01]  /*d940*/  IMAD.WIDE R10, R10, 0x2, R28 ;  /* 0x000000020a0a7825 */ /* 0x000fe200078e021c */
[----:B------:R-:W-:Y:S02]  /*d950*/  SHF.R.U32.HI R26, RZ, 0x5, R12 ;  /* 0x00000005ff1a7819 */ /* 0x000fe4000001160c */
[----:B0-----:R-:W-:Y:S01]  /*d960*/  PRMT R8, RZ, 0x7610, R8 ;  /* 0x00007610ff087816 */ /* 0x001fe20000000008 */
[----:B------:R-:W-:Y:S01]  /*d970*/  IMAD R13, R13, c[0x0][0x188], RZ ;  /* 0x000062000d0d7a24 */ /* 0x000fe200078e02ff */
[----:B------:R-:W-:-:S04]  /*d980*/  SGXT.U32 R26, R26, 0x2 ;  /* 0x000000021a1a781a */ /* 0x000fc80000000000 */
[----:B------:R0:W2:Y:S02]  /*d990*/  @!P1 LDG.E.U16 R8, [R10.64] ;  /* 0x000000060a089981 */ /* 0x0000a4000c1e1500 */
[----:B0-----:R-:W-:Y:S01]  /*d9a0*/  IMAD.WIDE R10, R13, 0x2, R28 ;  /* 0x000000020d0a7825 */ /* 0x001fe200078e021c */
[----:B------:R-:W-:-:S04]  /*d9b0*/  LOP3.LUT R13, R26, 0x38, RZ, 0xfc, !PT ;  /* 0x000000381a0d7812 */ /* 0x000fc800078efcff */
[----:B------:R-:W-:Y:S02]  /*d9c0*/  ISETP.GE.AND P1, PT, R13, UR4, PT ;  /* 0x000000040d007c0c */ /* 0x000fe4000bf26270 */
[----:B------:R-:W0:Y:S01]  /*d9d0*/  S2R R13, SR_TID.X ;  /* 0x00000000000d7919 */ /* 0x000e220000002100 */
[----:B------:R-:W-:Y:S02]  /*d9e0*/  SHF.R.U32.HI R12, RZ, 0x5, R12 ;  /* 0x00000005ff0c7819 */ /* 0x000fe4000001160c */
[----:B------:R-:W-:Y:S02]  /*d9f0*/  PRMT R9, RZ, 0x7610, R9 ;  /* 0x00007610ff097816 */ /* 0x000fe40000000009 */
[----:B------:R-:W-:Y:S02]  /*da00*/  SGXT.U32 R12, R12, 0x2 ;  /* 0x000000020c0c781a */ /* 0x000fe40000000000 */
[----:B------:R-:W-:Y:S02]  /*da10*/  LOP3.LUT R26, R26, 0x4, RZ, 0xfc, !PT ;  /* 0x000000041a1a7812 */ /* 0x000fe400078efcff */
[----:B------:R-:W-:Y:S01]  /*da20*/  LOP3.LUT R12, R12, 0x38, RZ, 0xfc, !PT ;  /* 0x000000380c0c7812 */ /* 0x000fe200078efcff */
[----:B------:R1:W2:Y:S01]  /*da30*/  @!P0 LDG.E.U16 R9, [R10.64] ;  /* 0x000000060a098981 */ /* 0x0002a2000c1e1500 */
[----:B------:R-:W-:-:S03]  /*da40*/  ISETP.GE.AND P0, PT, R26, UR4, PT ;  /* 0x000000041a007c0c */ /* 0x000fc6000bf06270 */
[----:B------:R-:W-:Y:S01]  /*da50*/  IMAD R12, R12, c[0x0][0x188], RZ ;  /* 0x000062000c0c7a24 */ /* 0x000fe200078e02ff */
[----:B-1----:R-:W-:Y:S02]  /*da60*/  PRMT R10, RZ, 0x7610, R10 ;  /* 0x00007610ff0a7816 */ /* 0x002fe4000000000a */
[----:B0-----:R-:W-:Y:S01]  /*da70*/  SHF.R.U32.HI R26, RZ, 0x5, R13 ;  /* 0x00000005ff1a7819 */ /* 0x001fe2000001160d */
[----:B------:R-:W-:-:S03]  /*da80*/  IMAD.WIDE R12, R12, 0x2, R28 ;  /* 0x000000020c0c7825 */ /* 0x000fc600078e021c */
[----:B------:R-:W-:Y:S02]  /*da90*/  SGXT.U32 R26, R26, 0x2 ;  /* 0x000000021a1a781a */ /* 0x000fe40000000000 */
[----:B------:R0:W2:Y:S02]  /*daa0*/  @!P1 LDG.E.U16 R10, [R12.64] ;  /* 0x000000060c0a9981 */ /* 0x0000a4000c1e1500 */
[----:B0-----:R-:W-:Y:S02]  /*dab0*/  LOP3.LUT R13, R26, 0x4, RZ, 0xfc, !PT ;  /* 0x000000041a0d7812 */ /* 0x001fe400078efcff */
[----:B------:R-:W0:Y:S03]  /*dac0*/  S2R R26, SR_TID.X ;  /* 0x00000000001a7919 */ /* 0x000e260000002100 */
[----:B------:R-:W-:Y:S01]  /*dad0*/  IMAD R13, R13, c[0x0][0x188], RZ ;  /* 0x000062000d0d7a24 */ /* 0x000fe200078e02ff */
[----:B------:R-:W-:-:S03]  /*dae0*/  PRMT R11, RZ, 0x7610, R11 ;  /* 0x00007610ff0b7816 */ /* 0x000fc6000000000b */
[----:B------:R-:W-:-:S05]  /*daf0*/  IMAD.WIDE R12, R13, 0x2, R28 ;  /* 0x000000020d0c7825 */ /* 0x000fca00078e021c */
[----:B------:R0:W2:Y:S02]  /*db00*/  @!P0 LDG.E.U16 R11, [R12.64] ;  /* 0x000000060c0b8981 */ /* 0x0000a4000c1e1500 */
[----:B0-----:R-:W-:-:S04]  /*db10*/  SHF.R.U32.HI R13, RZ, 0x5, R26 ;  /* 0x00000005ff0d7819 */ /* 0x001fc8000001161a */
[----:B------:R-:W-:-:S04]  /*db20*/  SGXT.U32 R13, R13, 0x2 ;  /* 0x000000020d0d781a */ /* 0x000fc80000000000 */
[C---:B------:R-:W-:Y:S02]  /*db30*/  LOP3.LUT R12, R13.reuse, 0xc, RZ, 0xfc, !PT ;  /* 0x0000000c0d0c7812 */ /* 0x040fe400078efcff */
[----:B------:R-:W-:Y:S02]  /*db40*/  LOP3.LUT R13, R13, 0xc, RZ, 0xfc, !PT ;  /* 0x0000000c0d0d7812 */ /* 0x000fe400078efcff */
[----:B------:R-:W-:-:S03]  /*db50*/  ISETP.GE.AND P0, PT, R12, UR4, PT ;  /* 0x000000040c007c0c */ /* 0x000fc6000bf06270 */
[----:B------:R-:W-:Y:S01]  /*db60*/  IMAD R13, R13, c[0x0][0x188], RZ ;  /* 0x000062000d0d7a24 */ /* 0x000fe200078e02ff */
[----:B------:R-:W-:-:S03]  /*db70*/  PRMT R21, RZ, 0x7610, R21 ;  /* 0x00007610ff157816 */ /* 0x000fc60000000015 */
[----:B------:R-:W-:-:S06]  /*db80*/  IMAD.WIDE R12, R13, 0x2, R28 ;  /* 0x000000020d0c7825 */ /* 0x000fcc00078e021c */
[----:B------:R0:W2:Y:S01]  /*db90*/  @!P0 LDG.E.U16 R21, [R12.64] ;  /* 0x000000060c158981 */ /* 0x0000a2000c1e1500 */
[----:B------:R-:W-:-:S03]  /*dba0*/  SHF.R.U32.HI R26, RZ, 0x5, R26 ;  /* 0x00000005ff1a7819 */ /* 0x000fc6000001161a */
[----:B0-----:R-:W0:Y:S01]  /*dbb0*/  S2R R13, SR_TID.X ;  /* 0x00000000000d7919 */ /* 0x001e220000002100 */
[----:B------:R-:W-:-:S04]  /*dbc0*/  SGXT.U32 R26, R26, 0x2 ;  /* 0x000000021a1a781a */ /* 0x000fc80000000000 */
[----:B------:R-:W-:-:S04]  /*dbd0*/  LOP3.LUT R26, R26, 0x14, RZ, 0xfc, !PT ;  /* 0x000000141a1a7812 */ /* 0x000fc800078efcff */
[----:B------:R-:W-:Y:S02]  /*dbe0*/  ISETP.GE.AND P0, PT, R26, UR4, PT ;  /* 0x000000041a007c0c */ /* 0x000fe4000bf06270 */
[----:B------:R-:W1:Y:S01]  /*dbf0*/  S2R R26, SR_TID.X ;  /* 0x00000000001a7919 */ /* 0x000e620000002100 */
[----:B0-----:R-:W-:-:S04]  /*dc00*/  SHF.R.U32.HI R13, RZ, 0x5, R13 ;  /* 0x00000005ff0d7819 */ /* 0x001fc8000001160d */
[----:B------:R-:W-:-:S04]  /*dc10*/  SGXT.U32 R13, R13, 0x2 ;  /* 0x000000020d0d781a */ /* 0x000fc80000000000 */
[----:B------:R-:W-:Y:S02]  /*dc20*/  LOP3.LUT R13, R13, 0x14, RZ, 0xfc, !PT ;  /* 0x000000140d0d7812 */ /* 0x000fe400078efcff */
[----:B------:R-:W-:-:S03]  /*dc30*/  PRMT R20, RZ, 0x7610, R20 ;  /* 0x00007610ff147816 */ /* 0x000fc60000000014 */
[----:B------:R-:W-:-:S04]  /*dc40*/  IMAD R13, R13, c[0x0][0x188], RZ ;  /* 0x000062000d0d7a24 */ /* 0x000fc800078e02ff */
[----:B------:R-:W-:-:S05]  /*dc50*/  IMAD.WIDE R12, R13, 0x2, R28 ;  /* 0x000000020d0c7825 */ /* 0x000fca00078e021c */
[----:B------:R1:W2:Y:S02]  /*dc60*/  @!P0 LDG.E.U16 R20, [R12.64] ;  /* 0x000000060c148981 */ /* 0x0002a4000c1e1500 */
[----:B-1----:R-:W-:-:S04]  /*dc70*/  SHF.R.U32.HI R13, RZ, 0x5, R26 ;  /* 0x00000005ff0d7819 */ /* 0x002fc8000001161a */
[----:B------:R-:W-:-:S04]  /*dc80*/  SGXT.U32 R13, R13, 0x2 ;  /* 0x000000020d0d781a */ /* 0x000fc80000000000 */
[C---:B------:R-:W-:Y:S02]  /*dc90*/  LOP3.LUT R26, R13.reuse, 0x1c, RZ, 0xfc, !PT ;  /* 0x0000001c0d1a7812 */ /* 0x040fe400078efcff */
[C---:B------:R-:W-:Y:S02]  /*dca0*/  LOP3.LUT R12, R13.reuse, 0x24, RZ, 0xfc, !PT ;  /* 0x000000240d0c7812 */ /* 0x040fe400078efcff */
[----:B------:R-:W-:Y:S02]  /*dcb0*/  LOP3.LUT R13, R13, 0x1c, RZ, 0xfc, !PT ;  /* 0x0000001c0d0d7812 */ /* 0x000fe400078efcff */
[----:B------:R-:W-:Y:S02]  /*dcc0*/  ISETP.GE.AND P0, PT, R26, UR4, PT ;  /* 0x000000041a007c0c */ /* 0x000fe4000bf06270 */
[----:B------:R-:W-:Y:S01]  /*dcd0*/  ISETP.GE.AND P1, PT, R12, UR4, PT ;  /* 0x000000040c007c0c */ /* 0x000fe2000bf26270 */
[----:B------:R-:W-:Y:S01]  /*dce0*/  IMAD R13, R13, c[0x0][0x188], RZ ;  /* 0x000062000d0d7a24 */ /* 0x000fe200078e02ff */
[----:B------:R-:W-:Y:S01]  /*dcf0*/  PRMT R19, RZ, 0x7610, R19 ;  /* 0x00007610ff137816 */ /* 0x000fe20000000013 */
[----:B------:R-:W2:Y:S02]  /*dd00*/  LDL.LU R26, [R1+0xbb8] ;  /* 0x000bb800011a7983 */ /* 0x000ea40000300800 */
[----:B------:R-:W-:-:S06]  /*dd10*/  IMAD.WIDE R12, R13, 0x2, R28 ;  /* 0x000000020d0c7825 */ /* 0x000fcc00078e021c */
[----:B------:R0:W3:Y:S04]  /*dd20*/  @!P0 LDG.E.U16 R19, [R12.64] ;  /* 0x000000060c138981 */ /* 0x0000e8000c1e1500 */
[----:B0-----:R-:W0:Y:S01]  /*dd30*/  S2R R13, SR_TID.X ;  /* 0x00000000000d7919 */ /* 0x001e220000002100 */
[----:B------:R-:W-:Y:S02]  /*dd40*/  SHF.R.U32.HI R15, RZ, 0x5, R15 ;  /* 0x00000005ff0f7819 */ /* 0x000fe4000001160f */
[----:B------:R-:W-:Y:S02]  /*dd50*/  PRMT R18, RZ, 0x7610, R18 ;  /* 0x00007610ff127816 */ /* 0x000fe40000000012 */
[----:B------:R-:W-:Y:S02]  /*dd60*/  SGXT.U32 R15, R15, 0x2 ;  /* 0x000000020f0f781a */ /* 0x000fe40000000000 */
[----:B0-----:R-:W-:-:S04]  /*dd70*/  SHF.R.U32.HI R13, RZ, 0x5, R13 ;  /* 0x00000005ff0d7819 */ /* 0x001fc8000001160d */
[----:B------:R-:W-:-:S04]  /*dd80*/  SGXT.U32 R13, R13, 0x2 ;  /* 0x000000020d0d781a */ /* 0x000fc80000000000 */
[----:B------:R-:W-:-:S05]  /*dd90*/  LOP3.LUT R13, R13, 0x24, RZ, 0xfc, !PT ;  /* 0x000000240d0d7812 */ /* 0x000fca00078efcff */
[----:B------:R-:W-:-:S04]  /*dda0*/  IMAD R13, R13, c[0x0][0x188], RZ ;  /* 0x000062000d0d7a24 */ /* 0x000fc800078e02ff */
[----:B------:R-:W-:-:S05]  /*ddb0*/  IMAD.WIDE R12, R13, 0x2, R28 ;  /* 0x000000020d0c7825 */ /* 0x000fca00078e021c */
[----:B------:R0:W3:Y:S02]  /*ddc0*/  @!P1 LDG.E.U16 R18, [R12.64] ;  /* 0x000000060c129981 */ /* 0x0000e4000c1e1500 */
[C---:B0-----:R-:W-:Y:S02]  /*ddd0*/  LOP3.LUT R12, R15.reuse, 0x2c, RZ, 0xfc, !PT ;  /* 0x0000002c0f0c7812 */ /* 0x041fe400078efcff */
[C---:B------:R-:W-:Y:S02]  /*dde0*/  LOP3.LUT R13, R15.reuse, 0x34, RZ, 0xfc, !PT ;  /* 0x000000340f0d7812 */ /* 0x040fe400078efcff */
[----:B------:R-:W-:Y:S02]  /*ddf0*/  LOP3.LUT R15, R15, 0x2c, RZ, 0xfc, !PT ;  /* 0x0000002c0f0f7812 */ /* 0x000fe400078efcff */
[----:B------:R-:W-:-:S03]  /*de00*/  ISETP.GE.AND P0, PT, R12, UR4, PT ;  /* 0x000000040c007c0c */ /* 0x000fc6000bf06270 */
[----:B------:R-:W-:Y:S01]  /*de10*/  IMAD R15, R15, c[0x0][0x188], RZ ;  /* 0x000062000f0f7a24 */ /* 0x000fe200078e02ff */
[----:B------:R-:W-:-:S03]  /*de20*/  ISETP.GE.AND P1, PT, R13, UR4, PT ;  /* 0x000000040d007c0c */ /* 0x000fc6000bf26270 */
[----:B------:R-:W-:Y:S01]  /*de30*/  IMAD.WIDE R12, R15, 0x2, R28 ;  /* 0x000000020f0c7825 */ /* 0x000fe200078e021c */
[C---:B------:R-:W-:Y:S02]  /*de40*/  LOP3.LUT R15, R14.reuse, 0x3c, RZ, 0xfc, !PT ;  /* 0x0000003c0e0f7812 */ /* 0x040fe400078efcff */
[----:B------:R-:W-:Y:S02]  /*de50*/  LOP3.LUT R14, R14, 0x34, RZ, 0xfc, !PT ;  /* 0x000000340e0e7812 */ /* 0x000fe400078efcff */
[----:B------:R-:W-:-:S03]  /*de60*/  PRMT R17, RZ, 0x7610, R17 ;  /* 0x00007610ff117816 */ /* 0x000fc60000000011 */
[----:B------:R-:W-:-:S03]  /*de70*/  IMAD R14, R14, c[0x0][0x188], RZ ;  /* 0x000062000e0e7a24 */ /* 0x000fc600078e02ff */
[----:B------:R0:W3:Y:S01]  /*de80*/  @!P0 LDG.E.U16 R17, [R12.64] ;  /* 0x000000060c118981 */ /* 0x0000e2000c1e1500 */
[----:B------:R-:W-:Y:S01]  /*de90*/  ISETP.GE.AND P0, PT, R15, UR4, PT ;  /* 0x000000040f007c0c */ /* 0x000fe2000bf06270 */
[----:B------:R-:W-:Y:S01]  /*dea0*/  IMAD.WIDE R14, R14, 0x2, R28 ;  /* 0x000000020e0e7825 */ /* 0x000fe200078e021c */
[----:B0-----:R-:W-:-:S06]  /*deb0*/  PRMT R12, RZ, 0x7610, R12 ;  /* 0x00007610ff0c7816 */ /* 0x001fcc000000000c */
[----:B------:R0:W3:Y:S04]  /*dec0*/  @!P1 LDG.E.U16 R12, [R14.64] ;  /* 0x000000060e0c9981 */ /* 0x0000e8000c1e1500 */
[----:B0-----:R-:W0:Y:S01]  /*ded0*/  S2R R15, SR_TID.X ;  /* 0x00000000000f7919 */ /* 0x001e220000002100 */
[----:B------:R-:W-:Y:S02]  /*dee0*/  PRMT R13, RZ, 0x7610, R13 ;  /* 0x00007610ff0d7816 */ /* 0x000fe4000000000d */
[----:B0-----:R-:W-:-:S04]  /*def0*/  SHF.R.U32.HI R15, RZ, 0x5, R15 ;  /* 0x00000005ff0f7819 */ /* 0x001fc8000001160f */
[----:B------:R-:W-:-:S04]  /*df00*/  SGXT.U32 R15, R15, 0x2 ;  /* 0x000000020f0f781a */ /* 0x000fc80000000000 */
[----:B------:R-:W-:-:S05]  /*df10*/  LOP3.LUT R15, R15, 0x3c, RZ, 0xfc, !PT ;  /* 0x0000003c0f0f7812 */ /* 0x000fca00078efcff */
[----:B------:R-:W-:-:S04]  /*df20*/  IMAD R15, R15, c[0x0][0x188], RZ ;  /* 0x000062000f0f7a24 */ /* 0x000fc800078e02ff */
[----:B------:R-:W-:-:S05]  /*df30*/  IMAD.WIDE R14, R15, 0x2, R28 ;  /* 0x000000020f0e7825 */ /* 0x000fca00078e021c */
[----:B------:R0:W3:Y:S04]  /*df40*/  @!P0 LDG.E.U16 R13, [R14.64] ;  /* 0x000000060e0d8981 */ /* 0x0000e8000c1e1500 */
[----:B0-----:R-:W0:Y:S04]  /*df50*/  S2R R15, SR_TID.X ;  /* 0x00000000000f7919 */ /* 0x001e280000002100 */
[----:B------:R1:W-:Y:S04]  /*df60*/  STL [R1+0x644], R28 ;  /* 0x0006441c01007387 */ /* 0x0003e80000100800 */
[----:B-1----:R-:W3:Y:S04]  /*df70*/  LDL.LU R28, [R1+0x29c] ;  /* 0x00029c00011c7983 */ /* 0x002ee80000300800 */
[----:B------:R1:W-:Y:S01]  /*df80*/  STL [R1+0x640], R29 ;  /* 0x0006401d01007387 */ /* 0x0003e20000100800 */
[----:B0-----:R-:W-:-:S03]  /*df90*/  LOP3.LUT R14, R15, 0x3f, RZ, 0xc0, !PT ;  /* 0x0000003f0f0e7812 */ /* 0x001fc600078ec0ff */
[----:B-1----:R-:W3:Y:S04]  /*dfa0*/  LDL.LU R29, [R1+0x484] ;  /* 0x00048400011d7983 */ /* 0x002ee80000300800 */
[----:B------:R-:W3:Y:S01]  /*dfb0*/  LDL R15, [R1+0x598] ;  /* 0x00059800010f7983 */ /* 0x000ee20000100800 */
[----:B------:R-:W-:Y:S02]  /*dfc0*/  ISETP.GE.AND P0, PT, R14, UR4, PT ;  /* 0x000000040e007c0c */ /* 0x000fe4000bf06270 */
[----:B------:R-:W-:Y:S02]  /*dfd0*/  PRMT R24, RZ, 0x7610, R24 ;  /* 0x00007610ff187816 */ /* 0x000fe40000000018 */
[----:B--2---:R-:W-:Y:S01]  /*dfe0*/  PRMT R26, RZ, 0x7610, R26 ;  /* 0x00007610ff1a7816 */ /* 0x004fe2000000001a */
[----:B------:R-:W-:Y:S01]  /*dff0*/  BAR.SYNC.DEFER_BLOCKING 0x0 ;  /* 0x0000000000007b1d */ /* 0x000fe20000010000 */
[----:B---3-5:R-:W-:-:S05]  /*e000*/  IADD3 R14, P1, R15, R2, RZ ;  /* 0x000000020f0e7210 */ /* 0x028fca0007f3e0ff */
[----:B------:R-:W2:Y:S04]  /*e010*/  LDL R15, [R1+0x494] ;  /* 0x00049400010f7983 */ /* 0x000ea80000100800 */
[----:B------:R0:W-:Y:S01]  /*e020*/  STL [R1+0x648], R29 ;  /* 0x0006481d01007387 */ /* 0x0001e20000100800 */
[----:B--2---:R-:W-:-:S05]  /*e030*/  IMAD.X R15, R15, 0x1, R0, P1 ;  /* 0x000000010f0f7824 */ /* 0x004fca00008e0600 */
[----:B------:R1:W2:Y:S02]  /*e040*/  @!P0 LDG.E.U16 R24, [R14.64] ;  /* 0x000000060e188981 */ /* 0x0002a4000c1e1500 */
[----:B-1----:R-:W-:Y:S02]  /*e050*/  IADD3 R14, P1, R29, R2, RZ ;  /* 0x000000021d0e7210 */ /* 0x002fe40007f3e0ff */
[----:B0-----:R-:W3:Y:S04]  /*e060*/  LDL.LU R29, [R1+0x294] ;  /* 0x00029400011d7983 */ /* 0x001ee80000300800 */
[----:B------:R-:W-:Y:S01]  /*e070*/  STL [R1+0x64c], R28 ;  /* 0x00064c1c01007387 */ /* 0x000fe20000100800 */
[----:B------:R-:W-:-:S03]  /*e080*/  IMAD.X R15, R28, 0x1, R0, P1 ;  /* 0x000000011c0f7824 */ /* 0x000fc600008e0600 */
[----:B------:R-:W-:Y:S04]  /*e090*/  STL [R1+0xb74], R28 ;  /* 0x000b741c01007387 */ /* 0x000fe80000100800 */
        /* <DEDUP_REMOVED lines=8> */
[----:B------:R0:W2:Y:S04]  /*e120*/  @!P0 LDG.E.U16 R26, [R14.64] ;  /* 0x000000060e1a8981 */ /* 0x0000a8000c1e1500 */
[----:B0-----:R-:W2:Y:S01]  /*e130*/  LDL R15, [R1+0x474] ;  /* 0x00047400010f7983 */ /* 0x001ea20000100800 */
[----:B------:R-:W-:-:S02]  /*e140*/  PRMT R3, RZ, 0x7610, R3 ;  /* 0x00007610ff037816 */ /* 0x000fc40000000003 */
[----:B--2---:R-:W-:-:S05]  /*e150*/  IADD3 R14, P1, R15, R2, RZ ;  /* 0x000000020f0e7210 */ /* 0x004fca0007f3e0ff */
[----:B---3--:R-:W-:-:S05]  /*e160*/  IMAD.X R15, R29, 0x1, R0, P1 ;  /* 0x000000011d0f7824 */ /* 0x008fca00008e0600 */
[----:B------:R-:W2:Y:S04]  /*e170*/  @!P0 LDG.E.U16 R3, [R14.64] ;  /* 0x000000060e038981 */ /* 0x000ea8000c1e1500 */
[----:B------:R-:W-:Y:S04]  /*e180*/  STL [R1+0x650], R29 ;  /* 0x0006501d01007387 */ /* 0x000fe80000100800 */
[----:B------:R0:W-:Y:S04]  /*e190*/  STL [R1+0xb5c], R29 ;  /* 0x000b5c1d01007387 */ /* 0x0001e80000100800 */
[----:B0-----:R-:W3:Y:S04]  /*e1a0*/  LDL R29, [R1+0x444] ;  /* 0x00044400011d7983 */ /* 0x001ee80000100800 */
[----:B--2---:R0:W-:Y:S04]  /*e1b0*/  STL [R1+0x4], R3 ;  /* 0x0000040301007387 */ /* 0x0041e80000100800 */
[----:B0-----:R-:W2:Y:S04]  /*e1c0*/  LDL.LU R3, [R1+0xbb4] ;  /* 0x000bb40001037983 */ /* 0x001ea80000300800 */
[----:B------:R-:W2:Y:S02]  /*e1d0*/  LDL R15, [R1+0x464] ;  /* 0x00046400010f7983 */ /* 0x000ea40000100800 */
[----:B--2---:R-:W-:-:S02]  /*e1e0*/  IADD3 R14, P1, R15, R2, RZ ;  /* 0x000000020f0e7210 */ /* 0x004fc40007f3e0ff */
[----:B------:R-:W2:Y:S01]  /*e1f0*/  LDL R15, [R1+0x28c] ;  /* 0x00028c00010f7983 */ /* 0x000ea20000100800 */
[----:B------:R-:W-:Y:S02]  /*e200*/  PRMT R3, RZ, 0x7610, R3 ;  /* 0x00007610ff037816 */ /* 0x000fe40000000003 */
[----:B--2---:R-:W-:-:S05]  /*e210*/  IMAD.X R15, R15, 0x1, R0, P1 ;  /* 0x000000010f0f7824 */ /* 0x004fca00008e0600 */
[----:B------:R-:W2:Y:S04]  /*e220*/  @!P0 LDG.E.U16 R3, [R14.64] ;  /* 0x000000060e038981 */ /* 0x000ea8000c1e1500 */
        /* <DEDUP_REMOVED lines=16> */
[----:B--2---:R0:W-:Y:S04]  /*e330*/  STL [R1], R3 ;  /* 0x0000000301007387 */ /* 0x0041e80000100800 */
[----:B0-----:R-:W2:Y:S04]  /*e340*/  LDL.LU R3, [R1+0xba8] ;  /* 0x000ba80001037983 */ /* 0x001ea80000300800 */
[----:B------:R-:W2:Y:S01]  /*e350*/  LDL R15, [R1+0x27c] ;  /* 0x00027c00010f7983 */ /* 0x000ea20000100800 */
[----:B---3--:R-:W-:-:S02]  /*e360*/  IADD3 R14, P1, R29, R2, RZ ;  /* 0x000000021d0e7210 */ /* 0x008fc40007f3e0ff */
[----:B------:R-:W-:Y:S01]  /*e370*/  PRMT R27, RZ, 0x7610, R27 ;  /* 0x00007610ff1b7816 */ /* 0x000fe2000000001b */
[----:B------:R-:W3:Y:S02]  /*e380*/  LDL R29, [R1+0x264] ;  /* 0x00026400011d7983 */ /* 0x000ee40000100800 */
        /* <DEDUP_REMOVED lines=15> */
[----:B------:R-:W-:-:S03]  /*e480*/  PRMT R22, RZ, 0x7610, R22 ;  /* 0x00007610ff167816 */ /* 0x000fc60000000016 */
[----:B------:R0:W-:Y:S04]  /*e490*/  STS.U16 [R3+0x8200], R4 ;  /* 0x0082000403007388 */ /* 0x0001e80000000400 */
[----:B0-----:R-:W3:Y:S01]  /*e4a0*/  LDL R4, [R1+0x414] ;  /* 0x0004140001047983 */ /* 0x001ee20000100800 */
[----:B--2---:R-:W-:-:S05]  /*e4b0*/  IMAD.X R15, R15, 0x1, R0, P1 ;  /* 0x000000010f0f7824 */ /* 0x004fca00008e0600 */
[----:B------:R0:W2:Y:S04]  /*e4c0*/  @!P0 LDG.E.U16 R22, [R14.64] ;  /* 0x000000060e168981 */ /* 0x0000a8000c1e1500 */
[----:B------:R1:W-:Y:S01]  /*e4d0*/  STS.U16 [R3+0x8400], R5 ;  /* 0x0084000503007388 */ /* 0x0003e20000000400 */
[----:B---3--:R-:W-:Y:S02]  /*e4e0*/  IADD3 R4, P1, R4, R2, RZ ;  /* 0x0000000204047210 */ /* 0x008fe40007f3e0ff */
[----:B0-----:R-:W-:-:S03]  /*e4f0*/  PRMT R14, RZ, 0x7610, R14 ;  /* 0x00007610ff0e7816 */ /* 0x001fc6000000000e */
[----:B-1----:R-:W-:-:S05]  /*e500*/  IMAD.X R5, R29, 0x1, R0, P1 ;  /* 0x000000011d057824 */ /* 0x002fca00008e0600 */
[----:B------:R0:W3:Y:S04]  /*e510*/  @!P0 LDG.E.U16 R14, [R4.64] ;  /* 0x00000006040e8981 */ /* 0x0000e8000c1e1500 */
[----:B--2---:R1:W-:Y:S04]  /*e520*/  STL [R1+0x14], R22 ;  /* 0x0000141601007387 */ /* 0x0043e80000100800 */
[----:B-1----:R-:W2:Y:S04]  /*e530*/  LDL.LU R22, [R1+0xb9c] ;  /* 0x000b9c0001167983 */ /* 0x002ea80000300800 */
[----:B------:R-:W2:Y:S04]  /*e540*/  LDL R15, [R1+0x404] ;  /* 0x00040400010f7983 */ /* 0x000ea80000100800 */
[----:B0-----:R-:W3:Y:S01]  /*e550*/  LDL R5, [R1+0x25c] ;  /* 0x00025c0001057983 */ /* 0x001ee20000100800 */
[----:B------:R-:W-:-:S03]  /*e560*/  PRMT R28, RZ, 0x7610, R28 ;  /* 0x00007610ff1c7816 */ /* 0x000fc6000000001c */
[----:B------:R0:W-:Y:S04]  /*e570*/  STS.U16 [R3+0x8600], R6 ;  /* 0x0086000603007388 */ /* 0x0001e80000000400 */
[----:B------:R-:W4:Y:S04]  /*e580*/  LDL R29, [R1+0x24c] ;  /* 0x00024c00011d7983 */ /* 0x000f280000100800 */
[----:B0-----:R-:W4:Y:S01]  /*e590*/  LDL R6, [R1+0x3f4] ;  /* 0x0003f40001067983 */ /* 0x001f220000100800 */
[----:B--2---:R-:W-:-:S03]  /*e5a0*/  IADD3 R4, P1, R15, R2, RZ ;  /* 0x000000020f047210 */ /* 0x004fc60007f3e0ff */
[----:B------:R-:W2:Y:S02]  /*e5b0*/  LDL R15, [R1+0x3d4] ;  /* 0x0003d400010f7983 */ /* 0x000ea40000100800 */
[----:B---3--:R-:W-:Y:S02]  /*e5c0*/  IMAD.X R5, R5, 0x1, R0, P1 ;  /* 0x0000000105057824 */ /* 0x008fe400008e0600 */
[----:B------:R0:W-:Y:S04]  /*e5d0*/  STL [R1+0x10], R14 ;  /* 0x0000100e01007387 */ /* 0x0001e80000100800 */
[----:B------:R1:W3:Y:S01]  /*e5e0*/  @!P0 LDG.E.U16 R28, [R4.64] ;  /* 0x00000006041c8981 */ /* 0x0002e2000c1e1500 */
[----:B------:R-:W-:-:S03]  /*e5f0*/  PRMT R23, RZ, 0x7610, R23 ;  /* 0x00007610ff177816 */ /* 0x000fc60000000017 */
[----:B----4-:R4:W-:Y:S04]  /*e600*/  STS.U16 [R3+0x8800], R7 ;  /* 0x0088000703007388 */ /* 0x0109e80000000400 */
[----:B0-----:R-:W2:Y:S04]  /*e610*/  LDL R14, [R1+0x244] ;  /* 0x00024400010e7983 */ /* 0x001ea80000100800 */
[----:B-1----:R-:W2:Y:S01]  /*e620*/  LDL R5, [R1+0x254] ;  /* 0x0002540001057983 */ /* 0x002ea20000100800 */
[----:B------:R-:W-:-:S03]  /*e630*/  IADD3 R4, P1, R6, R2, RZ ;  /* 0x0000000206047210 */ /* 0x000fc60007f3e0ff */
[----:B----4-:R-:W4:Y:S04]  /*e640*/  LDL R7, [R1+0x3e4] ;  /* 0x0003e40001077983 */ /* 0x010f280000100800 */
[----:B------:R-:W3:Y:S01]  /*e650*/  LDL R6, [R1+0x3c4] ;  /* 0x0003c40001067983 */ /* 0x000ee20000100800 */
[----:B--2---:R-:W-:-:S05]  /*e660*/  IMAD.X R5, R5, 0x1, R0, P1 ;  /* 0x0000000105057824 */ /* 0x004fca00008e0600 */
[----:B------:R4:W2:Y:S02]  /*e670*/  @!P0 LDG.E.U16 R23, [R4.64] ;  /* 0x0000000604178981 */ /* 0x0008a4000c1e1500 */
[----:B----4-:R-:W-:Y:S02]  /*e680*/  IADD3 R4, P1, R7, R2, RZ ;  /* 0x0000000207047210 */ /* 0x010fe40007f3e0ff */
[----:B------:R-:W-:-:S03]  /*e690*/  PRMT R27, RZ, 0x7610, R27 ;  /* 0x00007610ff1b7816 */ /* 0x000fc6000000001b */
[----:B------:R-:W-:-:S05]  /*e6a0*/  IMAD.X R5, R29, 0x1, R0, P1 ;  /* 0x000000011d057824 */ /* 0x000fca00008e0600 */
[----:B------:R0:W4:Y:S04]  /*e6b0*/  @!P0 LDG.E.U16 R27, [R4.64] ;  /* 0x00000006041b8981 */ /* 0x000128000c1e1500 */
[----:B--2---:R1:W-:Y:S04]  /*e6c0*/  STL [R1+0x8], R23 ;  /* 0x0000081701007387 */ /* 0x0043e80000100800 */
[----:B-1----:R-:W2:Y:S04]  /*e6d0*/  LDL.LU R23, [R1+0xb98] ;  /* 0x000b980001177983 */ /* 0x002ea80000300800 */
[----:B------:R-:W2:Y:S01]  /*e6e0*/  LDL R7, [R1+0x23c] ;  /* 0x00023c0001077983 */ /* 0x000ea20000100800 */
[----:B0-----:R-:W-:-:S02]  /*e6f0*/  IADD3 R4, P1, R15, R2, RZ ;  /* 0x000000020f047210 */ /* 0x001fc40007f3e0ff */
[----:B------:R-:W-:Y:S01]  /*e700*/  PRMT R25, RZ, 0x7610, R25 ;  /* 0x00007610ff197816 */ /* 0x000fe20000000019 */
[----:B------:R-:W-:Y:S02]  /*e710*/  STS.U16 [R3+0x8000], R16 ;  /* 0x0080001003007388 */ /* 0x000fe40000000400 */
[----:B------:R-:W-:Y:S01]  /*e720*/  IMAD.X R5, R14, 0x1, R0, P1 ;  /* 0x000000010e057824 */ /* 0x000fe200008e0600 */
[----:B---3--:R-:W-:Y:S01]  /*e730*/  IADD3 R6, P1, R6, R2, RZ ;  /* 0x0000000206067210 */ /* 0x008fe20007f3e0ff */
[----:B------:R-:W-:Y:S04]  /*e740*/  STS.U16 [R3+0x8a00], R8 ;  /* 0x008a000803007388 */ /* 0x000fe80000000400 */
[----:B------:R0:W3:Y:S01]  /*e750*/  @!P0 LDG.E.U16 R25, [R4.64] ;  /* 0x0000000604198981 */ /* 0x0000e2000c1e1500 */
[----:B------:R-:W-:-:S03]  /*e760*/  LOP3.LUT R29, R3, 0x20, RZ, 0x3c, !PT ;  /* 0x00000020031d7812 */ /* 0x000fc600078e3cff */
[----:B------:R-:W-:Y:S04]  /*e770*/  STS.U16 [R3+0x8c00], R9 ;  /* 0x008c000903007388 */ /* 0x000fe80000000400 */
[----:B------:R1:W-:Y:S01]  /*e780*/  STS.U16 [R3+0x8e00], R10 ;  /* 0x008e000a03007388 */ /* 0x0003e20000000400 */
[----:B0-----:R-:W-:-:S03]  /*e790*/  PRMT R4, RZ, 0x7610, R4 ;  /* 0x00007610ff047816 */ /* 0x001fc60000000004 */
[----:B------:R0:W-:Y:S04]  /*e7a0*/  STS.U16 [R29+0x8100], R11 ;  /* 0x0081000b1d007388 */ /* 0x0001e80000000400 */
[----:B------:R-:W3:Y:S04]  /*e7b0*/  LDL R14, [R1+0x22c] ;  /* 0x00022c00010e7983 */ /* 0x000ee80000100800 */
[----:B-1----:R-:W3:Y:S04]  /*e7c0*/  LDL R10, [R1+0x3a4] ;  /* 0x0003a400010a7983 */ /* 0x002ee80000100800 */
[----:B0-----:R-:W3:Y:S04]  /*e7d0*/  LDL R11, [R1+0x234] ;  /* 0x00023400010b7983 */ /* 0x001ee80000100800 */
[----:B------:R-:W3:Y:S01]  /*e7e0*/  LDL R15, [R1+0x394] ;  /* 0x00039400010f7983 */ /* 0x000ee20000100800 */
[----:B--2---:R-:W-:-:S05]  /*e7f0*/  IMAD.X R7, R7, 0x1, R0, P1 ;  /* 0x0000000107077824 */ /* 0x004fca00008e0600 */
[----:B------:R0:W2:Y:S04]  /*e800*/  @!P0 LDG.E.U16 R4, [R6.64] ;  /* 0x0000000606048981 */ /* 0x0000a8000c1e1500 */
[----:B0-----:R-:W2:Y:S01]  /*e810*/  LDL R7, [R1+0x3b4] ;  /* 0x0003b40001077983 */ /* 0x001ea20000100800 */
[----:B------:R-:W-:Y:S02]  /*e820*/  PRMT R8, RZ, 0x7610, R8 ;  /* 0x00007610ff087816 */ /* 0x000fe40000000008 */
[----:B--2---:R-:W-:-:S05]  /*e830*/  IADD3 R6, P1, R7, R2, RZ ;  /* 0x0000000207067210 */ /* 0x004fca0007f3e0ff */
[----:B---3--:R-:W-:Y:S01]  /*e840*/  IMAD.X R7, R11, 0x1, R0, P1 ;  /* 0x000000010b077824 */ /* 0x008fe200008e0600 */
[----:B------:R-:W-:-:S04]  /*e850*/  IADD3 R10, P1, R10, R2, RZ ;  /* 0x000000020a0a7210 */ /* 0x000fc80007f3e0ff */
[----:B------:R0:W2:Y:S01]  /*e860*/  @!P0 LDG.E.U16 R8, [R6.64] ;  /* 0x0000000606088981 */ /* 0x0000a2000c1e1500 */
[----:B------:R-:W-:Y:S01]  /*e870*/  IMAD.X R11, R14, 0x1, R0, P1 ;  /* 0x000000010e0b7824 */ /* 0x000fe200008e0600 */
[----:B------:R-:W-:Y:S02]  /*e880*/  PRMT R5, RZ, 0x7610, R5 ;  /* 0x00007610ff057816 */ /* 0x000fe40000000005 */
[----:B------:R-:W3:Y:S01]  /*e890*/  LDL R14, [R1+0x364] ;  /* 0x00036400010e7983 */ /* 0x000ee20000100800 */
[----:B0-----:R-:W-:-:S06]  /*e8a0*/  PRMT R7, RZ, 0x7610, R7 ;  /* 0x00007610ff077816 */ /* 0x001fcc0000000007 */
[----:B------:R0:W2:Y:S04]  /*e8b0*/  @!P0 LDG.E.U16 R7, [R10.64] ;  /* 0x000000060a078981 */ /* 0x0000a8000c1e1500 */
[----:B0-----:R-:W2:Y:S01]  /*e8c0*/  LDL R11, [R1+0x224] ;  /* 0x00022400010b7983 */ /* 0x001ea20000100800 */
[----:B------:R-:W-:Y:S02]  /*e8d0*/  IADD3 R10, P1, R15, R2, RZ ;  /* 0x000000020f0a7210 */ /* 0x000fe40007f3e0ff */
[----:B------:R-:W-:Y:S01]  /*e8e0*/  PRMT R6, RZ, 0x7610, R6 ;  /* 0x00007610ff067816 */ /* 0x000fe20000000006 */
[----:B------:R-:W3:Y:S02]  /*e8f0*/  LDL R15, [R1+0x20c] ;  /* 0x00020c00010f7983 */ /* 0x000ee40000100800 */
[----:B--2---:R-:W-:-:S05]  /*e900*/  IMAD.X R11, R11, 0x1, R0, P1 ;  /* 0x000000010b0b7824 */ /* 0x004fca00008e0600 */
[----:B------:R0:W2:Y:S04]  /*e910*/  @!P0 LDG.E.U16 R6, [R10.64] ;  /* 0x000000060a068981 */ /* 0x0000a8000c1e1500 */
[----:B0-----:R-:W2:Y:S02]  /*e920*/  LDL R11, [R1+0x384] ;  /* 0x00038400010b7983 */ /* 0x001ea40000100800 */
[----:B--2---:R-:W-:Y:S02]  /*e930*/  IADD3 R10, P1, R11, R2, RZ ;  /* 0x000000020b0a7210 */ /* 0x004fe40007f3e0ff */
[----:B------:R-:W2:Y:S03]  /*e940*/  LDL R11, [R1+0x21c] ;  /* 0x00021c00010b7983 */ /* 0x000ea60000100800 */
[----:B--2---:R-:W-:-:S05]  /*e950*/  IMAD.X R11, R11, 0x1, R0, P1 ;  /* 0x000000010b0b7824 */ /* 0x004fca00008e0600 */
[----:B------:R0:W2:Y:S04]  /*e960*/  @!P0 LDG.E.U16 R5, [R10.64] ;  /* 0x000000060a058981 */ /* 0x0000a8000c1e1500 */
[----:B0-----:R-:W2:Y:S02]  /*e970*/  LDL R11, [R1+0x374] ;  /* 0x00037400010b7983 */ /* 0x001ea40000100800 */
[----:B--2---:R-:W-:Y:S02]  /*e980*/  IADD3 R10, P1, R11, R2, RZ ;  /* 0x000000020b0a7210 */ /* 0x004fe40007f3e0ff */
[----:B------:R-:W2:Y:S04]  /*e990*/  LDL R11, [R1+0x214] ;  /* 0x00021400010b7983 */ /* 0x000ea80000100800 */
[----:B------:R-:W-:Y:S04]  /*e9a0*/  STS.U16 [R29+0x8300], R21 ;  /* 0x008300151d007388 */ /* 0x000fe80000000400 */
[----:B------:R-:W-:Y:S04]  /*e9b0*/  STS.U16 [R29+0x8500], R20 ;  /* 0x008500141d007388 */ /* 0x000fe80000000400 */
[----:B------:R0:W-:Y:S02]  /*e9c0*/  STS.U16 [R29+0x8700], R19 ;  /* 0x008700131d007388 */ /* 0x0001e40000000400 */
[----:B0-----:R-:W-:-:S02]  /*e9d0*/  PRMT R19, RZ, 0x7610, R19 ;  /* 0x00007610ff137816 */ /* 0x001fc40000000013 */
[----:B------:R-:W-:Y:S01]  /*e9e0*/  PRMT R21, RZ, 0x7610, R21 ;  /* 0x00007610ff157816 */ /* 0x000fe20000000015 */
[----:B--2---:R-:W-:-:S05]  /*e9f0*/  IMAD.X R11, R11, 0x1, R0, P1 ;  /* 0x000000010b0b7824 */ /* 0x004fca00008e0600 */
[----:B------:R3:W2:Y:S02]  /*ea00*/  @!P0 LDG.E.U16 R19, [R10.64] ;  /* 0x000000060a138981 */ /* 0x0006a4000c1e1500 */
[-C--:B---3--:R-:W-:Y:S02]  /*ea10*/  IADD3 R10, P1, R14, R2.reuse, RZ ;  /* 0x000000020e0a7210 */ /* 0x088fe40007f3e0ff */
[----:B------:R-:W3:Y:S03]  /*ea20*/  LDL R14, [R1+0x1f4] ;  /* 0x0001f400010e7983 */ /* 0x000ee60000100800 */
[----:B------:R-:W-:Y:S02]  /*ea30*/  IMAD.X R11, R15, 0x1, R0, P1 ;  /* 0x000000010f0b7824 */ /* 0x000fe400008e0600 */
[----:B------:R-:W2:Y:S04]  /*ea40*/  LDL.LU R15, [R1] ;  /* 0x00000000010f7983 */ /* 0x000ea80000300800 */
[----:B------:R0:W2:Y:S04]  /*ea50*/  @!P0 LDG.E.U16 R21, [R10.64] ;  /* 0x000000060a158981 */ /* 0x0000a8000c1e1500 */
[----:B0-----:R-:W2:Y:S02]  /*ea60*/  LDL R11, [R1+0x354] ;  /* 0x00035400010b7983 */ /* 0x001ea40000100800 */
[----:B--2---:R-:W-:-:S02]  /*ea70*/  IADD3 R10, P1, R11, R2, RZ ;  /* 0x000000020b0a7210 */ /* 0x004fc40007f3e0ff */
[----:B------:R-:W2:Y:S01]  /*ea80*/  LDL R11, [R1+0x204] ;  /* 0x00020400010b7983 */ /* 0x000ea20000100800 */
[----:B------:R-:W-:Y:S02]  /*ea90*/  PRMT R22, RZ, 0x7610, R22 ;  /* 0x00007610ff167816 */ /* 0x000fe40000000016 */
[----:B--2---:R-:W-:-:S05]  /*eaa0*/  IMAD.X R11, R11, 0x1, R0, P1 ;  /* 0x000000010b0b7824 */ /* 0x004fca00008e0600 */
[----:B------:R0:W2:Y:S04]  /*eab0*/  @!P0 LDG.E.U16 R22, [R10.64] ;  /* 0x000000060a168981 */ /* 0x0000a8000c1e1500 */
[----:B0-----:R-:W2:Y:S02]  /*eac0*/  LDL R11, [R1+0x344] ;  /* 0x00034400010b7983 */ /* 0x001ea40000100800 */
[----:B--2---:R-:W-:Y:S02]  /*ead0*/  IADD3 R10, P1, R11, R2, RZ ;  /* 0x000000020b0a7210 */ /* 0x004fe40007f3e0ff */
[----:B------:R-:W2:Y:S01]  /*eae0*/  LDL R11, [R1+0x1fc] ;  /* 0x0001fc00010b7983 */ /* 0x000ea20000100800 */
[----:B------:R-:W-:Y:S02]  /*eaf0*/  PRMT R23, RZ, 0x7610, R23 ;  /* 0x00007610ff177816 */ /* 0x000fe40000000017 */
[----:B--2---:R-:W-:-:S05]  /*eb00*/  IMAD.X R11, R11, 0x1, R0, P1 ;  /* 0x000000010b0b7824 */ /* 0x004fca00008e0600 */
[----:B------:R0:W2:Y:S04]  /*eb10*/  @!P0 LDG.E.U16 R23, [R10.64] ;  /* 0x000000060a178981 */ /* 0x0000a8000c1e1500 */
[----:B0-----:R-:W2:Y:S04]  /*eb20*/  LDL R11, [R1+0x334] ;  /* 0x00033400010b7983 */ /* 0x001ea80000100800 */
[----:B------:R-:W-:Y:S04]  /*eb30*/  STS.U16 [R29+0x8900], R18 ;  /* 0x008900121d007388 */ /* 0x000fe80000000400 */
[----:B------:R-:W-:Y:S04]  /*eb40*/  STS.U16 [R29+0x8b00], R17 ;  /* 0x008b00111d007388 */ /* 0x000fe80000000400 */
[----:B------:R-:W-:Y:S04]  /*eb50*/  STS.U16 [R29+0x8d00], R12 ;  /* 0x008d000c1d007388 */ /* 0x000fe80000000400 */
[----:B------:R-:W-:Y:S04]  /*eb60*/  STS.U16 [R29+0x8f00], R13 ;  /* 0x008f000d1d007388 */ /* 0x000fe80000000400 */
[----:B------:R0:W-:Y:S02]  /*eb70*/  STS.U16 [R3], R24 ;  /* 0x0000001803007388 */ /* 0x0001e40000000400 */
[----:B0-----:R-:W-:-:S02]  /*eb80*/  PRMT R24, RZ, 0x7610, R24 ;  /* 0x00007610ff187816 */ /* 0x001fc40000000018 */
[----:B--2---:R-:W-:-:S05]  /*eb90*/  IADD3 R10, P1, R11, R2, RZ ;  /* 0x000000020b0a7210 */ /* 0x004fca0007f3e0ff */
[----:B---3--:R-:W-:Y:S01]  /*eba0*/  IMAD.X R11, R14, 0x1, R0, P1 ;  /* 0x000000010e0b7824 */ /* 0x008fe200008e0600 */
[----:B------:R-:W-:Y:S01]  /*ebb0*/  PRMT R16, RZ, 0x7610, R16 ;  /* 0x00007610ff107816 */ /* 0x000fe20000000010 */
[----:B------:R-:W2:Y:S04]  /*ebc0*/  LDL R14, [R1+0x2f4] ;  /* 0x0002f400010e7983 */ /* 0x000ea80000100800 */
[----:B------:R0:W3:Y:S04]  /*ebd0*/  @!P0 LDG.E.U16 R24, [R10.64] ;  /* 0x000000060a188981 */ /* 0x0000e8000c1e1500 */
[----:B0-----:R-:W2:Y:S02]  /*ebe0*/  LDL R11, [R1+0x324] ;  /* 0x00032400010b7983 */ /* 0x001ea40000100800 */
[----:B--2---:R-:W-:-:S02]  /*ebf0*/  IADD3 R10, P1, R11, R2, RZ ;  /* 0x000000020b0a7210 */ /* 0x004fc40007f3e0ff */
[----:B------:R-:W2:Y:S03]  /*ec00*/  LDL R11, [R1+0x1ec] ;  /* 0x0001ec00010b7983 */ /* 0x000ea60000100800 */
[----:B--2---:R-:W-:-:S05]  /*ec10*/  IMAD.X R11, R11, 0x1, R0, P1 ;  /* 0x000000010b0b7824 */ /* 0x004fca00008e0600 */
[----:B------:R0:W2:Y:S04]  /*ec20*/  @!P0 LDG.E.U16 R16, [R10.64] ;  /* 0x000000060a108981 */ /* 0x0000a8000c1e1500 */
[----:B0-----:R-:W2:Y:S04]  /*ec30*/  LDL.LU R10, [R1+0x4] ;  /* 0x00000400010a7983 */ /* 0x001ea80000300800 */
[----:B------:R-:W3:Y:S04]  /*ec40*/  LDL R11, [R1+0x314] ;  /* 0x00031400010b7983 */ /* 0x000ee80000100800 */
[----:B--2---:R3:W-:Y:S02]  /*ec50*/  STS.U16 [R3+0x800], R10 ;  /* 0x0008000a03007388 */ /* 0x0047e40000000400 */
[----:B---3--:R-:W-:-:S02]  /*ec60*/  IADD3 R10, P1, R11, R2, RZ ;  /* 0x000000020b0a7210 */ /* 0x008fc40007f3e0ff */
[----:B------:R-:W2:Y:S01]  /*ec70*/  LDL R11, [R1+0x1e4] ;  /* 0x0001e400010b7983 */ /* 0x000ea20000100800 */
[----:B------:R-:W-:Y:S02]  /*ec80*/  PRMT R13, RZ, 0x7610, R13 ;  /* 0x00007610ff0d7816 */ /* 0x000fe4000000000d */
[----:B--2---:R-:W-:-:S05]  /*ec90*/  IMAD.X R11, R11, 0x1, R0, P1 ;  /* 0x000000010b0b7824 */ /* 0x004fca00008e0600 */
[----:B------:R0:W2:Y:S04]  /*eca0*/  @!P0 LDG.E.U16 R13, [R10.64] ;  /* 0x000000060a0d8981 */ /* 0x0000a8000c1e1500 */
[----:B0-----:R-:W3:Y:S04]  /*ecb0*/  LDL.LU R10, [R1+0x20] ;  /* 0x00002000010a7983 */ /* 0x001ee80000300800 */
[----:B------:R-:W2:Y:S04]  /*ecc0*/  LDL R11, [R1+0x304] ;  /* 0x00030400010b7983 */ /* 0x000ea80000100800 */
[----:B------:R0:W-:Y:S04]  /*ecd0*/  STS.U16 [R3+0x1000], R15 ;  /* 0x0010000f03007388 */ /* 0x0001e80000000400 */
[----:B0-----:R-:W4:Y:S04]  /*ece0*/  LDL R15, [R1+0x1d4] ;  /* 0x0001d400010f7983 */ /* 0x001f280000100800 */
[----:B---3--:R2:W-:Y:S02]  /*ecf0*/  STS.U16 [R3+0xc00], R10 ;  /* 0x000c000a03007388 */ /* 0x0085e40000000400 */
[----:B--2---:R-:W-:-:S02]  /*ed00*/  IADD3 R10, P1, R11, R2, RZ ;  /* 0x000000020b0a7210 */ /* 0x004fc40007f3e0ff */
[----:B------:R-:W2:Y:S01]  /*ed10*/  LDL R11, [R1+0x1dc] ;  /* 0x0001dc00010b7983 */ /* 0x000ea20000100800 */
[----:B------:R-:W-:Y:S02]  /*ed20*/  PRMT R12, RZ, 0x7610, R12 ;  /* 0x00007610ff0c7816 */ /* 0x000fe4000000000c */
[----:B--2---:R-:W-:Y:S01]  /*ed30*/  IMAD.X R11, R11, 0x1, R0, P1 ;  /* 0x000000010b0b7824 */ /* 0x004fe200008e0600 */
[----:B------:R-:W-:-:S04]  /*ed40*/  IADD3 R14, P1, R14, R2, RZ ;  /* 0x000000020e0e7210 */ /* 0x000fc80007f3e0ff */
[----:B------:R0:W2:Y:S01]  /*ed50*/  @!P0 LDG.E.U16 R12, [R10.64] ;  /* 0x000000060a0c8981 */ /* 0x0000a2000c1e1500 */
[----:B----4-:R-:W-:Y:S01]  /*ed60*/  IMAD.X R15, R15, 0x1, R0, P1 ;  /* 0x000000010f0f7824 */ /* 0x010fe200008e0600 */
[----:B0-----:R-:W-:-:S06]  /*ed70*/  PRMT R11, RZ, 0x7610, R11 ;  /* 0x00007610ff0b7816 */ /* 0x001fcc000000000b */
[----:B------:R0:W3:Y:S04]  /*ed80*/  @!P0 LDG.E.U16 R11, [R14.64] ;  /* 0x000000060e0b8981 */ /* 0x0000e8000c1e1500 */
[----:B0-----:R-:W4:Y:S04]  /*ed90*/  LDL.LU R14, [R1+0x1c] ;  /* 0x00001c00010e7983 */ /* 0x001f280000300800 */
[----:B------:R-:W2:Y:S04]  /*eda0*/  LDL R15, [R1+0x2e4] ;  /* 0x0002e400010f7983 */ /* 0x000ea80000100800 */
[----:B----4-:R2:W-:Y:S02]  /*edb0*/  STS.U16 [R3+0x1400], R14 ;  /* 0x0014000e03007388 */ /* 0x0105e40000000400 */
[----:B--2---:R-:W-:-:S02]  /*edc0*/  IADD3 R14, P1, R15, R2, RZ ;  /* 0x000000020f0e7210 */ /* 0x004fc40007f3e0ff */
[----:B------:R-:W2:Y:S01]  /*edd0*/  LDL R15, [R1+0x1cc] ;  /* 0x0001cc00010f7983 */ /* 0x000ea20000100800 */
[----:B------:R-:W-:Y:S02]  /*ede0*/  PRMT R20, RZ, 0x7610, R20 ;  /* 0x00007610ff147816 */ /* 0x000fe40000000014 */
[----:B--2---:R-:W-:-:S05]  /*edf0*/  IMAD.X R15, R15, 0x1, R0, P1 ;  /* 0x000000010f0f7824 */ /* 0x004fca00008e0600 */
[----:B------:R0:W2:Y:S04]  /*ee00*/  @!P0 LDG.E.U16 R20, [R14.64] ;  /* 0x000000060e148981 */ /* 0x0000a8000c1e1500 */
        /* <DEDUP_REMOVED lines=24> */
[----:B0-----:R-:W4:Y:S04]  /*ef90*/  LDL R15, [R1+0x49c] ;  /* 0x00049c00010f7983 */ /* 0x001f280000100800 */
[----:B------:R0:W-:Y:S04]  /*efa0*/  STS.U16 [R3+0x2400], R28 ;  /* 0x0024001c03007388 */ /* 0x0001e80000000400 */
[----:B0-----:R-:W2:Y:S01]  /*efb0*/  LDL.LU R28, [R1+0xb94] ;  /* 0x000b9400011c7983 */ /* 0x001ea20000300800 */
[----:B----4-:R-:W-:-:S03]  /*efc0*/  IADD3 R14, P1, R15, R2, RZ ;  /* 0x000000020f0e7210 */ /* 0x010fc60007f3e0ff */
[----:B------:R-:W4:Y:S01]  /*efd0*/  LDL R15, [R1+0x1ac] ;  /* 0x0001ac00010f7983 */ /* 0x000f220000100800 */
[----:B------:R-:W-:Y:S01]  /*efe0*/  PRMT R18, RZ, 0x7610, R18 ;  /* 0x00007610ff127816 */ /* 0x000fe20000000012 */
[----:B----4-:R-:W-:-:S05]  /*eff0*/  IMAD.X R15, R15, 0x1, R0, P1 ;  /* 0x000000010f0f7824 */ /* 0x010fca00008e0600 */
[----:B------:R0:W4:Y:S04]  /*f000*/  @!P0 LDG.E.U16 R18, [R14.64] ;  /* 0x000000060e128981 */ /* 0x000128000c1e1500 */
[----:B0-----:R-:W2:Y:S04]  /*f010*/  LDL.LU R14, [R1+0x8] ;  /* 0x00000800010e7983 */ /* 0x001ea80000300800 */
[----:B------:R-:W3:Y:S04]  /*f020*/  LDL R15, [R1+0x594] ;  /* 0x00059400010f7983 */ /* 0x000ee80000100800 */
[----:B--2---:R3:W-:Y:S02]  /*f030*/  STS.U16 [R3+0x2800], R14 ;  /* 0x0028000e03007388 */ /* 0x0047e40000000400 */
[----:B---3--:R-:W-:-:S02]  /*f040*/  IADD3 R14, P1, R15, R2, RZ ;  /* 0x000000020f0e7210 */ /* 0x008fc40007f3e0ff */
[----:B------:R-:W2:Y:S01]  /*f050*/  LDL R15, [R1+0x490] ;  /* 0x00049000010f7983 */ /* 0x000ea20000100800 */
[----:B------:R-:W-:Y:S02]  /*f060*/  PRMT R28, RZ, 0x7610, R28 ;  /* 0x00007610ff1c7816 */ /* 0x000fe4000000001c */
[----:B--2---:R-:W-:-:S05]  /*f070*/  IMAD.X R15, R15, 0x1, R0, P1 ;  /* 0x000000010f0f7824 */ /* 0x004fca00008e0600 */
[----:B------:R-:W2:Y:S04]  /*f080*/  @!P0 LDG.E.U16 R28, [R14.64] ;  /* 0x000000060e1c8981 */ /* 0x000ea8000c1e1500 */
[----:B--2---:R0:W-:Y:S04]  /*f090*/  STL [R1+0x24], R28 ;  /* 0x0000241c01007387 */ /* 0x0041e80000100800 */
[----:B0-----:R-:W2:Y:S04]  /*f0a0*/  LDL.LU R28, [R1+0xb90] ;  /* 0x000b9000011c7983 */ /* 0x001ea80000300800 */
[----:B------:R-:W3:Y:S02]  /*f0b0*/  LDL R15, [R1+0x58c] ;  /* 0x00058c00010f7983 */ /* 0x000ee40000100800 */
[----:B---3--:R-:W-:-:S02]  /*f0c0*/  IADD3 R14, P1, R15, R2, RZ ;  /* 0x000000020f0e7210 */ /* 0x008fc40007f3e0ff */
[----:B------:R-:W3:Y:S01]  /*f0d0*/  LDL R15, [R1+0x480] ;  /* 0x00048000010f7983 */ /* 0x000ee20000100800 */
[----:B--2---:R-:W-:Y:S02]  /*f0e0*/  PRMT R28, RZ, 0x7610, R28 ;  /* 0x00007610ff1c7816 */ /* 0x004fe4000000001c */
[----:B---3--:R-:W-:-:S05]  /*f0f0*/  IMAD.X R15, R15, 0x1, R0, P1 ;  /* 0x000000010f0f7824 */ /* 0x008fca00008e0600 */
        /* <DEDUP_REMOVED lines=17> */
[----:B------:R0:W-:Y:S04]  /*f210*/  STS.U16 [R3+0x3400], R4 ;  /* 0x0034000403007388 */ /* 0x0001e80000000400 */
[----:B0-----:R-:W3:Y:S04]  /*f220*/  LDL R4, [R1+0x450] ;  /* 0x0004500001047983 */ /* 0x001ee80000100800 */
[----:B--2---:R0:W-:Y:S04]  /*f230*/  STL [R1+0x18], R28 ;  /* 0x0000181c01007387 */ /* 0x0041e80000100800 */
[----:B0-----:R-:W2:Y:S04]  /*f240*/  LDL.LU R28, [R1+0xb84] ;  /* 0x000b8400011c7983 */ /* 0x001ea80000300800 */
[----:B------:R-:W3:Y:S01]  /*f250*/  LDL R15, [R1+0x574] ;  /* 0x00057400010f7983 */ /* 0x000ee20000100800 */
[----:B--2---:R-:W-:-:S02]  /*f260*/  PRMT R28, RZ, 0x7610, R28 ;  /* 0x00007610ff1c7816 */ /* 0x004fc4000000001c */
[----:B---3--:R-:W-:-:S05]  /*f270*/  IADD3 R14, P1, R15, R2, RZ ;  /* 0x000000020f0e7210 */ /* 0x008fca0007f3e0ff */
[----:B------:R-:W-:Y:S01]  /*f280*/  IMAD.X R15, R4, 0x1, R0, P1 ;  /* 0x00000001040f7824 */ /* 0x000fe200008e0600 */
[----:B------:R0:W-:Y:S04]  /*f290*/  STS.U16 [R3+0x3800], R8 ;  /* 0x0038000803007388 */ /* 0x0001e80000000400 */
[----:B------:R-:W2:Y:S04]  /*f2a0*/  @!P0 LDG.E.U16 R28, [R14.64] ;  /* 0x000000060e1c8981 */ /* 0x000ea8000c1e1500 */
[----:B------:R-:W3:Y:S04]  /*f2b0*/  LDL R4, [R1+0x55c] ;  /* 0x00055c0001047983 */ /* 0x000ee80000100800 */
        /* <DEDUP_REMOVED lines=9> */
[----:B------:R0:W-:Y:S04]  /*f350*/  STS.U16 [R3+0x3c00], R7 ;  /* 0x003c000703007388 */ /* 0x0001e80000000400 */
[----:B0-----:R-:W3:Y:S04]  /*f360*/  LDL R7, [R1+0x564] ;  /* 0x0005640001077983 */ /* 0x001ee80000100800 */
[----:B--2---:R0:W-:Y:S04]  /*f370*/  STL [R1+0x10], R28 ;  /* 0x0000101c01007387 */ /* 0x0041e80000100800 */
[----:B0-----:R-:W2:Y:S04]  /*f380*/  LDL.LU R28, [R1+0xb7c] ;  /* 0x000b7c00011c7983 */ /* 0x001ea80000300800 */
[----:B------:R-:W4:Y:S04]  /*f390*/  LDL R14, [R1+0x430] ;  /* 0x00043000010e7983 */ /* 0x000f280000100800 */
[----:B------:R3:W-:Y:S02]  /*f3a0*/  STS.U16 [R3+0x4000], R6 ;  /* 0x0040000603007388 */ /* 0x0007e40000000400 */
[----:B---3--:R-:W-:-:S02]  /*f3b0*/  IADD3 R6, P1, R7, R2, RZ ;  /* 0x0000000207067210 */ /* 0x008fc40007f3e0ff */
[----:B--2---:R-:W-:-:S03]  /*f3c0*/  PRMT R28, RZ, 0x7610, R28 ;  /* 0x00007610ff1c7816 */ /* 0x004fc6000000001c */
[----:B----4-:R-:W-:Y:S02]  /*f3d0*/  IMAD.X R7, R14, 0x1, R0, P1 ;  /* 0x000000010e077824 */ /* 0x010fe400008e0600 */
[----:B------:R-:W2:Y:S04]  /*f3e0*/  LDL R14, [R1+0x400] ;  /* 0x00040000010e7983 */ /* 0x000ea80000100800 */
[----:B------:R-:W3:Y:S01]  /*f3f0*/  @!P0 LDG.E.U16 R28, [R6.64] ;  /* 0x00000006061c8981 */ /* 0x000ee2000c1e1500 */
[----:B------:R-:W-:-:S03]  /*f400*/  IADD3 R4, P1, R4, R2, RZ ;  /* 0x0000000204047210 */ /* 0x000fc60007f3e0ff */
[----:B---3--:R0:W-:Y:S04]  /*f410*/  STL [R1+0xc], R28 ;  /* 0x00000c1c01007387 */ /* 0x0081e80000100800 */
[----:B0-----:R-:W3:Y:S04]  /*f420*/  LDL.LU R28, [R1+0xb78] ;  /* 0x000b7800011c7983 */ /* 0x001ee80000300800 */
[----:B------:R0:W-:Y:S04]  /*f430*/  STS.U16 [R3+0x4400], R5 ;  /* 0x0044000503007388 */ /* 0x0001e80000000400 */
[----:B------:R-:W4:Y:S04]  /*f440*/  LDL R7, [R1+0x54c] ;  /* 0x00054c0001077983 */ /* 0x000f280000100800 */
[----:B------:R-:W2:Y:S01]  /*f450*/  LDL R6, [R1+0x3f0] ;  /* 0x0003f00001067983 */ /* 0x000ea20000100800 */
[----:B0-----:R-:W-:-:S03]  /*f460*/  IMAD.X R5, R8, 0x1, R0, P1 ;  /* 0x0000000108057824 */ /* 0x001fc600008e0600 */
[----:B------:R-:W2:Y:S01]  /*f470*/  LDL R8, [R1+0x544] ;  /* 0x0005440001087983 */ /* 0x000ea20000100800 */
[----:B---3--:R-:W-:-:S06]  /*f480*/  PRMT R28, RZ, 0x7610, R28 ;  /* 0x00007610ff1c7816 */ /* 0x008fcc000000001c */
[----:B------:R-:W3:Y:S04]  /*f490*/  @!P0 LDG.E.U16 R28, [R4.64] ;  /* 0x00000006041c8981 */ /* 0x000ee8000c1e1500 */
[----:B---3--:R0:W-:Y:S04]  /*f4a0*/  STL [R1+0x8], R28 ;  /* 0x0000081c01007387 */ /* 0x0081e80000100800 */
[----:B0-----:R-:W3:Y:S04]  /*f4b0*/  LDL.LU R28, [R1+0xb74] ;  /* 0x000b7400011c7983 */ /* 0x001ee80000300800 */
[----:B------:R-:W2:Y:S02]  /*f4c0*/  LDL R5, [R1+0x554] ;  /* 0x0005540001057983 */ /* 0x000ea40000100800 */
[----:B--2---:R-:W-:-:S02]  /*f4d0*/  IADD3 R4, P1, R5, R2, RZ ;  /* 0x0000000205047210 */ /* 0x004fc40007f3e0ff */
[----:B------:R-:W2:Y:S01]  /*f4e0*/  LDL R5, [R1+0x410] ;  /* 0x0004100001057983 */ /* 0x000ea20000100800 */
[----:B------:R-:W-:Y:S02]  /*f4f0*/  PRMT R15, RZ, 0x7610, R15 ;  /* 0x00007610ff0f7816 */ /* 0x000fe4000000000f */
[----:B---3--:R-:W-:Y:S01]  /*f500*/  PRMT R28, RZ, 0x7610, R28 ;  /* 0x00007610ff1c7816 */ /* 0x008fe2000000001c */
[----:B--2---:R-:W-:-:S05]  /*f510*/  IMAD.X R5, R5, 0x1, R0, P1 ;  /* 0x0000000105057824 */ /* 0x004fca00008e0600 */
[----:B------:R4:W2:Y:S02]  /*f520*/  @!P0 LDG.E.U16 R15, [R4.64] ;  /* 0x00000006040f8981 */ /* 0x0008a4000c1e1500 */
[----:B----4-:R-:W-:-:S05]  /*f530*/  IADD3 R4, P1, R7, R2, RZ ;  /* 0x0000000207047210 */ /* 0x010fca0007f3e0ff */
[----:B------:R-:W-:Y:S01]  /*f540*/  IMAD.X R5, R14, 0x1, R0, P1 ;  /* 0x000000010e057824 */ /* 0x000fe200008e0600 */
[----:B------:R0:W-:Y:S04]  /*f550*/  STS.U16 [R3+0x2c00], R27 ;  /* 0x002c001b03007388 */ /* 0x0001e80000000400 */
[----:B------:R1:W3:Y:S01]  /*f560*/  @!P0 LDG.E.U16 R28, [R4.64] ;  /* 0x00000006041c8981 */ /* 0x0002e2000c1e1500 */
[----:B0-----:R-:W-:Y:S02]  /*f570*/  PRMT R27, RZ, 0x7610, R27 ;  /* 0x00007610ff1b7816 */ /* 0x001fe4000000001b */
[----:B-1----:R-:W-:-:S05]  /*f580*/  IADD3 R4, P1, R8, R2, RZ ;  /* 0x0000000208047210 */ /* 0x002fca0007f3e0ff */
[----:B------:R-:W-:-:S05]  /*f590*/  IMAD.X R5, R6, 0x1, R0, P1 ;  /* 0x0000000106057824 */ /* 0x000fca00008e0600 */
[----:B------:R0:W4:Y:S04]  /*f5a0*/  @!P0 LDG.E.U16 R27, [R4.64] ;  /* 0x00000006041b8981 */ /* 0x000128000c1e1500 */
[----:B--2---:R1:W-:Y:S04]  /*f5b0*/  STL [R1+0x4], R15 ;  /* 0x0000040f01007387 */ /* 0x0043e80000100800 */
[----:B0-----:R-:W2:Y:S04]  /*f5c0*/  LDL R5, [R1+0x53c] ;  /* 0x00053c0001057983 */ /* 0x001ea80000100800 */
[----:B------:R-:W3:Y:S04]  /*f5d0*/  LDL R14, [R1+0x534] ;  /* 0x00053400010e7983 */ /* 0x000ee80000100800 */
[----:B-1----:R-:W3:Y:S04]  /*f5e0*/  LDL R15, [R1+0x3e0] ;  /* 0x0003e000010f7983 */ /* 0x002ee80000100800 */
[----:B------:R-:W4:Y:S04]  /*f5f0*/  LDL R7, [R1+0x3d0] ;  /* 0x0003d00001077983 */ /* 0x000f280000100800 */
[----:B------:R-:W4:Y:S04]  /*f600*/  LDL R6, [R1+0x52c] ;  /* 0x00052c0001067983 */ /* 0x000f280000100800 */
[----:B------:R-:W4:Y:S04]  /*f610*/  LDL R8, [R1+0x3c0] ;  /* 0x0003c00001087983 */ /* 0x000f280000100800 */
[----:B------:R0:W-:Y:S02]  /*f620*/  STS.U16 [R3+0x400], R26 ;  /* 0x0004001a03007388 */ /* 0x0001e40000000400 */
[----:B0-----:R-:W-:-:S02]  /*f630*/  PRMT R26, RZ, 0x7610, R26 ;  /* 0x00007610ff1a7816 */ /* 0x001fc4000000001a */
[----:B------:R0:W-:Y:S02]  /*f640*/  STS.U16 [R3+0x3000], R25 ;  /* 0x0030001903007388 */ /* 0x0001e40000000400 */
[----:B0-----:R-:W-:Y:S02]  /*f650*/  PRMT R25, RZ, 0x7610, R25 ;  /* 0x00007610ff197816 */ /* 0x001fe40000000019 */
[----:B--2---:R-:W-:-:S05]  /*f660*/  IADD3 R4, P1, R5, R2, RZ ;  /* 0x0000000205047210 */ /* 0x004fca0007f3e0ff */
[----:B---3--:R-:W-:-:S05]  /*f670*/  IMAD.X R5, R15, 0x1, R0, P1 ;  /* 0x000000010f057824 */ /* 0x008fca00008e0600 */
[----:B------:R0:W2:Y:S02]  /*f680*/  @!P0 LDG.E.U16 R26, [R4.64] ;  /* 0x00000006041a8981 */ /* 0x0000a4000c1e1500 */
[----:B0-----:R-:W-:-:S05]  /*f690*/  IADD3 R4, P1, R14, R2, RZ ;  /* 0x000000020e047210 */ /* 0x001fca0007f3e0ff */
[----:B----4-:R-:W-:Y:S01]  /*f6a0*/  IMAD.X R5, R7, 0x1, R0, P1 ;  /* 0x0000000107057824 */ /* 0x010fe200008e0600 */
[----:B------:R-:W-:-:S04]  /*f6b0*/  IADD3 R6, P1, R6, R2, RZ ;  /* 0x0000000206067210 */ /* 0x000fc80007f3e0ff */
[----:B------:R0:W3:Y:S01]  /*f6c0*/  @!P0 LDG.E.U16 R25, [R4.64] ;  /* 0x0000000604198981 */ /* 0x0000e2000c1e1500 */
[----:B------:R-:W-:Y:S01]  /*f6d0*/  IMAD.X R7, R8, 0x1, R0, P1 ;  /* 0x0000000108077824 */ /* 0x000fe200008e0600 */
[----:B0-----:R-:W-:-:S06]  /*f6e0*/  PRMT R4, RZ, 0x7610, R4 ;  /* 0x00007610ff047816 */ /* 0x001fcc0000000004 */
[----:B------:R0:W4:Y:S04]  /*f6f0*/  @!P0 LDG.E.U16 R4, [R6.64] ;  /* 0x0000000606048981 */ /* 0x000128000c1e1500 */
[----:B------:R1:W-:Y:S04]  /*f700*/  STS.U16 [R3+0x5c00], R16 ;  /* 0x005c001003007388 */ /* 0x0003e80000000400 */
[----:B------:R0:W-:Y:S04]  /*f710*/  STS.U16 [R3+0x6000], R13 ;  /* 0x0060000d03007388 */ /* 0x0001e80000000400 */
[----:B--2---:R-:W-:Y:S04]  /*f720*/  STL [R1+0xb70], R26 ;  /* 0x000b701a01007387 */ /* 0x004fe80000100800 */
[----:B------:R-:W2:Y:S04]  /*f730*/  LDL R15, [R1+0x3a0] ;  /* 0x0003a000010f7983 */ /* 0x000ea80000100800 */
[----:B---3--:R-:W-:Y:S04]  /*f740*/  STL [R1+0xb6c], R25 ;  /* 0x000b6c1901007387 */ /* 0x008fe80000100800 */
[----:B0-----:R-:W3:Y:S04]  /*f750*/  LDL R7, [R1+0x524] ;  /* 0x0005240001077983 */ /* 0x001ee80000100800 */
[----:B-1----:R-:W2:Y:S04]  /*f760*/  LDL R16, [R1+0x3b0] ;  /* 0x0003b00001107983 */ /* 0x002ea80000100800 */
[----:B------:R-:W2:Y:S04]  /*f770*/  LDL R14, [R1+0x514] ;  /* 0x00051400010e7983 */ /* 0x000ea80000100800 */
[----:B------:R-:W2:Y:S04]  /*f780*/  LDL R8, [R1+0x390] ;  /* 0x0003900001087983 */ /* 0x000ea80000100800 */
[----:B----4-:R-:W-:Y:S04]  /*f790*/  STL [R1+0xb68], R4 ;  /* 0x000b680401007387 */ /* 0x010fe80000100800 */
[----:B------:R-:W4:Y:S01]  /*f7a0*/  LDL R13, [R1+0x51c] ;  /* 0x00051c00010d7983 */ /* 0x000f220000100800 */
[----:B------:R-:W-:-:S03]  /*f7b0*/  PRMT R5, RZ, 0x7610, R5 ;  /* 0x00007610ff057816 */ /* 0x000fc60000000005 */
[----:B------:R4:W-:Y:S01]  /*f7c0*/  STS.U16 [R3+0x6400], R12 ;  /* 0x0064000c03007388 */ /* 0x0009e20000000400 */
[----:B---3--:R-:W-:-:S05]  /*f7d0*/  IADD3 R6, P1, R7, R2, RZ ;  /* 0x0000000207067210 */ /* 0x008fca0007f3e0ff */
[----:B--2---:R-:W-:Y:S01]  /*f7e0*/  IMAD.X R7, R16, 0x1, R0, P1 ;  /* 0x0000000110077824 */ /* 0x004fe200008e0600 */
[----:B------:R0:W-:Y:S04]  /*f7f0*/  STS.U16 [R3+0x4800], R19 ;  /* 0x0048001303007388 */ /* 0x0001e80000000400 */
[----:B------:R1:W2:Y:S04]  /*f800*/  @!P0 LDG.E.U16 R5, [R6.64] ;  /* 0x0000000606058981 */ /* 0x0002a8000c1e1500 */
[----:B------:R-:W3:Y:S01]  /*f810*/  LDL R16, [R1+0x380] ;  /* 0x0003800001107983 */ /* 0x000ee20000100800 */
[----:B----4-:R-:W-:-:S02]  /*f820*/  IADD3 R12, P1, R13, R2, RZ ;  /* 0x000000020d0c7210 */ /* 0x010fc40007f3e0ff */
[----:B-1----:R-:W-:-:S03]  /*f830*/  PRMT R6, RZ, 0x7610, R6 ;  /* 0x00007610ff067816 */ /* 0x002fc60000000006 */
[----:B------:R-:W-:-:S05]  /*f840*/  IMAD.X R13, R15, 0x1, R0, P1 ;  /* 0x000000010f0d7824 */ /* 0x000fca00008e0600 */
[----:B------:R1:W4:Y:S01]  /*f850*/  @!P0 LDG.E.U16 R6, [R12.64] ;  /* 0x000000060c068981 */ /* 0x000322000c1e1500 */
[----:B0-----:R-:W-:Y:S02]  /*f860*/  PRMT R19, RZ, 0x7610, R19 ;  /* 0x00007610ff137816 */ /* 0x001fe40000000013 */
[----:B-1----:R-:W-:-:S05]  /*f870*/  IADD3 R12, P1, R14, R2, RZ ;  /* 0x000000020e0c7210 */ /* 0x002fca0007f3e0ff */
[----:B------:R-:W-:-:S05]  /*f880*/  IMAD.X R13, R8, 0x1, R0, P1 ;  /* 0x00000001080d7824 */ /* 0x000fca00008e0600 */
[----:B------:R0:W3:Y:S04]  /*f890*/  @!P0 LDG.E.U16 R19, [R12.64] ;  /* 0x000000060c138981 */ /* 0x0000e8000c1e1500 */
[----:B--2---:R-:W-:Y:S04]  /*f8a0*/  STL [R1+0xb64], R5 ;  /* 0x000b640501007387 */ /* 0x004fe80000100800 */
[----:B------:R-:W2:Y:S04]  /*f8b0*/  LDL R15, [R1+0x370] ;  /* 0x00037000010f7983 */ /* 0x000ea80000100800 */
[----:B----4-:R-:W-:Y:S04]  /*f8c0*/  STL [R1+0xb60], R6 ;  /* 0x000b600601007387 */ /* 0x010fe80000100800 */
[----:B0-----:R-:W4:Y:S04]  /*f8d0*/  LDL R13, [R1+0x50c] ;  /* 0x00050c00010d7983 */ /* 0x001f280000100800 */
[----:B------:R0:W-:Y:S04]  /*f8e0*/  STS.U16 [R3+0x6800], R11 ;  /* 0x0068000b03007388 */ /* 0x0001e80000000400 */
[----:B------:R1:W-:Y:S04]  /*f8f0*/  STS.U16 [R3+0x6c00], R20 ;  /* 0x006c001403007388 */ /* 0x0003e80000000400 */
[----:B------:R-:W2:Y:S04]  /*f900*/  LDL R8, [R1+0x4fc] ;  /* 0x0004fc0001087983 */ /* 0x000ea80000100800 */
[----:B0-----:R-:W2:Y:S01]  /*f910*/  LDL R11, [R1+0x504] ;  /* 0x00050400010b7983 */ /* 0x001ea20000100800 */
[----:B-1----:R-:W-:-:S03]  /*f920*/  PRMT R20, RZ, 0x7610, R20 ;  /* 0x00007610ff147816 */ /* 0x002fc60000000014 */
[----:B------:R-:W2:Y:S01]  /*f930*/  LDL R14, [R1+0x360] ;  /* 0x00036000010e7983 */ /* 0x000ea20000100800 */
[----:B----4-:R-:W-:-:S05]  /*f940*/  IADD3 R12, P1, R13, R2, RZ ;  /* 0x000000020d0c7210 */ /* 0x010fca0007f3e0ff */
[----:B---3--:R-:W-:Y:S01]  /*f950*/  IMAD.X R13, R16, 0x1, R0, P1 ;  /* 0x00000001100d7824 */ /* 0x008fe200008e0600 */
[----:B------:R2:W-:Y:S04]  /*f960*/  STS.U16 [R3+0x7000], R10 ;  /* 0x0070000a03007388 */ /* 0x0005e80000000400 */
[----:B------:R-:W3:Y:S04]  /*f970*/  @!P0 LDG.E.U16 R20, [R12.64] ;  /* 0x000000060c148981 */ /* 0x000ee8000c1e1500 */
[----:B------:R0:W-:Y:S01]  /*f980*/  STS.U16 [R3+0x5000], R22 ;  /* 0x0050001603007388 */ /* 0x0001e20000000400 */
[----:B--2---:R-:W-:-:S03]  /*f990*/  IADD3 R10, P1, R11, R2, RZ ;  /* 0x000000020b0a7210 */ /* 0x004fc60007f3e0ff */
[----:B------:R1:W-:Y:S02]  /*f9a0*/  STS.U16 [R3+0x7400], R9 ;  /* 0x0074000903007388 */ /* 0x0003e40000000400 */
[----:B------:R-:W-:Y:S01]  /*f9b0*/  IMAD.X R11, R15, 0x1, R0, P1 ;  /* 0x000000010f0b7824 */ /* 0x000fe200008e0600 */
[----:B------:R-:W-:Y:S01]  /*f9c0*/  IADD3 R8, P1, R8, R2, RZ ;  /* 0x0000000208087210 */ /* 0x000fe20007f3e0ff */
[----:B------:R-:W2:Y:S01]  /*f9d0*/  LDL R16, [R1+0x350] ;  /* 0x0003500001107983 */ /* 0x000ea20000100800 */
[----:B0-----:R-:W-:-:S03]  /*f9e0*/  PRMT R22, RZ, 0x7610, R22 ;  /* 0x00007610ff167816 */ /* 0x001fc60000000016 */
[----:B-1----:R-:W-:-:S05]  /*f9f0*/  IMAD.X R9, R14, 0x1, R0, P1 ;  /* 0x000000010e097824 */ /* 0x002fca00008e0600 */
[----:B------:R0:W4:Y:S04]  /*fa00*/  @!P0 LDG.E.U16 R22, [R8.64] ;  /* 0x0000000608168981 */ /* 0x000128000c1e1500 */
[----:B---3--:R-:W-:Y:S04]  /*fa10*/  STL [R1+0xb58], R20 ;  /* 0x000b581401007387 */ /* 0x008fe80000100800 */
[----:B------:R-:W3:Y:S04]  /*fa20*/  LDL R12, [R1+0x340] ;  /* 0x00034000010c7983 */ /* 0x000ee80000100800 */
[----:B------:R-:W2:Y:S04]  /*fa30*/  LDL.LU R13, [R1+0x1c] ;  /* 0x00001c00010d7983 */ /* 0x000ea80000300800 */
[----:B------:R-:W2:Y:S04]  /*fa40*/  LDL R14, [R1+0x4e4] ;  /* 0x0004e400010e7983 */ /* 0x000ea80000100800 */
[----:B------:R-:W2:Y:S04]  /*fa50*/  LDL.LU R15, [R1+0x18] ;  /* 0x00001800010f7983 */ /* 0x000ea80000300800 */
[----:B0-----:R-:W2:Y:S04]  /*fa60*/  LDL R9, [R1+0x4f4] ;  /* 0x0004f40001097983 */ /* 0x001ea80000100800 */
[----:B------:R0:W-:Y:S02]  /*fa70*/  STS.U16 [R3+0x5400], R23 ;  /* 0x0054001703007388 */ /* 0x0001e40000000400 */
[----:B0-----:R-:W-:-:S02]  /*fa80*/  PRMT R23, RZ, 0x7610, R23 ;  /* 0x00007610ff177816 */ /* 0x001fc40000000017 */
[----:B--2---:R-:W-:-:S05]  /*fa90*/  IADD3 R8, P1, R9, R2, RZ ;  /* 0x0000000209087210 */ /* 0x004fca0007f3e0ff */
[----:B------:R-:W-:Y:S01]  /*faa0*/  IMAD.X R9, R16, 0x1, R0, P1 ;  /* 0x0000000110097824 */ /* 0x000fe200008e0600 */
[----:B------:R0:W-:Y:S04]  /*fab0*/  STS.U16 [R3+0x5800], R24 ;  /* 0x0058001803007388 */ /* 0x0001e80000000400 */
[----:B------:R1:W2:Y:S04]  /*fac0*/  @!P0 LDG.E.U16 R23, [R8.64] ;  /* 0x0000000608178981 */ /* 0x0002a8000c1e1500 */
[----:B------:R3:W-:Y:S04]  /*fad0*/  STS.U16 [R3+0x7800], R17 ;  /* 0x0078001103007388 */ /* 0x0007e80000000400 */
[----:B------:R-:W2:Y:S04]  /*fae0*/  LDL R16, [R1+0x4dc] ;  /* 0x0004dc0001107983 */ /* 0x000ea80000100800 */
[----:B-1----:R-:W2:Y:S01]  /*faf0*/  LDL R9, [R1+0x4ec] ;  /* 0x0004ec0001097983 */ /* 0x002ea20000100800 */
[----:B0-----:R-:W-:-:S03]  /*fb00*/  PRMT R24, RZ, 0x7610, R24 ;  /* 0x00007610ff187816 */ /* 0x001fc60000000018 */
[----:B---3--:R-:W3:Y:S04]  /*fb10*/  LDL R17, [R1+0x320] ;  /* 0x0003200001117983 */ /* 0x008ee80000100800 */
[----:B------:R-:W-:Y:S01]  /*fb20*/  STL [R1+0x654], R3 ;  /* 0x0006540301007387 */ /* 0x000fe20000100800 */
[----:B--2---:R-:W-:-:S05]  /*fb30*/  IADD3 R8, P1, R9, R2, RZ ;  /* 0x0000000209087210 */ /* 0x004fca0007f3e0ff */
[----:B------:R-:W-:Y:S02]  /*fb40*/  IMAD.X R9, R12, 0x1, R0, P1 ;  /* 0x000000010c097824 */ /* 0x000fe400008e0600 */
[----:B------:R-:W2:Y:S04]  /*fb50*/  LDL R12, [R1+0x4d4] ;  /* 0x0004d400010c7983 */ /* 0x000ea80000100800 */
[----:B------:R0:W2:Y:S04]  /*fb60*/  @!P0 LDG.E.U16 R24, [R8.64] ;  /* 0x0000000608188981 */ /* 0x0000a8000c1e1500 */
[----:B0-----:R-:W2:Y:S04]  /*fb70*/  LDL.LU R9, [R1+0x24] ;  /* 0x0000240001097983 */ /* 0x001ea80000300800 */
[----:B------:R-:W-:Y:S04]  /*fb80*/  STS.U16 [R3+0x4c00], R21 ;  /* 0x004c001503007388 */ /* 0x000fe80000000400 */
[----:B------:R-:W-:Y:S04]  /*fb90*/  STS.U16 [R3+0x7c00], R18 ;  /* 0x007c001203007388 */ /* 0x000fe80000000400 */
[----:B--2---:R0:W-:Y:S04]  /*fba0*/  STS.U16 [R29+0x100], R9 ;  /* 0x000100091d007388 */ /* 0x0041e80000000400 */
[----:B0-----:R-:W2:Y:S01]  /*fbb0*/  LDL R9, [R1+0x330] ;  /* 0x0003300001097983 */ /* 0x001ea20000100800 */
[----:B------:R-:W-:-:S02]  /*fbc0*/  IADD3 R8, P1, R14, R2, RZ ;  /* 0x000000020e087210 */ /* 0x000fc40007f3e0ff */
[----:B------:R-:W-:Y:S01]  /*fbd0*/  PRMT R18, RZ, 0x7610, R18 ;  /* 0x00007610ff127816 */ /* 0x000fe20000000012 */
[----:B------:R-:W3:Y:S02]  /*fbe0*/  LDL R14, [R1+0x4cc] ;  /* 0x0004cc00010e7983 */ /* 0x000ee40000100800 */
[----:B--2---:R-:W-:-:S05]  /*fbf0*/  IMAD.X R9, R9, 0x1, R0, P1 ;  /* 0x0000000109097824 */ /* 0x004fca00008e0600 */
[----:B------:R0:W2:Y:S04]  /*fc00*/  @!P0 LDG.E.U16 R18, [R8.64] ;  /* 0x0000000608128981 */ /* 0x0000a8000c1e1500 */
[----:B0-----:R-:W2:Y:S01]  /*fc10*/  LDL.LU R9, [R1+0x20] ;  /* 0x0000200001097983 */ /* 0x001ea20000300800 */
[----:B------:R-:W-:-:S03]  /*fc20*/  IADD3 R8, P1, R16, R2, RZ ;  /* 0x0000000210087210 */ /* 0x000fc60007f3e0ff */
[----:B------:R-:W3:Y:S01]  /*fc30*/  LDL R16, [R1+0x2f0] ;  /* 0x0002f00001107983 */ /* 0x000ee20000100800 */
[----:B------:R-:W-:-:S06]  /*fc40*/  PRMT R21, RZ, 0x7610, R21 ;  /* 0x00007610ff157816 */ /* 0x000fcc0000000015 */
[----:B------:R0:W4:Y:S04]  /*fc50*/  @!P0 LDG.E.U16 R21, [R10.64] ;  /* 0x000000060a158981 */ /* 0x000128000c1e1500 */
[----:B--2---:R3:W-:Y:S04]  /*fc60*/  STS.U16 [R29+0x500], R9 ;  /* 0x000500091d007388 */ /* 0x0047e80000000400 */
[----:B------:R1:W-:Y:S01]  /*fc70*/  STS.U16 [R29+0x900], R13 ;  /* 0x0009000d1d007388 */ /* 0x0003e20000000400 */
[----:B---3--:R-:W-:-:S03]  /*fc80*/  IMAD.X R9, R17, 0x1, R0, P1 ;  /* 0x0000000111097824 */ /* 0x008fc600008e0600 */
[----:B------:R-:W2:Y:S04]  /*fc90*/  LDL.LU R17, [R1+0x4] ;  /* 0x0000040001117983 */ /* 0x000ea80000300800 */
[----:B-1----:R-:W3:Y:S04]  /*fca0*/  LDL R13, [R1+0x310] ;  /* 0x00031000010d7983 */ /* 0x002ee80000100800 */
[----:B------:R1:W-:Y:S04]  /*fcb0*/  STS.U16 [R29+0xd00], R15 ;  /* 0x000d000f1d007388 */ /* 0x0003e80000000400 */
[----:B-1----:R-:W2:Y:S01]  /*fcc0*/  LDL R15, [R1+0x300] ;  /* 0x00030000010f7983 */ /* 0x002ea20000100800 */
[----:B0-----:R-:W-:-:S02]  /*fcd0*/  PRMT R10, RZ, 0x7610, R10 ;  /* 0x00007610ff0a7816 */ /* 0x001fc4000000000a */
[----:B------:R-:W-:-:S04]  /*fce0*/  IADD3 R12, P1, R12, R2, RZ ;  /* 0x000000020c0c7210 */ /* 0x000fc80007f3e0ff */
[----:B------:R0:W4:Y:S02]  /*fcf0*/  @!P0 LDG.E.U16 R10, [R8.64] ;  /* 0x00000006080a8981 */ /* 0x000124000c1e1500 */
[----:B0-----:R-:W-:Y:S01]  /*fd00*/  PRMT R9, RZ, 0x7610, R9 ;  /* 0x00007610ff097816 */ /* 0x001fe20000000009 */
[----:B---3--:R-:W-:Y:S01]  /*fd10*/  IMAD.X R13, R13, 0x1, R0, P1 ;  /* 0x000000010d0d7824 */ /* 0x008fe200008e0600 */
[----:B------:R-:W-:-:S04]  /*fd20*/  IADD3 R14, P1, R14, R2, RZ ;  /* 0x000000020e0e7210 */ /* 0x000fc80007f3e0ff */
[----:B------:R0:W3:Y:S01]  /*fd30*/  @!P0 LDG.E.U16 R9, [R12.64] ;  /* 0x000000060c098981 */ /* 0x0000e2000c1e1500 */
[----:B--2---:R-:W-:Y:S01]  /*fd40*/  IMAD.X R15, R15, 0x1, R0, P1 ;  /* 0x000000010f0f7824 */ /* 0x004fe200008e0600 */
[----:B0-----:R-:W-:-:S06]  /*fd50*/  PRMT R13, RZ, 0x7610, R13 ;  /* 0x00007610ff0d7816 */ /* 0x001fcc000000000d */
[----:B------:R0:W2:Y:S04]  /*fd60*/  @!P0 LDG.E.U16 R13, [R14.64] ;  /* 0x000000060e0d8981 */ /* 0x0000a8000c1e1500 */
[----:B0-----:R-:W2:Y:S04]  /*fd70*/  LDL.LU R14, [R1+0x14] ;  /* 0x00001400010e7983 */ /* 0x001ea80000300800 */
[----:B------:R-:W3:Y:S01]  /*fd80*/  LDL R15, [R1+0x4c4] ;  /* 0x0004c400010f7983 */ /* 0x000ee20000100800 */
[----:B------:R-:W-:-:S03]  /*fd90*/  PRMT R12, RZ, 0x7610, R12 ;  /* 0x00007610ff0c7816 */ /* 0x000fc6000000000c */
[----:B--2---:R3:W-:Y:S02]  /*fda0*/  STS.U16 [R29+0x1100], R14 ;  /* 0x0011000e1d007388 */ /* 0x0047e40000000400 */
[----:B---3--:R-:W-:-:S05]  /*fdb0*/  IADD3 R14, P1, R15, R2, RZ ;  /* 0x000000020f0e7210 */ /* 0x008fca0007f3e0ff */
[----:B------:R-:W-:Y:S02]  /*fdc0*/  IMAD.X R15, R16, 0x1, R0, P1 ;  /* 0x00000001100f7824 */ /* 0x000fe400008e0600 */
[----:B------:R-:W2:Y:S04]  /*fdd0*/  LDL R16, [R1+0x4a4] ;  /* 0x0004a40001107983 */ /* 0x000ea80000100800 */
[----:B------:R0:W3:Y:S04]  /*fde0*/  @!P0 LDG.E.U16 R12, [R14.64] ;  /* 0x000000060e0c8981 */ /* 0x0000e8000c1e1500 */
        /* <DEDUP_REMOVED lines=10> */
[----:B---3--:R2:W-:Y:S02]  /*fe90*/  STS.U16 [R29+0x1900], R14 ;  /* 0x0019000e1d007388 */ /* 0x0085e40000000400 */
[----:B--2---:R-:W-:-:S02]  /*fea0*/  IADD3 R14, P1, R15, R2, RZ ;  /* 0x000000020f0e7210 */ /* 0x004fc40007f3e0ff */
        /* <DEDUP_REMOVED lines=8> */
[----:B------:R-:W2:Y:S04]  /*ff30*/  LDL R15, [R1+0x2c0] ;  /* 0x0002c000010f7983 */ /* 0x000ea80000100800 */
[----:B------:R0:W-:Y:S04]  /*ff40*/  STS.U16 [R29+0x2100], R17 ;  /* 0x002100111d007388 */ /* 0x0001e80000000400 */
[----:B0-----:R-:W3:Y:S01]  /*ff50*/  LDL R17, [R1+0x2b0] ;  /* 0x0002b00001117983 */ /* 0x001ee20000100800 */
[----:B------:R-:W-:Y:S01]  /*ff60*/  PRMT R7, RZ, 0x7610, R7 ;  /* 0x00007610ff077816 */ /* 0x000fe20000000007 */
[----:B--2---:R-:W-:Y:S01]  /*ff70*/  IMAD.X R15, R15, 0x1, R0, P1 ;  /* 0x000000010f0f7824 */ /* 0x004fe200008e0600 */
[----:B------:R-:W-:-:S04]  /*ff80*/  IADD3 R16, P1, R16, R2, RZ ;  /* 0x0000000210107210 */ /* 0x000fc80007f3e0ff */
[----:B------:R0:W2:Y:S01]  /*ff90*/  @!P0 LDG.E.U16 R7, [R14.64] ;  /* 0x000000060e078981 */ /* 0x0000a2000c1e1500 */
[----:B---3--:R-:W-:Y:S01]  /*ffa0*/  IMAD.X R17, R17, 0x1, R0, P1 ;  /* 0x0000000111117824 */ /* 0x008fe200008e0600 */
[----:B0-----:R-:W-:-:S06]  /*ffb0*/  PRMT R14, RZ, 0x7610, R14 ;  /* 0x00007610ff0e7816 */ /* 0x001fcc000000000e */
[----:B------:R0:W3:Y:S04]  /*ffc0*/  @!P0 LDG.E.U16 R14, [R16.64] ;  /* 0x00000006100e8981 */ /* 0x0000e8000c1e1500 */
[----:B0-----:R-:W2:Y:S04]  /*ffd0*/  LDL R17, [R1+0x5a0] ;  /* 0x0005a00001117983 */ /* 0x001ea80000100800 */
[----:B------:R0:W-:Y:S04]  /*ffe0*/  STS.U16 [R29+0x2500], R28 ;  /* 0x0025001c1d007388 */ /* 0x0001e80000000400 */
[----:B0-----:R-:W3:Y:S01]  /*fff0*/  LDL.LU R28, [R1+0x290] ;  /* 0x00029000011c7983 */ /* 0x001ee20000300800 */
[----:B--2---:R-:W-:-:S03]  /*10000*/  IADD3 R16, P1, R17, R2, RZ ;  /* 0x0000000211107210 */ /* 0x004fc60007f3e0ff */
[----:B------:R-:W2:Y:S01]  /*10010*/  LDL R17, [R1+0x2a8] ;  /* 0x0002a80001117983 */ /* 0x000ea20000100800 */
[----:B------:R-:W-:Y:S01]  /*10020*/  PRMT R15, RZ, 0x7610, R15 ;  /* 0x00007610ff0f7816 */ /* 0x000fe2000000000f */
[----:B--2---:R-:W-:-:S05]  /*10030*/  IMAD.X R17, R17, 0x1, R0, P1 ;  /* 0x0000000111117824 */ /* 0x004fca00008e0600 */
[----:B------:R0:W2:Y:S04]  /*10040*/  @!P0 LDG.E.U16 R15, [R16.64] ;  /* 0x00000006100f8981 */ /* 0x0000a8000c1e1500 */
[----:B0-----:R-:W2:Y:S02]  /*10050*/  LDL R17, [R1+0x48c] ;  /* 0x00048c0001117983 */ /* 0x001ea40000100800 */
[----:B--2---:R-:W-:Y:S02]  /*10060*/  IADD3 R16, P1, R17, R2, RZ ;  /* 0x0000000211107210 */ /* 0x004fe40007f3e0ff */
        /* <DEDUP_REMOVED lines=14> */
[----:B------:R-:W2:Y:S01]  /*10150*/  LDL R17, [R1+0x46c] ;  /* 0x00046c0001117983 */ /* 0x000ea20000100800 */
[----:B------:R-:W-:-:S02]  /*10160*/  PRMT R4, RZ, 0x7610, R4 ;  /* 0x00007610ff047816 */ /* 0x000fc40000000004 */
[----:B--2---:R-:W-:-:S05]  /*10170*/  IADD3 R16, P1, R17, R2, RZ ;  /* 0x0000000211107210 */ /* 0x004fca0007f3e0ff */
[----:B---3--:R-:W-:-:S05]  /*10180*/  IMAD.X R17, R28, 0x1, R0, P1 ;  /* 0x000000011c117824 */ /* 0x008fca00008e0600 */
[----:B------:R-:W2:Y:S04]  /*10190*/  @!P0 LDG.E.U16 R4, [R16.64] ;  /* 0x0000000610048981 */ /* 0x000ea8000c1e1500 */
[----:B------:R0:W-:Y:S04]  /*101a0*/  STL [R1+0x658], R28 ;  /* 0x0006581c01007387 */ /* 0x0001e80000100800 */
[----:B0-----:R-:W3:Y:S04]  /*101b0*/  LDL.LU R28, [R1+0x45c] ;  /* 0x00045c00011c7983 */ /* 0x001ee80000300800 */
[----:B--2---:R0:W-:Y:S04]  /*101c0*/  STL [R1+0x14], R4 ;  /* 0x0000140401007387 */ /* 0x0041e80000100800 */
[----:B0-----:R-:W2:Y:S04]  /*101d0*/  LDL.LU R4, [R1+0xb68] ;  /* 0x000b680001047983 */ /* 0x001ea80000300800 */
[----:B------:R-:W2:Y:S01]  /*101e0*/  LDL R17, [R1+0x288] ;  /* 0x0002880001117983 */ /* 0x000ea20000100800 */
[----:B---3--:R-:W-:-:S02]  /*101f0*/  IADD3 R16, P1, R28, R2, RZ ;  /* 0x000000021c107210 */ /* 0x008fc40007f3e0ff */
[----:B------:R-:W-:-:S03]  /*10200*/  PRMT R5, RZ, 0x7610, R5 ;  /* 0x00007610ff057816 */ /* 0x000fc60000000005 */
[----:B--2---:R-:W-:-:S05]  /*10210*/  IMAD.X R17, R17, 0x1, R0, P1 ;  /* 0x0000000111117824 */ /* 0x004fca00008e0600 */
[----:B------:R-:W2:Y:S04]  /*10220*/  @!P0 LDG.E.U16 R5, [R16.64] ;  /* 0x0000000610058981 */ /* 0x000ea8000c1e1500 */
[----:B------:R-:W-:Y:S04]  /*10230*/  STS.U16 [R29+0x2900], R27 ;  /* 0x0029001b1d007388 */ /* 0x000fe80000000400 */
[----:B------:R-:W-:Y:S04]  /*10240*/  STS.U16 [R29+0x2d00], R26 ;  /* 0x002d001a1d007388 */ /* 0x000fe80000000400 */
[----:B------:R-:W-:Y:S04]  /*10250*/  STS.U16 [R29+0x3100], R25 ;  /* 0x003100191d007388 */ /* 0x000fe80000000400 */
[----:B------:R0:W-:Y:S04]  /*10260*/  STS.U16 [R29+0x3500], R4 ;  /* 0x003500041d007388 */ /* 0x0001e80000000400 */
[----:B0-----:R-:W3:Y:S04]  /*10270*/  LDL R4, [R1+0x44c] ;  /* 0x00044c0001047983 */ /* 0x001ee80000100800 */
[----:B------:R0:W-:Y:S04]  /*10280*/  STL [R1+0x660], R28 ;  /* 0x0006601c01007387 */ /* 0x0001e80000100800 */
[----:B0-----:R-:W4:Y:S04]  /*10290*/  LDL.LU R28, [R1+0x280] ;  /* 0x00028000011c7983 */ /* 0x001f280000300800 */
[----:B--2---:R0:W-:Y:S04]  /*102a0*/  STL [R1+0x10], R5 ;  /* 0x0000100501007387 */ /* 0x0041e80000100800 */
[----:B0-----:R-:W2:Y:S01]  /*102b0*/  LDL.LU R5, [R1+0xb64] ;  /* 0x000b640001057983 */ /* 0x001ea20000300800 */
[----:B------:R-:W-:-:S02]  /*102c0*/  PRMT R6, RZ, 0x7610, R6 ;  /* 0x00007610ff067816 */ /* 0x000fc40000000006 */
[----:B---3--:R-:W-:Y:S01]  /*102d0*/  IADD3 R4, P1, R4, R2, RZ ;  /* 0x0000000204047210 */ /* 0x008fe20007f3e0ff */
[----:B--2---:R4:W-:Y:S04]  /*102e0*/  STS.U16 [R29+0x3900], R5 ;  /* 0x003900051d007388 */ /* 0x0049e80000000400 */
[----:B----4-:R-:W-:-:S05]  /*102f0*/  IMAD.X R5, R28, 0x1, R0, P1 ;  /* 0x000000011c057824 */ /* 0x010fca00008e0600 */
[----:B------:R-:W2:Y:S04]  /*10300*/  @!P0 LDG.E.U16 R6, [R4.64] ;  /* 0x0000000604068981 */ /* 0x000ea8000c1e1500 */
[----:B------:R0:W-:Y:S04]  /*10310*/  STL [R1+0x66c], R28 ;  /* 0x00066c1c01007387 */ /* 0x0001e80000100800 */
[----:B0-----:R-:W3:Y:S04]  /*10320*/  LDL.LU R28, [R1+0x43c] ;  /* 0x00043c00011c7983 */ /* 0x001ee80000300800 */
[----:B--2---:R0:W-:Y:S04]  /*10330*/  STL [R1+0xc], R6 ;  /* 0x00000c0601007387 */ /* 0x0041e80000100800 */
[----:B0-----:R-:W2:Y:S04]  /*10340*/  LDL.LU R6, [R1+0xb60] ;  /* 0x000b600001067983 */ /* 0x001ea80000300800 */
[----:B------:R-:W4:Y:S01]  /*10350*/  LDL R5, [R1+0x278] ;  /* 0x0002780001057983 */ /* 0x000f220000100800 */
[----:B---3--:R-:W-:-:S03]  /*10360*/  IADD3 R4, P1, R28, R2, RZ ;  /* 0x000000021c047210 */ /* 0x008fc60007f3e0ff */
[----:B------:R0:W-:Y:S04]  /*10370*/  STL [R1+0x678], R28 ;  /* 0x0006781c01007387 */ /* 0x0001e80000100800 */
[----:B0-----:R-:W3:Y:S04]  /*10380*/  LDL.LU R28, [R1+0x42c] ;  /* 0x00042c00011c7983 */ /* 0x001ee80000300800 */
[----:B--2---:R0:W-:Y:S04]  /*10390*/  STS.U16 [R29+0x3d00], R6 ;  /* 0x003d00061d007388 */ /* 0x0041e80000000400 */
[----:B0-----:R-:W0:Y:S02]  /*103a0*/  S2R R6, SR_TID.X ;  /* 0x0000000000067919 */ /* 0x001e240000002100 */
[----:B0-----:R-:W-:-:S02]  /*103b0*/  LOP3.LUT R29, R6, 0x3f, RZ, 0xc0, !PT ;  /* 0x0000003f061d7812 */ /* 0x001fc400078ec0ff */
[----:B------:R-:W-:-:S04]  /*103c0*/  LOP3.LUT R6, R6, 0x40, RZ, 0xc0, !PT ;  /* 0x0000004006067812 */ /* 0x000fc800078ec0ff */
[----:B------:R-:W-:Y:S01]  /*103d0*/  ISETP.NE.U32.AND P2, PT, R6, RZ, PT ;  /* 0x000000ff0600720c */ /* 0x000fe20003f45070 */
[----:B------:R-:W-:-:S03]  /*103e0*/  IMAD.SHL.U32 R29, R29, 0x2, RZ ;  /* 0x000000021d1d7824 */ /* 0x000fc600078e00ff */
[----:B------:R-:W-:-:S04]  /*103f0*/  SEL R6, RZ, 0x90, !P2 ;  /* 0x00000090ff067807 */ /* 0x000fc80005000000 */
[----:B------:R-:W-:Y:S02]  /*10400*/  LOP3.LUT R6, R6, R29, RZ, 0x3c, !PT ;  /* 0x0000001d06067212 */ /* 0x000fe400078e3cff */
[----:B------:R-:W2:Y:S01]  /*10410*/  LDL.LU R29, [R1+0xb5c] ;  /* 0x000b5c00011d7983 */ /* 0x000ea20000300800 */
[----:B----4-:R-:W-:Y:S01]  /*10420*/  IMAD.X R5, R5, 0x1, R0, P1 ;  /* 0x0000000105057824 */ /* 0x010fe200008e0600 */
[----:B--2---:R-:W-:-:S06]  /*10430*/  PRMT R29, RZ, 0x7610, R29 ;  /* 0x00007610ff1d7816 */ /* 0x004fcc000000001d */
[----:B------:R-:W2:Y:S04]  /*10440*/  @!P0 LDG.E.U16 R29, [R4.64] ;  /* 0x00000006041d8981 */ /* 0x000ea8000c1e1500 */
[----:B--2---:R0:W-:Y:S04]  /*10450*/  STL [R1+0x8], R29 ;  /* 0x0000081d01007387 */ /* 0x0041e80000100800 */
[----:B------:R-:W2:Y:S01]  /*10460*/  LDL R5, [R1+0x270] ;  /* 0x0002700001057983 */ /* 0x000ea20000100800 */
[----:B---3--:R-:W-:Y:S02]  /*10470*/  IADD3 R4, P1, R28, R2, RZ ;  /* 0x000000021c047210 */ /* 0x008fe40007f3e0ff */
[----:B------:R-:W-:Y:S01]  /*10480*/  PRMT R20, RZ, 0x7610, R20 ;  /* 0x00007610ff147816 */ /* 0x000fe20000000014 */
[----:B0-----:R-:W3:Y:S04]  /*10490*/  LDL R29, [R1+0x260] ;  /* 0x00026000011d7983 */ /* 0x001ee80000100800 */
[----:B------:R0:W-:Y:S04]  /*104a0*/  STL [R1+0x684], R28 ;  /* 0x0006841c01007387 */ /* 0x0001e80000100800 */
[----:B0-----:R-:W4:Y:S01]  /*104b0*/  LDL.LU R28, [R1+0x41c] ;  /* 0x00041c00011c7983 */ /* 0x001f220000300800 */
[----:B--2---:R-:W-:-:S05]  /*104c0*/  IMAD.X R5, R5, 0x1, R0, P1 ;  /* 0x0000000105057824 */ /* 0x004fca00008e0600 */
[----:B------:R4:W2:Y:S02]  /*104d0*/  @!P0 LDG.E.U16 R20, [R4.64] ;  /* 0x0000000604148981 */ /* 0x0008a4000c1e1500 */
[----:B----4-:R-:W-:Y:S02]  /*104e0*/  IADD3 R4, P1, R28, R2, RZ ;  /* 0x000000021c047210 */ /* 0x010fe40007f3e0ff */
[----:B--2---:R0:W-:Y:S04]  /*104f0*/  STL [R1+0x4], R20 ;  /* 0x0000041401007387 */ /* 0x0041e80000100800 */
[----:B0-----:R-:W2:Y:S04]  /*10500*/  LDL.LU R20, [R1+0xb58] ;  /* 0x000b580001147983 */ /* 0x001ea80000300800 */
[----:B------:R-:W4:Y:S04]  /*10510*/  LDL R5, [R1+0x268] ;  /* 0x0002680001057983 */ /* 0x000f280000100800 */
[----:B------:R0:W-:Y:S04]  /*10520*/  STL [R1+0x690], R28 ;  /* 0x0006901c01007387 */ /* 0x0001e80000100800 */
[----:B0-----:R-:W2:Y:S01]  /*10530*/  LDL.LU R28, [R1+0x40c] ;  /* 0x00040c00011c7983 */ /* 0x001ea20000300800 */
[----:B------:R-:W-:Y:S01]  /*10540*/  PRMT R3, RZ, 0x7610, R3 ;  /* 0x00007610ff037816 */ /* 0x000fe20000000003 */
[----:B----4-:R-:W-:-:S05]  /*10550*/  IMAD.X R5, R5, 0x1, R0, P1 ;  /* 0x0000000105057824 */ /* 0x010fca00008e0600 */
[----:B------:R0:W4:Y:S04]  /*10560*/  @!P0 LDG.E.U16 R3, [R4.64] ;  /* 0x0000000604038981 */ /* 0x000128000c1e1500 */
[----:B--2---:R1:W-:Y:S01]  /*10570*/  STL [R1+0x69c], R28 ;  /* 0x00069c1c01007387 */ /* 0x0043e20000100800 */
[----:B0-----:R-:W-:-:S03]  /*10580*/  IADD3 R4, P1, R28, R2, RZ ;  /* 0x000000021c047210 */ /* 0x001fc60007f3e0ff */
[----:B-1----:R-:W2:Y:S01]  /*10590*/  LDL.LU R28, [R1+0x3fc] ;  /* 0x0003fc00011c7983 */ /* 0x002ea20000300800 */
[----:B------:R-:W-:Y:S01]  /*105a0*/  PRMT R25, RZ, 0x7610, R25 ;  /* 0x00007610ff197816 */ /* 0x000fe20000000019 */
[----:B---3--:R-:W-:Y:S02]  /*105b0*/  IMAD.X R5, R29, 0x1, R0, P1 ;  /* 0x000000011d057824 */ /* 0x008fe400008e0600 */
[----:B------:R-:W3:Y:S04]  /*105c0*/  LDL R29, [R1+0x248] ;  /* 0x00024800011d7983 */ /* 0x000ee80000100800 */
[----:B------:R0:W3:Y:S04]  /*105d0*/  @!P0 LDG.E.U16 R25, [R4.64] ;  /* 0x0000000604198981 */ /* 0x0000e8000c1e1500 */
[----:B0-----:R-:W3:Y:S01]  /*105e0*/  LDL R5, [R1+0x258] ;  /* 0x0002580001057983 */ /* 0x001ee20000100800 */
[----:B--2---:R-:W-:-:S03]  /*105f0*/  IADD3 R4, P1, R28, R2, RZ ;  /* 0x000000021c047210 */ /* 0x004fc60007f3e0ff */
[----:B------:R0:W-:Y:S04]  /*10600*/  STL [R1+0x6a8], R28 ;  /* 0x0006a81c01007387 */ /* 0x0001e80000100800 */
[----:B0-----:R-:W2:Y:S01]  /*10610*/  LDL.LU R28, [R1+0x3ec] ;  /* 0x0003ec00011c7983 */ /* 0x001ea20000300800 */
[----:B------:R-:W-:Y:S01]  /*10620*/  PRMT R27, RZ, 0x7610, R27 ;  /* 0x00007610ff1b7816 */ /* 0x000fe2000000001b */
[----:B---3--:R-:W-:-:S05]  /*10630*/  IMAD.X R5, R5, 0x1, R0, P1 ;  /* 0x0000000105057824 */ /* 0x008fca00008e0600 */
[----:B------:R0:W3:Y:S04]  /*10640*/  @!P0 LDG.E.U16 R27, [R4.64] ;  /* 0x00000006041b8981 */ /* 0x0000e8000c1e1500 */
[----:B0-----:R-:W3:Y:S01]  /*10650*/  LDL R5, [R1+0x250] ;  /* 0x0002500001057983 */ /* 0x001ee20000100800 */
[----:B--2---:R-:W-:-:S03]  /*10660*/  IADD3 R4, P1, R28, R2, RZ ;  /* 0x000000021c047210 */ /* 0x004fc60007f3e0ff */
[----:B------:R0:W-:Y:S04]  /*10670*/  STL [R1+0x6b0], R28 ;  /* 0x0006b01c01007387 */ /* 0x0001e80000100800 */
[----:B0-----:R-:W2:Y:S01]  /*10680*/  LDL.LU R28, [R1+0x3dc] ;  /* 0x0003dc00011c7983 */ /* 0x001ea20000300800 */
[----:B------:R-:W-:Y:S02]  /*10690*/  LOP3.LUT R6, R6, 0x20, RZ, 0x3c, !PT ;  /* 0x0000002006067812 */ /* 0x000fe400078e3cff */
[----:B------:R-:W-:-:S03]  /*106a0*/  PRMT R26, RZ, 0x7610, R26 ;  /* 0x00007610ff1a7816 */ /* 0x000fc6000000001a */
[----:B------:R-:W-:Y:S01]  /*106b0*/  STS.U16 [R6+0x4100], R19 ;  /* 0x0041001306007388 */ /* 0x000fe20000000400 */
[----:B---3--:R-:W-:-:S03]  /*106c0*/  IMAD.X R5, R5, 0x1, R0, P1 ;  /* 0x0000000105057824 */ /* 0x008fc600008e0600 */
[----:B------:R-:W-:Y:S04]  /*106d0*/  STS.U16 [R6+0x4500], R20 ;  /* 0x0045001406007388 */ /* 0x000fe80000000400 */
[----:B------:R2:W3:Y:S04]  /*106e0*/  @!P0 LDG.E.U16 R26, [R4.64] ;  /* 0x00000006041a8981 */ /* 0x0004e8000c1e1500 */
[----:B------:R-:W-:Y:S04]  /*106f0*/  STS.U16 [R6+0x4900], R21 ;  /* 0x0049001506007388 */ /* 0x000fe80000000400 */
[----:B------:R-:W-:Y:S04]  /*10700*/  STS.U16 [R6+0x4d00], R22 ;  /* 0x004d001606007388 */ /* 0x000fe80000000400 */
[----:B------:R-:W-:Y:S04]  /*10710*/  STS.U16 [R6+0x5100], R23 ;  /* 0x0051001706007388 */ /* 0x000fe80000000400 */
[----:B------:R0:W-:Y:S02]  /*10720*/  STS.U16 [R6+0x5500], R24 ;  /* 0x0055001806007388 */ /* 0x0001e40000000400 */
[----:B0-----:R-:W-:-:S02]  /*10730*/  PRMT R24, RZ, 0x7610, R24 ;  /* 0x00007610ff187816 */ /* 0x001fc40000000018 */
[----:B--2---:R-:W-:-:S05]  /*10740*/  IADD3 R4, P1, R28, R2, RZ ;  /* 0x000000021c047210 */ /* 0x004fca0007f3e0ff */
[----:B------:R-:W-:Y:S01]  /*10750*/  IMAD.X R5, R29, 0x1, R0, P1 ;  /* 0x000000011d057824 */ /* 0x000fe200008e0600 */
[----:B------:R0:W-:Y:S04]  /*10760*/  STL [R1+0x6b4], R28 ;  /* 0x0006b41c01007387 */ /* 0x0001e80000100800 */
[----:B------:R1:W2:Y:S04]  /*10770*/  @!P0 LDG.E.U16 R24, [R4.64] ;  /* 0x0000000604188981 */ /* 0x0002a8000c1e1500 */
[----:B------:R-:W3:Y:S04]  /*10780*/  LDL R29, [R1+0x3ac] ;  /* 0x0003ac00011d7983 */ /* 0x000ee80000100800 */
[----:B0-----:R-:W3:Y:S04]  /*10790*/  LDL R28, [R1+0x230] ;  /* 0x00023000011c7983 */ /* 0x001ee80000100800 */
[----:B-1----:R-:W3:Y:S04]  /*107a0*/  LDL R5, [R1+0x3cc] ;  /* 0x0003cc0001057983 */ /* 0x002ee80000100800 */
[----:B--2---:R-:W-:Y:S01]  /*107b0*/  STL [R1+0xb54], R24 ;  /* 0x000b541801007387 */ /* 0x004fe20000100800 */
[----:B---3--:R-:W-:-:S03]  /*107c0*/  IADD3 R4, P1, R5, R2, RZ ;  /* 0x0000000205047210 */ /* 0x008fc60007f3e0ff */
[----:B------:R-:W2:Y:S01]  /*107d0*/  LDL R5, [R1+0x240] ;  /* 0x0002400001057983 */ /* 0x000ea20000100800 */
[----:B------:R-:W-:Y:S01]  /*107e0*/  PRMT R17, RZ, 0x7610, R17 ;  /* 0x00007610ff117816 */ /* 0x000fe20000000011 */
[----:B--2---:R-:W-:-:S05]  /*107f0*/  IMAD.X R5, R5, 0x1, R0, P1 ;  /* 0x0000000105057824 */ /* 0x004fca00008e0600 */
[----:B------:R0:W2:Y:S04]  /*10800*/  @!P0 LDG.E.U16 R17, [R4.64] ;  /* 0x0000000604118981 */ /* 0x0000a8000c1e1500 */
[----:B0-----:R-:W3:Y:S04]  /*10810*/  LDL R5, [R1+0x3bc] ;  /* 0x0003bc0001057983 */ /* 0x001ee80000100800 */
[----:B--2---:R-:W-:Y:S01]  /*10820*/  STL [R1+0xb50], R17 ;  /* 0x000b501101007387 */ /* 0x004fe20000100800 */
[----:B---3--:R-:W-:-:S03]  /*10830*/  IADD3 R4, P1, R5, R2, RZ ;  /* 0x0000000205047210 */ /* 0x008fc60007f3e0ff */
[----:B------:R-:W2:Y:S04]  /*10840*/  LDL R5, [R1+0x238] ;  /* 0x0002380001057983 */ /* 0x000ea80000100800 */
[----:B------:R-:W-:Y:S04]  /*10850*/  STS.U16 [R6+0x5900], R18 ;  /* 0x0059001206007388 */ /* 0x000fe80000000400 */
[----:B------:R0:W-:Y:S02]  /*10860*/  STS.U16 [R6+0x5d00], R10 ;  /* 0x005d000a06007388 */ /* 0x0001e40000000400 */
[----:B0-----:R-:W-:-:S02]  /*10870*/  PRMT R10, RZ, 0x7610, R10 ;  /* 0x00007610ff0a7816 */ /* 0x001fc4000000000a */
[----:B------:R0:W-:Y:S02]  /*10880*/  STS.U16 [R6+0x6100], R9 ;  /* 0x0061000906007388 */ /* 0x0001e40000000400 */
[----:B0-----:R-:W-:Y:S01]  /*10890*/  PRMT R9, RZ, 0x7610, R9 ;  /* 0x00007610ff097816 */ /* 0x001fe20000000009 */
[----:B--2---:R-:W-:-:S05]  /*108a0*/  IMAD.X R5, R5, 0x1, R0, P1 ;  /* 0x0000000105057824 */ /* 0x004fca00008e0600 */
[----:B------:R0:W2:Y:S02]  /*108b0*/  @!P0 LDG.E.U16 R10, [R4.64] ;  /* 0x00000006040a8981 */ /* 0x0000a4000c1e1500 */
[-C--:B0-----:R-:W-:Y:S02]  /*108c0*/  IADD3 R4, P1, R29, R2.reuse, RZ ;  /* 0x000000021d047210 */ /* 0x081fe40007f3e0ff */
[----:B------:R-:W3:Y:S03]  /*108d0*/  LDL R29, [R1+0x37c] ;  /* 0x00037c00011d7983 */ /* 0x000ee60000100800 */
[----:B------:R-:W-:Y:S02]  /*108e0*/  IMAD.X R5, R28, 0x1, R0, P1 ;  /* 0x000000011c057824 */ /* 0x000fe400008e0600 */
[----:B------:R-:W2:Y:S04]  /*108f0*/  LDL R28, [R1+0x218] ;  /* 0x00021800011c7983 */ /* 0x000ea80000100800 */
[----:B------:R0:W2:Y:S04]  /*10900*/  @!P0 LDG.E.U16 R9, [R4.64] ;  /* 0x0000000604098981 */ /* 0x0000a8000c1e1500 */
[----:B0-----:R-:W3:Y:S04]  /*10910*/  LDL R5, [R1+0x39c] ;  /* 0x00039c0001057983 */ /* 0x001ee80000100800 */
        /* <DEDUP_REMOVED lines=9> */
[----:B------:R-:W2:Y:S01]  /*109b0*/  LDL R5, [R1+0x220] ;  /* 0x0002200001057983 */ /* 0x000ea20000100800 */
[----:B------:R-:W-:Y:S01]  /*109c0*/  PRMT R19, RZ, 0x7610, R19 ;  /* 0x00007610ff137816 */ /* 0x000fe20000000013 */
[----:B--2---:R-:W-:-:S05]  /*109d0*/  IMAD.X R5, R5, 0x1, R0, P1 ;  /* 0x0000000105057824 */ /* 0x004fca00008e0600 */
[----:B------:R0:W2:Y:S01]  /*109e0*/  @!P0 LDG.E.U16 R19, [R4.64] ;  /* 0x0000000604138981 */ /* 0x0000a2000c1e1500 */
[----:B------:R-:W-:Y:S02]  /*109f0*/  PRMT R20, RZ, 0x7610, R20 ;  /* 0x00007610ff147816 */ /* 0x000fe40000000014 */
[----:B0-----:R-:W-:-:S05]  /*10a00*/  IADD3 R4, P1, R29, R2, RZ ;  /* 0x000000021d047210 */ /* 0x001fca0007f3e0ff */
[----:B------:R-:W-:-:S05]  /*10a10*/  IMAD.X R5, R28, 0x1, R0, P1 ;  /* 0x000000011c057824 */ /* 0x000fca00008e0600 */
[----:B------:R0:W3:Y:S04]  /*10a20*/  @!P0 LDG.E.U16 R20, [R4.64] ;  /* 0x0000000604148981 */ /* 0x0000e8000c1e1500 */
[----:B--2---:R-:W-:Y:S04]  /*10a30*/  STL [R1+0xb44], R19 ;  /* 0x000b441301007387 */ /* 0x004fe80000100800 */
[----:B0-----:R-:W2:Y:S04]  /*10a40*/  LDL R5, [R1+0x36c] ;  /* 0x00036c0001057983 */ /* 0x001ea80000100800 */
[----:B------:R-:W4:Y:S04]  /*10a50*/  LDL R28, [R1+0x34c] ;  /* 0x00034c00011c7983 */ /* 0x000f280000100800 */
[----:B------:R-:W4:Y:S04]  /*10a60*/  LDL R29, [R1+0x200] ;  /* 0x00020000011d7983 */ /* 0x000f280000100800 */
[----:B---3--:R-:W-:Y:S01]  /*10a70*/  STL [R1+0xb40], R20 ;  /* 0x000b401401007387 */ /* 0x008fe20000100800 */
[----:B--2---:R-:W-:-:S03]  /*10a80*/  IADD3 R4, P1, R5, R2, RZ ;  /* 0x0000000205047210 */ /* 0x004fc60007f3e0ff */
[----:B------:R-:W2:Y:S01]  /*10a90*/  LDL R5, [R1+0x210] ;  /* 0x0002100001057983 */ /* 0x000ea20000100800 */
[----:B------:R-:W-:Y:S01]  /*10aa0*/  PRMT R21, RZ, 0x7610, R21 ;  /* 0x00007610ff157816 */ /* 0x000fe20000000015 */
[----:B--2---:R-:W-:-:S05]  /*10ab0*/  IMAD.X R5, R5, 0x1, R0, P1 ;  /* 0x0000000105057824 */ /* 0x004fca00008e0600 */
[----:B------:R0:W2:Y:S04]  /*10ac0*/  @!P0 LDG.E.U16 R21, [R4.64] ;  /* 0x0000000604158981 */ /* 0x0000a8000c1e1500 */
[----:B------:R-:W-:Y:S04]  /*10ad0*/  STS.U16 [R6+0x6500], R13 ;  /* 0x0065000d06007388 */ /* 0x000fe80000000400 */
[----:B------:R-:W-:Y:S04]  /*10ae0*/  STS.U16 [R6+0x6900], R12 ;  /* 0x0069000c06007388 */ /* 0x000fe80000000400 */
[----:B0-----:R-:W3:Y:S04]  /*10af0*/  LDL R5, [R1+0x35c] ;  /* 0x00035c0001057983 */ /* 0x001ee80000100800 */
[----:B------:R-:W-:Y:S04]  /*10b00*/  STS.U16 [R6+0x6d00], R11 ;  /* 0x006d000b06007388 */ /* 0x000fe80000000400 */
[----:B------:R-:W-:Y:S04]  /*10b10*/  STS.U16 [R6+0x7100], R8 ;  /* 0x0071000806007388 */ /* 0x000fe80000000400 */
[----:B------:R0:W-:Y:S04]  /*10b20*/  STS.U16 [R6+0x7500], R7 ;  /* 0x0075000706007388 */ /* 0x0001e80000000400 */
[----:B--2---:R-:W-:Y:S04]  /*10b30*/  STL [R1+0xb3c], R21 ;  /* 0x000b3c1501007387 */ /* 0x004fe80000100800 */
[----:B0-----:R-:W2:Y:S01]  /*10b40*/  LDL R7, [R1+0x208] ;  /* 0x0002080001077983 */ /* 0x001ea20000100800 */
[----:B------:R-:W-:-:S02]  /*10b50*/  PRMT R22, RZ, 0x7610, R22 ;  /* 0x00007610ff167816 */ /* 0x000fc40000000016 */
[----:B---3--:R-:W-:-:S05]  /*10b60*/  IADD3 R4, P1, R5, R2, RZ ;  /* 0x0000000205047210 */ /* 0x008fca0007f3e0ff */
[----:B--2---:R-:W-:Y:S01]  /*10b70*/  IMAD.X R5, R7, 0x1, R0, P1 ;  /* 0x0000000107057824 */ /* 0x004fe200008e0600 */
[----:B------:R-:W-:Y:S01]  /*10b80*/  PRMT R16, RZ, 0x7610, R16 ;  /* 0x00007610ff107816 */ /* 0x000fe20000000010 */
[----:B------:R-:W2:Y:S04]  /*10b90*/  LDL.LU R7, [R1+0x14] ;  /* 0x0000140001077983 */ /* 0x000ea80000300800 */
[----:B------:R4:W3:Y:S02]  /*10ba0*/  @!P0 LDG.E.U16 R22, [R4.64] ;  /* 0x0000000604168981 */ /* 0x0008e4000c1e1500 */
[----:B----4-:R-:W-:Y:S02]  /*10bb0*/  IADD3 R4, P1, R28, R2, RZ ;  /* 0x000000021c047210 */ /* 0x010fe40007f3e0ff */
[----:B------:R0:W-:Y:S03]  /*10bc0*/  STS.U16 [R6+0x7900], R14 ;  /* 0x0079000e06007388 */ /* 0x0001e60000000400 */
[----:B------:R-:W-:-:S05]  /*10bd0*/  IMAD.X R5, R29, 0x1, R0, P1 ;  /* 0x000000011d057824 */ /* 0x000fca00008e0600 */
[----:B------:R1:W4:Y:S04]  /*10be0*/  @!P0 LDG.E.U16 R16, [R4.64] ;  /* 0x0000000604108981 */ /* 0x000328000c1e1500 */
[----:B---3--:R-:W-:Y:S04]  /*10bf0*/  STL [R1+0xb38], R22 ;  /* 0x000b381601007387 */ /* 0x008fe80000100800 */
[----:B0-----:R-:W3:Y:S04]  /*10c00*/  LDL.LU R14, [R1+0x18] ;  /* 0x00001800010e7983 */ /* 0x001ee80000300800 */
[----:B------:R-:W2:Y:S04]  /*10c10*/  LDL.LU R28, [R1+0x10] ;  /* 0x00001000011c7983 */ /* 0x000ea80000300800 */
[----:B-1----:R-:W2:Y:S04]  /*10c20*/  LDL R5, [R1+0x33c] ;  /* 0x00033c0001057983 */ /* 0x002ea80000100800 */
[----:B------:R0:W-:Y:S04]  /*10c30*/  STS.U16 [R6+0x7d00], R15 ;  /* 0x007d000f06007388 */ /* 0x0001e80000000400 */
[----:B0-----:R-:W3:Y:S04]  /*10c40*/  LDL.LU R15, [R1+0xc] ;  /* 0x00000c00010f7983 */ /* 0x001ee80000300800 */
[----:B------:R-:W0:Y:S01]  /*10c50*/  S2R R29, SR_TID.X ;  /* 0x00000000001d7919 */ /* 0x000e220000002100 */
[----:B--2---:R-:W-:-:S03]  /*10c60*/  IADD3 R4, P1, R5, R2, RZ ;  /* 0x0000000205047210 */ /* 0x004fc60007f3e0ff */
[----:B------:R-:W2:Y:S01]  /*10c70*/  LDL R5, [R1+0x1f8] ;  /* 0x0001f80001057983 */ /* 0x000ea20000100800 */
[C---:B0-----:R-:W-:Y:S02]  /*10c80*/  LOP3.LUT R6, R29.reuse, 0x3f, RZ, 0xc0, !PT ;  /* 0x0000003f1d067812 */ /* 0x041fe400078ec0ff */
[----:B------:R-:W-:-:S04]  /*10c90*/  LOP3.LUT R29, R29, 0x40, RZ, 0xc0, !PT ;  /* 0x000000401d1d7812 */ /* 0x000fc800078ec0ff */
[----:B------:R-:W-:Y:S01]  /*10ca0*/  ISETP.NE.U32.AND P2, PT, R29, RZ, PT ;  /* 0x000000ff1d00720c */ /* 0x000fe20003f45070 */
[----:B------:R-:W-:Y:S01]  /*10cb0*/  IMAD.SHL.U32 R6, R6, 0x2, RZ ;  /* 0x0000000206067824 */ /* 0x000fe200078e00ff */
[----:B------:R-:W-:Y:S02]  /*10cc0*/  PRMT R13, RZ, 0x7610, R13 ;  /* 0x00007610ff0d7816 */ /* 0x000fe4000000000d */
[----:B------:R-:W-:-:S04]  /*10cd0*/  SEL R29, RZ, 0x90, !P2 ;  /* 0x00000090ff1d7807 */ /* 0x000fc80005000000 */
[----:B------:R-:W-:Y:S02]  /*10ce0*/  LOP3.LUT R29, R29, R6, RZ, 0x3c, !PT ;  /* 0x000000061d1d7212 */ /* 0x000fe400078e3cff */
[----:B------:R-:W3:Y:S01]  /*10cf0*/  LDL R6, [R1+0x30c] ;  /* 0x00030c0001067983 */ /* 0x000ee20000100800 */
[----:B--2---:R-:W-:-:S05]  /*10d00*/  IMAD.X R5, R5, 0x1, R0, P1 ;  /* 0x0000000105057824 */ /* 0x004fca00008e0600 */
[----:B------:R0:W2:Y:S04]  /*10d10*/  @!P0 LDG.E.U16 R13, [R4.64] ;  /* 0x00000006040d8981 */ /* 0x0000a8000c1e1500 */
[----:B0-----:R-:W2:Y:S04]  /*10d20*/  LDL.LU R4, [R1+0x1c] ;  /* 0x00001c0001047983 */ /* 0x001ea80000300800 */
[----:B------:R-:W3:Y:S01]  /*10d30*/  LDL R5, [R1+0x32c] ;  /* 0x00032c0001057983 */ /* 0x000ee20000100800 */
[----:B------:R-:W-:-:S05]  /*10d40*/  LOP3.LUT R29, R29, 0x40, RZ, 0x3c, !PT ;  /* 0x000000401d1d7812 */ /* 0x000fca00078e3cff */
[----:B--2---:R3:W-:Y:S02]  /*10d50*/  STS.U16 [R29+0x200], R4 ;  /* 0x000200041d007388 */ /* 0x0047e40000000400 */
[----:B---3--:R-:W-:Y:S02]  /*10d60*/  IADD3 R4, P1, R5, R2, RZ ;  /* 0x0000000205047210 */ /* 0x008fe40007f3e0ff */
[----:B------:R-:W2:Y:S01]  /*10d70*/  LDL R5, [R1+0x1f0] ;  /* 0x0001f00001057983 */ /* 0x000ea20000100800 */
[----:B------:R-:W-:Y:S02]  /*10d80*/  PRMT R12, RZ, 0x7610, R12 ;  /* 0x00007610ff0c7816 */ /* 0x000fe4000000000c */
[----:B--2---:R-:W-:-:S05]  /*10d90*/  IMAD.X R5, R5, 0x1, R0, P1 ;  /* 0x0000000105057824 */ /* 0x004fca00008e0600 */
[----:B------:R0:W2:Y:S04]  /*10da0*/  @!P0 LDG.E.U16 R12, [R4.64] ;  /* 0x00000006040c8981 */ /* 0x0000a8000c1e1500 */
[----:B0-----:R-:W3:Y:S04]  /*10db0*/  LDL R5, [R1+0x31c] ;  /* 0x00031c0001057983 */ /* 0x001ee80000100800 */
[----:B------:R0:W-:Y:S04]  /*10dc0*/  STS.U16 [R29+0x600], R14 ;  /* 0x0006000e1d007388 */ /* 0x0001e80000000400 */
[----:B------:R1:W-:Y:S01]  /*10dd0*/  STS.U16 [R29+0xa00], R7 ;  /* 0x000a00071d007388 */ /* 0x0003e20000000400 */
[----:B------:R-:W-:-:S03]  /*10de0*/  PRMT R11, RZ, 0x7610, R11 ;  /* 0x00007610ff0b7816 */ /* 0x000fc6000000000b */
[----:B0-----:R-:W2:Y:S04]  /*10df0*/  LDL R14, [R1+0x2ec] ;  /* 0x0002ec00010e7983 */ /* 0x001ea80000100800 */
[----:B-1----:R-:W2:Y:S01]  /*10e00*/  LDL R7, [R1+0x1e0] ;  /* 0x0001e00001077983 */ /* 0x002ea20000100800 */
[----:B---3--:R-:W-:-:S03]  /*10e10*/  IADD3 R4, P1, R5, R2, RZ ;  /* 0x0000000205047210 */ /* 0x008fc60007f3e0ff */
[----:B------:R-:W3:Y:S02]  /*10e20*/  LDL R5, [R1+0x1e8] ;  /* 0x0001e80001057983 */ /* 0x000ee40000100800 */
[----:B---3--:R-:W-:Y:S01]  /*10e30*/  IMAD.X R5, R5, 0x1, R0, P1 ;  /* 0x0000000105057824 */ /* 0x008fe200008e0600 */
[----:B------:R-:W-:-:S04]  /*10e40*/  IADD3 R6, P1, R6, R2, RZ ;  /* 0x0000000206067210 */ /* 0x000fc80007f3e0ff */
[----:B------:R0:W3:Y:S01]  /*10e50*/  @!P0 LDG.E.U16 R11, [R4.64] ;  /* 0x00000006040b8981 */ /* 0x0000e2000c1e1500 */
[----:B--2---:R-:W-:Y:S01]  /*10e60*/  IMAD.X R7, R7, 0x1, R0, P1 ;  /* 0x0000000107077824 */ /* 0x004fe200008e0600 */
[----:B0-----:R-:W-:-:S06]  /*10e70*/  PRMT R4, RZ, 0x7610, R4 ;  /* 0x00007610ff047816 */ /* 0x001fcc0000000004 */
[----:B------:R0:W2:Y:S04]  /*10e80*/  @!P0 LDG.E.U16 R4, [R6.64] ;  /* 0x0000000606048981 */ /* 0x0000a8000c1e1500 */
[----:B0-----:R-:W2:Y:S04]  /*10e90*/  LDL R7, [R1+0x2fc] ;  /* 0x0002fc0001077983 */ /* 0x001ea80000100800 */
[----:B------:R0:W-:Y:S04]  /*10ea0*/  STS.U16 [R29+0xe00], R28 ;  /* 0x000e001c1d007388 */ /* 0x0001e80000000400 */
[----:B------:R1:W-:Y:S01]  /*10eb0*/  STS.U16 [R29+0x1200], R15 ;  /* 0x0012000f1d007388 */ /* 0x0003e20000000400 */
[----:B------:R-:W-:-:S03]  /*10ec0*/  PRMT R5, RZ, 0x7610, R5 ;  /* 0x00007610ff057816 */ /* 0x000fc60000000005 */
[----:B0-----:R-:W3:Y:S04]  /*10ed0*/  LDL R28, [R1+0x1c0] ;  /* 0x0001c000011c7983 */ /* 0x001ee80000100800 */
[----:B-1----:R-:W3:Y:S01]  /*10ee0*/  LDL R15, [R1+0x1d0] ;  /* 0x0001d000010f7983 */ /* 0x002ee20000100800 */
[----:B--2---:R-:W-:-:S03]  /*10ef0*/  IADD3 R6, P1, R7, R2, RZ ;  /* 0x0000000207067210 */ /* 0x004fc60007f3e0ff */
[----:B------:R-:W2:Y:S02]  /*10f00*/  LDL R7, [R1+0x1d8] ;  /* 0x0001d80001077983 */ /* 0x000ea40000100800 */
[----:B--2---:R-:W-:Y:S01]  /*10f10*/  IMAD.X R7, R7, 0x1, R0, P1 ;  /* 0x0000000107077824 */ /* 0x004fe200008e0600 */
[----:B------:R-:W-:-:S04]  /*10f20*/  IADD3 R14, P1, R14, R2, RZ ;  /* 0x000000020e0e7210 */ /* 0x000fc80007f3e0ff */
[----:B------:R0:W2:Y:S01]  /*10f30*/  @!P0 LDG.E.U16 R5, [R6.64] ;  /* 0x0000000606058981 */ /* 0x0000a2000c1e1500 */
[----:B---3--:R-:W-:Y:S01]  /*10f40*/  IMAD.X R15, R15, 0x1, R0, P1 ;  /* 0x000000010f0f7824 */ /* 0x008fe200008e0600 */
[----:B0-----:R-:W-:-:S06]  /*10f50*/  PRMT R6, RZ, 0x7610, R6 ;  /* 0x00007610ff067816 */ /* 0x001fcc0000000006 */
        /* <DEDUP_REMOVED lines=10> */
[----:B------:R-:W2:Y:S01]  /*11000*/  LDL R15, [R1+0x2cc] ;  /* 0x0002cc00010f7983 */ /* 0x000ea20000100800 */
[----:B------:R-:W-:-:S03]  /*11010*/  PRMT R8, RZ, 0x7610, R8 ;  /* 0x00007610ff087816 */ /* 0x000fc60000000008 */
[----:B---3--:R2:W-:Y:S02]  /*11020*/  STS.U16 [R29+0x1a00], R14 ;  /* 0x001a000e1d007388 */ /* 0x0085e40000000400 */
[----:B--2---:R-:W-:-:S05]  /*11030*/  IADD3 R14, P1, R15, R2, RZ ;  /* 0x000000020f0e7210 */ /* 0x004fca0007f3e0ff */
[----:B------:R-:W-:Y:S01]  /*11040*/  IMAD.X R15, R28, 0x1, R0, P1 ;  /* 0x000000011c0f7824 */ /* 0x000fe200008e0600 */
[----:B------:R0:W-:Y:S04]  /*11050*/  STS.U16 [R29+0x1e00], R3 ;  /* 0x001e00031d007388 */ /* 0x0001e80000000400 */
[----:B------:R1:W2:Y:S04]  /*11060*/  @!P0 LDG.E.U16 R8, [R14.64] ;  /* 0x000000060e088981 */ /* 0x0002a8000c1e1500 */
[----:B------:R-:W3:Y:S04]  /*11070*/  LDL R28, [R1+0x1a8] ;  /* 0x0001a800011c7983 */ /* 0x000ee80000100800 */
[----:B-1----:R-:W2:Y:S04]  /*11080*/  LDL R15, [R1+0x2bc] ;  /* 0x0002bc00010f7983 */ /* 0x002ea80000100800 */
[----:B0-----:R-:W3:Y:S04]  /*11090*/  LDL.LU R3, [R1+0x468] ;  /* 0x0004680001037983 */ /* 0x001ee80000300800 */
[----:B------:R-:W3:Y:S01]  /*110a0*/  LDL.LU R29, [R1+0x580] ;  /* 0x00058000011d7983 */ /* 0x000ee20000300800 */
[----:B--2---:R-:W-:-:S03]  /*110b0*/  IADD3 R14, P1, R15, R2, RZ ;  /* 0x000000020f0e7210 */ /* 0x004fc60007f3e0ff */
[----:B------:R-:W2:Y:S01]  /*110c0*/  LDL R15, [R1+0x1b8] ;  /* 0x0001b800010f7983 */ /* 0x000ea20000100800 */
[----:B------:R-:W-:Y:S01]  /*110d0*/  PRMT R23, RZ, 0x7610, R23 ;  /* 0x00007610ff177816 */ /* 0x000fe20000000017 */
[----:B--2---:R-:W-:-:S05]  /*110e0*/  IMAD.X R15, R15, 0x1, R0, P1 ;  /* 0x000000010f0f7824 */ /* 0x004fca00008e0600 */
[----:B------:R0:W2:Y:S04]  /*110f0*/  @!P0 LDG.E.U16 R23, [R14.64] ;  /* 0x000000060e178981 */ /* 0x0000a8000c1e1500 */
[----:B0-----:R-:W0:Y:S02]  /*11100*/  S2R R14, SR_TID.X ;  /* 0x00000000000e7919 */ /* 0x001e240000002100 */
[C---:B0-----:R-:W-:Y:S02]  /*11110*/  LOP3.LUT R15, R14.reuse, 0x3f, RZ, 0xc0, !PT ;  /* 0x0000003f0e0f7812 */ /* 0x041fe400078ec0ff */
[----:B------:R-:W-:-:S04]  /*11120*/  LOP3.LUT R14, R14, 0x40, RZ, 0xc0, !PT ;  /* 0x000000400e0e7812 */ /* 0x000fc800078ec0ff */
[----:B------:R-:W-:Y:S01]  /*11130*/  ISETP.NE.U32.AND P1, PT, R14, RZ, PT ;  /* 0x000000ff0e00720c */ /* 0x000fe20003f25070 */
[----:B------:R-:W-:-:S03]  /*11140*/  IMAD.SHL.U32 R15, R15, 0x2, RZ ;  /* 0x000000020f0f7824 */ /* 0x000fc600078e00ff */
[----:B------:R-:W-:-:S04]  /*11150*/  SEL R14, RZ, 0x90, !P1 ;  /* 0x00000090ff0e7807 */ /* 0x000fc80004800000 */
[----:B------:R-:W-:Y:S02]  /*11160*/  LOP3.LUT R14, R14, R15, RZ, 0x3c, !PT ;  /* 0x0000000f0e0e7212 */ /* 0x000fe400078e3cff */
[----:B------:R-:W2:Y:S02]  /*11170*/  LDL R15, [R1+0x4a0] ;  /* 0x0004a000010f7983 */ /* 0x000ea40000100800 */
[----:B------:R-:W-:-:S05]  /*11180*/  LOP3.LUT R14, R14, 0x40, RZ, 0x3c, !PT ;  /* 0x000000400e0e7812 */ /* 0x000fca00078e3cff */
[----:B------:R2:W-:Y:S02]  /*11190*/  STS.U16 [R14+0x2200], R25 ;  /* 0x002200190e007388 */ /* 0x0005e40000000400 */
[----:B--2---:R-:W-:Y:S02]  /*111a0*/  IADD3 R14, P1, R15, R2, RZ ;  /* 0x000000020f0e7210 */ /* 0x004fe40007f3e0ff */
[----:B------:R-:W2:Y:S01]  /*111b0*/  LDL R15, [R1+0x1b0] ;  /* 0x0001b000010f7983 */ /* 0x000ea20000100800 */
[----:B------:R-:W-:Y:S02]  /*111c0*/  PRMT R25, RZ, 0x7610, R25 ;  /* 0x00007610ff197816 */ /* 0x000fe40000000019 */
        /* <DEDUP_REMOVED lines=12> */
[----:B0-----:R-:W-:Y:S02]  /*11290*/  PRMT R27, RZ, 0x7610, R27 ;  /* 0x00007610ff1b7816 */ /* 0x001fe4000000001b */
[----:B--2---:R-:W-:-:S05]  /*112a0*/  IADD3 R14, P1, R15, R2, RZ ;  /* 0x000000020f0e7210 */ /* 0x004fca0007f3e0ff */
[----:B---3--:R-:W-:-:S05]  /*112b0*/  IMAD.X R15, R28, 0x1, R0, P1 ;  /* 0x000000011c0f7824 */ /* 0x008fca00008e0600 */
        /* <DEDUP_REMOVED lines=8> */
[----:B------:R-:W3:Y:S02]  /*11340*/  LDL R15, [R1+0x590] ;  /* 0x00059000010f7983 */ /* 0x000ee40000100800 */
[----:B------:R-:W-:-:S05]  /*11350*/  LOP3.LUT R14, R14, 0x40, RZ, 0x3c, !PT ;  /* 0x000000400e0e7812 */ /* 0x000fca00078e3cff */
[----:B------:R3:W-:Y:S02]  /*11360*/  STS.U16 [R14+0x2a00], R26 ;  /* 0x002a001a0e007388 */ /* 0x0007e40000000400 */
[----:B---3--:R-:W-:Y:S02]  /*11370*/  IADD3 R14, P1, R15, R2, RZ ;  /* 0x000000020f0e7210 */ /* 0x008fe40007f3e0ff */
[----:B------:R-:W3:Y:S01]  /*11380*/  LDL R15, [R1+0x488] ;  /* 0x00048800010f7983 */ /* 0x000ee20000100800 */
[----:B------:R-:W-:Y:S02]  /*11390*/  PRMT R24, RZ, 0x7610, R24 ;  /* 0x00007610ff187816 */ /* 0x000fe40000000018 */
[----:B---3--:R-:W-:-:S05]  /*113a0*/  IMAD.X R15, R15, 0x1, R0, P1 ;  /* 0x000000010f0f7824 */ /* 0x008fca00008e0600 */
[----:B------:R0:W3:Y:S04]  /*113b0*/  @!P0 LDG.E.U16 R24, [R14.64] ;  /* 0x000000060e188981 */ /* 0x0000e8000c1e1500 */
[----:B0-----:R-:W0:Y:S02]  /*113c0*/  S2R R15, SR_TID.X ;  /* 0x00000000000f7919 */ /* 0x001e240000002100 */
[----:B0-----:R-:W-:-:S04]  /*113d0*/  LOP3.LUT R15, R15, 0x40, RZ, 0xc0, !PT ;  /* 0x000000400f0f7812 */ /* 0x001fc800078ec0ff */
[----:B------:R-:W-:Y:S01]  /*113e0*/  ISETP.NE.U32.AND P1, PT, R15, RZ, PT ;  /* 0x000000ff0f00720c */ /* 0x000fe20003f25070 */
[----:B------:R-:W0:Y:S04]  /*113f0*/  S2R R28, SR_TID.X ;  /* 0x00000000001c7919 */ /* 0x000e280000002100 */
[----:B---3--:R1:W-:Y:S04]  /*11400*/  STL [R1+0x1c], R24 ;  /* 0x00001c1801007387 */ /* 0x0083e80000100800 */
[----:B-1----:R-:W3:Y:S04]  /*11410*/  LDL.LU R24, [R1+0xb54] ;  /* 0x000b540001187983 */ /* 0x002ee80000300800 */
[----:B------:R-:W2:Y:S01]  /*11420*/  LDL R15, [R1+0x588] ;  /* 0x00058800010f7983 */ /* 0x000ea20000100800 */
[----:B0-----:R-:W-:-:S02]  /*11430*/  LOP3.LUT R28, R28, 0x3f, RZ, 0xc0, !PT ;  /* 0x0000003f1c1c7812 */ /* 0x001fc400078ec0ff */
[----:B------:R-:W-:-:S03]  /*11440*/  SEL R14, RZ, 0x90, !P1 ;  /* 0x00000090ff0e7807 */ /* 0x000fc60004800000 */
[----:B------:R-:W-:-:S05]  /*11450*/  IMAD.SHL.U32 R28, R28, 0x2, RZ ;  /* 0x000000021c1c7824 */ /* 0x000fca00078e00ff */
[----:B------:R-:W-:Y:S02]  /*11460*/  LOP3.LUT R14, R14, R28, RZ, 0x3c, !PT ;  /* 0x0000001c0e0e7212 */ /* 0x000fe400078e3cff */
[----:B------:R-:W-:Y:S01]  /*11470*/  PRMT R17, RZ, 0x7610, R17 ;  /* 0x00007610ff117816 */ /* 0x000fe20000000011 */
[----:B------:R-:W4:Y:S01]  /*11480*/  LDL R28, [R1+0x578] ;  /* 0x00057800011c7983 */ /* 0x000f220000100800 */
[----:B------:R-:W-:-:S05]  /*11490*/  LOP3.LUT R14, R14, 0x40, RZ, 0x3c, !PT ;  /* 0x000000400e0e7812 */ /* 0x000fca00078e3cff */
[----:B---3--:R2:W-:Y:S02]  /*114a0*/  STS.U16 [R14+0x2e00], R24 ;  /* 0x002e00180e007388 */ /* 0x0085e40000000400 */
[----:B--2---:R-:W-:Y:S02]  /*114b0*/  IADD3 R14, P1, R15, R2, RZ ;  /* 0x000000020f0e7210 */ /* 0x004fe40007f3e0ff */
[----:B------:R-:W2:Y:S03]  /*114c0*/  LDL R15, [R1+0x478] ;  /* 0x00047800010f7983 */ /* 0x000ea60000100800 */
        /* <DEDUP_REMOVED lines=9> */
[----:B------:R-:W-:Y:S01]  /*11560*/  IADD3 R14, P1, R29, R2, RZ ;  /* 0x000000021d0e7210 */ /* 0x000fe20007f3e0ff */
[----:B--2---:R0:W-:Y:S04]  /*11570*/  STL [R1+0x18], R17 ;  /* 0x0000181101007387 */ /* 0x0041e80000100800 */
[----:B0-----:R-:W2:Y:S04]  /*11580*/  LDL.LU R17, [R1+0xb50] ;  /* 0x000b500001117983 */ /* 0x001ea80000300800 */
[----:B------:R0:W-:Y:S04]  /*11590*/  STL [R1+0x65c], R29 ;  /* 0x00065c1d01007387 */ /* 0x0001e80000100800 */
[----:B0-----:R-:W3:Y:S01]  /*115a0*/  LDL.LU R29, [R1+0x458] ;  /* 0x00045800011d7983 */ /* 0x001ee20000300800 */
[----:B------:R-:W-:-:S03]  /*115b0*/  LOP3.LUT R15, R15, 0x40, RZ, 0x3c, !PT ;  /* 0x000000400f0f7812 */ /* 0x000fc600078e3cff */
[----:B------:R-:W-:Y:S01]  /*115c0*/  STL [R1+0x664], R3 ;  /* 0x0006640301007387 */ /* 0x000fe20000100800 */
[----:B------:R-:W-:-:S03]  /*115d0*/  PRMT R9, RZ, 0x7610, R9 ;  /* 0x00007610ff097816 */ /* 0x000fc60000000009 */
[----:B--2---:R0:W-:Y:S02]  /*115e0*/  STS.U16 [R15+0x3200], R17 ;  /* 0x003200110f007388 */ /* 0x0041e40000000400 */
[----:B0-----:R-:W-:Y:S01]  /*115f0*/  PRMT R17, RZ, 0x7610, R17 ;  /* 0x00007610ff117816 */ /* 0x001fe20000000011 */
[----:B------:R-:W-:Y:S02]  /*11600*/  IMAD.X R15, R3, 0x1, R0, P1 ;  /* 0x00000001030f7824 */ /* 0x000fe400008e0600 */
[----:B------:R-:W2:Y:S04]  /*11610*/  LDL.LU R3, [R1+0x570] ;  /* 0x0005700001037983 */ /* 0x000ea80000300800 */
[----:B------:R0:W2:Y:S04]  /*11620*/  @!P0 LDG.E.U16 R17, [R14.64] ;  /* 0x000000060e118981 */ /* 0x0000a8000c1e1500 */
[----:B0-----:R-:W0:Y:S02]  /*11630*/  S2R R15, SR_TID.X ;  /* 0x00000000000f7919 */ /* 0x001e240000002100 */
[----:B0-----:R-:W-:-:S02]  /*11640*/  LOP3.LUT R14, R15, 0x3f, RZ, 0xc0, !PT ;  /* 0x0000003f0f0e7812 */ /* 0x001fc400078ec0ff */
[----:B------:R-:W-:-:S04]  /*11650*/  LOP3.LUT R15, R15, 0x40, RZ, 0xc0, !PT ;  /* 0x000000400f0f7812 */ /* 0x000fc800078ec0ff */
[----:B------:R-:W-:Y:S01]  /*11660*/  ISETP.NE.U32.AND P1, PT, R15, RZ, PT ;  /* 0x000000ff0f00720c */ /* 0x000fe20003f25070 */
[----:B------:R-:W-:-:S03]  /*11670*/  IMAD.SHL.U32 R14, R14, 0x2, RZ ;  /* 0x000000020e0e7824 */ /* 0x000fc600078e00ff */
[----:B------:R-:W-:-:S04]  /*11680*/  SEL R15, RZ, 0x90, !P1 ;  /* 0x00000090ff0f7807 */ /* 0x000fc80004800000 */
[----:B------:R-:W-:Y:S02]  /*11690*/  LOP3.LUT R15, R15, R14, RZ, 0x3c, !PT ;  /* 0x0000000e0f0f7212 */ /* 0x000fe400078e3cff */
[----:B----4-:R-:W-:Y:S02]  /*116a0*/  IADD3 R14, P1, R28, R2, RZ ;  /* 0x000000021c0e7210 */ /* 0x010fe40007f3e0ff */
[----:B------:R-:W-:Y:S01]  /*116b0*/  LOP3.LUT R15, R15, 0x40, RZ, 0x3c, !PT ;  /* 0x000000400f0f7812 */ /* 0x000fe200078e3cff */
[----:B------:R-:W4:Y:S04]  /*116c0*/  LDL.LU R28, [R1+0x538] ;  /* 0x00053800011c7983 */ /* 0x000f280000300800 */
[----:B------:R0:W-:Y:S04]  /*116d0*/  STS.U16 [R15+0x3600], R10 ;  /* 0x0036000a0f007388 */ /* 0x0001e80000000400 */
[----:B---3--:R1:W-:Y:S04]  /*116e0*/  STL [R1+0x668], R29 ;  /* 0x0006681d01007387 */ /* 0x0083e80000100800 */
[----:B0-----:R-:W0:Y:S01]  /*116f0*/  S2R R10, SR_TID.X ;  /* 0x00000000000a7919 */ /* 0x001e220000002100 */
[----:B------:R-:W-:-:S03]  /*11700*/  IMAD.X R15, R29, 0x1, R0, P1 ;  /* 0x000000011d0f7824 */ /* 0x000fc600008e0600 */
[----:B-1----:R-:W1:Y:S04]  /*11710*/  S2R R29, SR_TID.X ;  /* 0x00000000001d7919 */ /* 0x002e680000002100 */
[----:B------:R2:W3:Y:S01]  /*11720*/  @!P0 LDG.E.U16 R9, [R14.64] ;  /* 0x000000060e098981 */ /* 0x0004e2000c1e1500 */
[----:B0-----:R-:W-:Y:S02]  /*11730*/  LOP3.LUT R10, R10, 0x40, RZ, 0xc0, !PT ;  /* 0x000000400a0a7812 */ /* 0x001fe400078ec0ff */
[----:B-1----:R-:W-:Y:S02]  /*11740*/  LOP3.LUT R29, R29, 0x3f, RZ, 0xc0, !PT ;  /* 0x0000003f1d1d7812 */ /* 0x002fe400078ec0ff */
[----:B------:R-:W-:-:S03]  /*11750*/  ISETP.NE.U32.AND P2, PT, R10, RZ, PT ;  /* 0x000000ff0a00720c */ /* 0x000fc60003f45070 */
[----:B------:R-:W-:Y:S01]  /*11760*/  IMAD.SHL.U32 R29, R29, 0x2, RZ ;  /* 0x000000021d1d7824 */ /* 0x000fe200078e00ff */
[----:B------:R-:W-:-:S04]  /*11770*/  SEL R10, RZ, 0x90, !P2 ;  /* 0x00000090ff0a7807 */ /* 0x000fc80005000000 */
[----:B------:R-:W-:Y:S02]  /*11780*/  LOP3.LUT R10, R10, R29, RZ, 0x3c, !PT ;  /* 0x0000001d0a0a7212 */ /* 0x000fe400078e3cff */
[----:B------:R-:W4:Y:S01]  /*11790*/  LDL.LU R29, [R1+0x448] ;  /* 0x00044800011d7983 */ /* 0x000f220000300800 */
[----:B------:R-:W-:Y:S02]  /*117a0*/  PRMT R18, RZ, 0x7610, R18 ;  /* 0x00007610ff127816 */ /* 0x000fe40000000012 */
[----:B--2---:R-:W-:Y:S01]  /*117b0*/  IADD3 R14, P1, R3, R2, RZ ;  /* 0x00000002030e7210 */ /* 0x004fe20007f3e0ff */
[----:B---3--:R0:W-:Y:S04]  /*117c0*/  STL [R1+0x14], R9 ;  /* 0x0000140901007387 */ /* 0x0081e80000100800 */
[----:B0-----:R-:W2:Y:S04]  /*117d0*/  LDL.LU R9, [R1+0xb4c] ;  /* 0x000b4c0001097983 */ /* 0x001ea80000300800 */
[----:B------:R0:W-:Y:S04]  /*117e0*/  STL [R1+0x670], R3 ;  /* 0x0006700301007387 */ /* 0x0001e80000100800 */
[----:B0-----:R-:W3:Y:S01]  /*117f0*/  LDL.LU R3, [R1+0x568] ;  /* 0x0005680001037983 */ /* 0x001ee20000300800 */
[----:B----4-:R-:W-:-:S03]  /*11800*/  IMAD.X R15, R29, 0x1, R0, P1 ;  /* 0x000000011d0f7824 */ /* 0x010fc600008e0600 */
[----:B------:R0:W-:Y:S04]  /*11810*/  STL [R1+0x674], R29 ;  /* 0x0006741d01007387 */ /* 0x0001e80000100800 */
[----:B------:R3:W4:Y:S04]  /*11820*/  @!P0 LDG.E.U16 R18, [R14.64] ;  /* 0x000000060e128981 */ /* 0x000728000c1e1500 */
[----:B0-----:R-:W2:Y:S01]  /*11830*/  LDL.LU R29, [R1+0x438] ;  /* 0x00043800011d7983 */ /* 0x001ea20000300800 */
[----:B------:R-:W-:Y:S02]  /*11840*/  PRMT R19, RZ, 0x7610, R19 ;  /* 0x00007610ff137816 */ /* 0x000fe40000000013 */
[----:B---3--:R-:W-:Y:S01]  /*11850*/  IADD3 R14, P1, R3, R2, RZ ;  /* 0x00000002030e7210 */ /* 0x008fe20007f3e0ff */
[----:B----4-:R0:W-:Y:S04]  /*11860*/  STL [R1+0x10], R18 ;  /* 0x0000101201007387 */ /* 0x0101e80000100800 */
[----:B--2---:R-:W-:Y:S01]  /*11870*/  IMAD.X R15, R29, 0x1, R0, P1 ;  /* 0x000000011d0f7824 */ /* 0x004fe200008e0600 */
[----:B0-----:R-:W2:Y:S04]  /*11880*/  LDL.LU R18, [R1+0xb48] ;  /* 0x000b480001127983 */ /* 0x001ea80000300800 */
[----:B------:R-:W3:Y:S04]  /*11890*/  @!P0 LDG.E.U16 R19, [R14.64] ;  /* 0x000000060e138981 */ /* 0x000ee8000c1e1500 */
[----:B------:R0:W-:Y:S04]  /*118a0*/  STL [R1+0x67c], R3 ;  /* 0x00067c0301007387 */ /* 0x0001e80000100800 */
[----:B0-----:R-:W4:Y:S04]  /*118b0*/  LDL.LU R3, [R1+0x560] ;  /* 0x0005600001037983 */ /* 0x001f280000300800 */
[----:B------:R0:W-:Y:S04]  /*118c0*/  STL [R1+0x680], R29 ;  /* 0x0006801d01007387 */ /* 0x0001e80000100800 */
[----:B0-----:R-:W2:Y:S01]  /*118d0*/  LDL.LU R29, [R1+0x428] ;  /* 0x00042800011d7983 */ /* 0x001ea20000300800 */
[----:B------:R-:W-:-:S03]  /*118e0*/  PRMT R20, RZ, 0x7610, R20 ;  /* 0x00007610ff147816 */ /* 0x000fc60000000014 */
[----:B---3--:R0:W-:Y:S04]  /*118f0*/  STL [R1+0xc], R19 ;  /* 0x00000c1301007387 */ /* 0x0081e80000100800 */
[----:B0-----:R-:W3:Y:S01]  /*11900*/  LDL.LU R19, [R1+0xb44] ;  /* 0x000b440001137983 */ /* 0x001ee20000300800 */
[----:B----4-:R-:W-:-:S03]  /*11910*/  IADD3 R14, P1, R3, R2, RZ ;  /* 0x00000002030e7210 */ /* 0x010fc60007f3e0ff */
[----:B------:R0:W-:Y:S04]  /*11920*/  STL [R1+0x688], R3 ;  /* 0x0006880301007387 */ /* 0x0001e80000100800 */
[----:B0-----:R-:W4:Y:S01]  /*11930*/  LDL.LU R3, [R1+0x558] ;  /* 0x0005580001037983 */ /* 0x001f220000300800 */
[----:B--2---:R-:W-:-:S03]  /*11940*/  IMAD.X R15, R29, 0x1, R0, P1 ;  /* 0x000000011d0f7824 */ /* 0x004fc600008e0600 */
[----:B------:R0:W-:Y:S04]  /*11950*/  STL [R1+0x68c], R29 ;  /* 0x00068c1d01007387 */ /* 0x0001e80000100800 */
[----:B------:R4:W2:Y:S04]  /*11960*/  @!P0 LDG.E.U16 R20, [R14.64] ;  /* 0x000000060e148981 */ /* 0x0008a8000c1e1500 */
[----:B0-----:R-:W2:Y:S01]  /*11970*/  LDL.LU R29, [R1+0x418] ;  /* 0x00041800011d7983 */ /* 0x001ea20000300800 */
[----:B------:R-:W-:Y:S02]  /*11980*/  PRMT R21, RZ, 0x7610, R21 ;  /* 0x00007610ff157816 */ /* 0x000fe40000000015 */
[----:B----4-:R-:W-:-:S05]  /*11990*/  IADD3 R14, P1, R3, R2, RZ ;  /* 0x00000002030e7210 */ /* 0x010fca0007f3e0ff */
[----:B--2---:R-:W-:-:S05]  /*119a0*/  IMAD.X R15, R29, 0x1, R0, P1 ;  /* 0x000000011d0f7824 */ /* 0x004fca00008e0600 */
[----:B------:R-:W2:Y:S04]  /*119b0*/  @!P0 LDG.E.U16 R21, [R14.64] ;  /* 0x000000060e158981 */ /* 0x000ea8000c1e1500 */
[----:B------:R0:W-:Y:S04]  /*119c0*/  STL [R1+0x8], R20 ;  /* 0x0000081401007387 */ /* 0x0001e80000100800 */
[----:B0-----:R-:W4:Y:S04]  /*119d0*/  LDL.LU R20, [R1+0xb40] ;  /* 0x000b400001147983 */ /* 0x001f280000300800 */
[----:B------:R0:W-:Y:S04]  /*119e0*/  STL [R1+0x694], R3 ;  /* 0x0006940301007387 */ /* 0x0001e80000100800 */
[----:B0-----:R-:W4:Y:S04]  /*119f0*/  LDL.LU R3, [R1+0x550] ;  /* 0x0005500001037983 */ /* 0x001f280000300800 */
[----:B------:R0:W-:Y:S04]  /*11a00*/  STL [R1+0x698], R29 ;  /* 0x0006981d01007387 */ /* 0x0001e80000100800 */
[----:B0-----:R-:W4:Y:S01]  /*11a10*/  LDL.LU R29, [R1+0x408] ;  /* 0x00040800011d7983 */ /* 0x001f220000300800 */
[----:B------:R-:W-:-:S03]  /*11a20*/  LOP3.LUT R10, R10, 0x40, RZ, 0x3c, !PT ;  /* 0x000000400a0a7812 */ /* 0x000fc600078e3cff */
[----:B--2---:R0:W-:Y:S04]  /*11a30*/  STL [R1+0x4], R21 ;  /* 0x0000041501007387 */ /* 0x0041e80000100800 */
[----:B0-----:R-:W2:Y:S04]  /*11a40*/  LDL.LU R21, [R1+0xb3c] ;  /* 0x000b3c0001157983 */ /* 0x001ea80000300800 */
[----:B------:R-:W-:Y:S04]  /*11a50*/  STS.U16 [R10+0x3a00], R9 ;  /* 0x003a00090a007388 */ /* 0x000fe80000000400 */
[----:B------:R-:W-:Y:S04]  /*11a60*/  STS.U16 [R10+0x3e00], R18 ;  /* 0x003e00120a007388 */ /* 0x000fe80000000400 */
[----:B---3--:R-:W-:Y:S04]  /*11a70*/  STS.U16 [R10+0x4200], R19 ;  /* 0x004200130a007388 */ /* 0x008fe80000000400 */
[----:B------:R-:W0:Y:S04]  /*11a80*/  S2R R15, SR_TID.X ;  /* 0x00000000000f7919 */ /* 0x000e280000002100 */
[----:B----4-:R1:W-:Y:S04]  /*11a90*/  STS.U16 [R10+0x4600], R20 ;  /* 0x004600140a007388 */ /* 0x0103e80000000400 */
[----:B-1----:R-:W1:Y:S01]  /*11aa0*/  S2R R10, SR_TID.X ;  /* 0x00000000000a7919 */ /* 0x002e620000002100 */
[----:B0-----:R-:W-:-:S04]  /*11ab0*/  LOP3.LUT R15, R15, 0x40, RZ, 0xc0, !PT ;  /* 0x000000400f0f7812 */ /* 0x001fc800078ec0ff */
[----:B------:R-:W-:-:S04]  /*11ac0*/  ISETP.NE.U32.AND P1, PT, R15, RZ, PT ;  /* 0x000000ff0f00720c */ /* 0x000fc80003f25070 */
[----:B------:R-:W-:Y:S02]  /*11ad0*/  SEL R15, RZ, 0x90, !P1 ;  /* 0x00000090ff0f7807 */ /* 0x000fe40004800000 */
[----:B-1----:R-:W-:-:S05]  /*11ae0*/  LOP3.LUT R10, R10, 0x3f, RZ, 0xc0, !PT ;  /* 0x0000003f0a0a7812 */ /* 0x002fca00078ec0ff */
[----:B------:R-:W-:-:S05]  /*11af0*/  IMAD.SHL.U32 R10, R10, 0x2, RZ ;  /* 0x000000020a0a7824 */ /* 0x000fca00078e00ff */
[----:B------:R-:W-:Y:S02]  /*11b00*/  LOP3.LUT R15, R15, R10, RZ, 0x3c, !PT ;  /* 0x0000000a0f0f7212 */ /* 0x000fe400078e3cff */
[----:B------:R-:W-:Y:S01]  /*11b10*/  IADD3 R14, P1, R3, R2, RZ ;  /* 0x00000002030e7210 */ /* 0x000fe20007f3e0ff */
[----:B------:R-:W3:Y:S01]  /*11b20*/  LDL R10, [R1+0x540] ;  /* 0x00054000010a7983 */ /* 0x000ee20000100800 */
[----:B------:R-:W-:Y:S02]  /*11b30*/  LOP3.LUT R15, R15, 0x40, RZ, 0x3c, !PT ;  /* 0x000000400f0f7812 */ /* 0x000fe400078e3cff */
[----:B------:R-:W-:Y:S01]  /*11b40*/  PRMT R22, RZ, 0x7610, R22 ;  /* 0x00007610ff167816 */ /* 0x000fe20000000016 */
[----:B------:R0:W-:Y:S04]  /*11b50*/  STL [R1+0x6a0], R3 ;  /* 0x0006a00301007387 */ /* 0x0001e80000100800 */
[----:B0-----:R-:W4:Y:S04]  /*11b60*/  LDL.LU R3, [R1+0x548] ;  /* 0x0005480001037983 */ /* 0x001f280000300800 */
[----:B--2---:R0:W-:Y:S02]  /*11b70*/  STS.U16 [R15+0x4a00], R21 ;  /* 0x004a00150f007388 */ /* 0x0041e40000000400 */
[----:B0-----:R-:W-:-:S05]  /*11b80*/  IMAD.X R15, R29, 0x1, R0, P1 ;  /* 0x000000011d0f7824 */ /* 0x001fca00008e0600 */
[----:B------:R0:W2:Y:S04]  /*11b90*/  @!P0 LDG.E.U16 R22, [R14.64] ;  /* 0x000000060e168981 */ /* 0x0000a8000c1e1500 */
[----:B------:R1:W-:Y:S04]  /*11ba0*/  STL [R1+0x6a4], R29 ;  /* 0x0006a41d01007387 */ /* 0x0003e80000100800 */
[----:B-1----:R-:W3:Y:S04]  /*11bb0*/  LDL.LU R29, [R1+0x3f8] ;  /* 0x0003f800011d7983 */ /* 0x002ee80000300800 */
[----:B0-----:R-:W0:Y:S02]  /*11bc0*/  S2R R15, SR_TID.X ;  /* 0x00000000000f7919 */ /* 0x001e240000002100 */
[----:B0-----:R-:W-:-:S02]  /*11bd0*/  LOP3.LUT R14, R15, 0x3f, RZ, 0xc0, !PT ;  /* 0x0000003f0f0e7812 */ /* 0x001fc400078ec0ff */
[----:B------:R-:W-:-:S04]  /*11be0*/  LOP3.LUT R15, R15, 0x40, RZ, 0xc0, !PT ;  /* 0x000000400f0f7812 */ /* 0x000fc800078ec0ff */
[----:B------:R-:W-:Y:S01]  /*11bf0*/  ISETP.NE.U32.AND P1, PT, R15, RZ, PT ;  /* 0x000000ff0f00720c */ /* 0x000fe20003f25070 */
[----:B------:R-:W-:-:S03]  /*11c00*/  IMAD.SHL.U32 R14, R14, 0x2, RZ ;  /* 0x000000020e0e7824 */ /* 0x000fc600078e00ff */
[----:B------:R-:W-:-:S04]  /*11c10*/  SEL R15, RZ, 0x90, !P1 ;  /* 0x00000090ff0f7807 */ /* 0x000fc80004800000 */
[----:B------:R-:W-:Y:S02]  /*11c20*/  LOP3.LUT R15, R15, R14, RZ, 0x3c, !PT ;  /* 0x0000000e0f0f7212 */ /* 0x000fe400078e3cff */
[----:B----4-:R-:W-:Y:S01]  /*11c30*/  IADD3 R14, P1, R3, R2, RZ ;  /* 0x00000002030e7210 */ /* 0x010fe20007f3e0ff */
[----:B--2---:R0:W-:Y:S04]  /*11c40*/  STL [R1], R22 ;  /* 0x0000001601007387 */ /* 0x0041e80000100800 */
[----:B0-----:R-:W2:Y:S04]  /*11c50*/  LDL.LU R22, [R1+0xb38] ;  /* 0x000b380001167983 */ /* 0x001ea80000300800 */
[----:B------:R0:W-:Y:S04]  /*11c60*/  STL [R1+0x6ac], R3 ;  /* 0x0006ac0301007387 */ /* 0x0001e80000100800 */
[----:B0-----:R-:W4:Y:S01]  /*11c70*/  LDL.LU R3, [R1+0x3e8] ;  /* 0x0003e80001037983 */ /* 0x001f220000300800 */
[----:B------:R-:W-:-:S02]  /*11c80*/  LOP3.LUT R15, R15, 0x40, RZ, 0x3c, !PT ;  /* 0x000000400f0f7812 */ /* 0x000fc400078e3cff */
[----:B------:R-:W-:Y:S01]  /*11c90*/  PRMT R26, RZ, 0x7610, R26 ;  /* 0x00007610ff1a7816 */ /* 0x000fe2000000001a */
[----:B---3--:R-:W-:Y:S01]  /*11ca0*/  STL [R1+0x6b8], R29 ;  /* 0x0006b81d01007387 */ /* 0x008fe20000100800 */
[----:B------:R-:W-:-:S03]  /*11cb0*/  PRMT R24, RZ, 0x7610, R24 ;  /* 0x00007610ff187816 */ /* 0x000fc60000000018 */
[----:B--2---:R0:W-:Y:S02]  /*11cc0*/  STS.U16 [R15+0x4e00], R22 ;  /* 0x004e00160f007388 */ /* 0x0041e40000000400 */
[----:B0-----:R-:W-:Y:S02]  /*11cd0*/  IMAD.X R15, R29, 0x1, R0, P1 ;  /* 0x000000011d0f7824 */ /* 0x001fe400008e0600 */
[----:B------:R-:W2:Y:S04]  /*11ce0*/  LDL.LU R29, [R1+0x3d8] ;  /* 0x0003d800011d7983 */ /* 0x000ea80000300800 */
[----:B------:R0:W3:Y:S04]  /*11cf0*/  @!P0 LDG.E.U16 R26, [R14.64] ;  /* 0x000000060e1a8981 */ /* 0x0000e8000c1e1500 */
[----:B0-----:R-:W0:Y:S02]  /*11d00*/  S2R R15, SR_TID.X ;  /* 0x00000000000f7919 */ /* 0x001e240000002100 */
[----:B0-----:R-:W-:-:S02]  /*11d10*/  LOP3.LUT R14, R15, 0x3f, RZ, 0xc0, !PT ;  /* 0x0000003f0f0e7812 */ /* 0x001fc400078ec0ff */
[----:B------:R-:W-:-:S04]  /*11d20*/  LOP3.LUT R15, R15, 0x40, RZ, 0xc0, !PT ;  /* 0x000000400f0f7812 */ /* 0x000fc800078ec0ff */
[----:B------:R-:W-:Y:S01]  /*11d30*/  ISETP.NE.U32.AND P1, PT, R15, RZ, PT ;  /* 0x000000ff0f00720c */ /* 0x000fe20003f25070 */
[----:B------:R-:W-:-:S03]  /*11d40*/  IMAD.SHL.U32 R14, R14, 0x2, RZ ;  /* 0x000000020e0e7824 */ /* 0x000fc600078e00ff */
[----:B------:R-:W-:-:S04]  /*11d50*/  SEL R15, RZ, 0x90, !P1 ;  /* 0x00000090ff0f7807 */ /* 0x000fc80004800000 */
[----:B------:R-:W-:Y:S02]  /*11d60*/  LOP3.LUT R15, R15, R14, RZ, 0x3c, !PT ;  /* 0x0000000e0f0f7212 */ /* 0x000fe400078e3cff */
[----:B------:R-:W-:Y:S02]  /*11d70*/  IADD3 R14, P1, R10, R2, RZ ;  /* 0x000000020a0e7210 */ /* 0x000fe40007f3e0ff */
[----:B------:R-:W-:Y:S01]  /*11d80*/  LOP3.LUT R15, R15, 0x40, RZ, 0x3c, !PT ;  /* 0x000000400f0f7812 */ /* 0x000fe200078e3cff */
[----:B------:R-:W3:Y:S04]  /*11d90*/  LDL R10, [R1+0x530] ;  /* 0x00053000010a7983 */ /* 0x000ee80000100800 */
[----:B------:R4:W-:Y:S02]  /*11da0*/  STS.U16 [R15+0x5200], R16 ;  /* 0x005200100f007388 */ /* 0x0009e40000000400 */
[----:B----4-:R-:W-:-:S05]  /*11db0*/  IMAD.X R15, R3, 0x1, R0, P1 ;  /* 0x00000001030f7824 */ /* 0x010fca00008e0600 */
[----:B------:R0:W4:Y:S04]  /*11dc0*/  @!P0 LDG.E.U16 R24, [R14.64] ;  /* 0x000000060e188981 */ /* 0x000128000c1e1500 */
[----:B0-----:R-:W0:Y:S04]  /*11dd0*/  S2R R15, SR_TID.X ;  /* 0x00000000000f7919 */ /* 0x001e280000002100 */
[----:B------:R1:W-:Y:S04]  /*11de0*/  STL [R1+0x6bc], R3 ;  /* 0x0006bc0301007387 */ /* 0x0003e80000100800 */
[----:B-1----:R-:W4:Y:S01]  /*11df0*/  LDL.LU R3, [R1+0x3c8] ;  /* 0x0003c80001037983 */ /* 0x002f220000300800 */
[----:B0-----:R-:W-:-:S02]  /*11e00*/  LOP3.LUT R14, R15, 0x3f, RZ, 0xc0, !PT ;  /* 0x0000003f0f0e7812 */ /* 0x001fc400078ec0ff */
[----:B------:R-:W-:-:S04]  /*11e10*/  LOP3.LUT R15, R15, 0x40, RZ, 0xc0, !PT ;  /* 0x000000400f0f7812 */ /* 0x000fc800078ec0ff */
[----:B------:R-:W-:Y:S01]  /*11e20*/  ISETP.NE.U32.AND P1, PT, R15, RZ, PT ;  /* 0x000000ff0f00720c */ /* 0x000fe20003f25070 */
[----:B------:R-:W-:-:S03]  /*11e30*/  IMAD.SHL.U32 R14, R14, 0x2, RZ ;  /* 0x000000020e0e7824 */ /* 0x000fc600078e00ff */
[----:B------:R-:W-:Y:S01]  /*11e40*/  SEL R15, RZ, 0x90, !P1 ;  /* 0x00000090ff0f7807 */ /* 0x000fe20004800000 */
[----:B------:R0:W-:Y:S03]  /*11e50*/  STL [R1+0x6c0], R28 ;  /* 0x0006c01c01007387 */ /* 0x0001e60000100800 */
[----:B------:R-:W-:Y:S02]  /*11e60*/  LOP3.LUT R15, R15, R14, RZ, 0x3c, !PT ;  /* 0x0000000e0f0f7212 */ /* 0x000fe400078e3cff */
[----:B------:R-:W-:Y:S02]  /*11e70*/  IADD3 R14, P1, R28, R2, RZ ;  /* 0x000000021c0e7210 */ /* 0x000fe40007f3e0ff */
[----:B0-----:R-:W4:Y:S01]  /*11e80*/  LDL.LU R28, [R1+0x528] ;  /* 0x00052800011c7983 */ /* 0x001f220000300800 */
[----:B------:R-:W-:Y:S02]  /*11e90*/  LOP3.LUT R15, R15, 0x40, RZ, 0x3c, !PT ;  /* 0x000000400f0f7812 */ /* 0x000fe400078e3cff */
[----:B------:R-:W-:-:S03]  /*11ea0*/  PRMT R22, RZ, 0x7610, R22 ;  /* 0x00007610ff167816 */ /* 0x000fc60000000016 */
[----:B------:R0:W-:Y:S04]  /*11eb0*/  STS.U16 [R15+0x5600], R13 ;  /* 0x0056000d0f007388 */ /* 0x0001e80000000400 */
[----:B0-----:R-:W0:Y:S02]  /*11ec0*/  S2R R13, SR_TID.X ;  /* 0x00000000000d7919 */ /* 0x001e240000002100 */
[----:B0-----:R-:W-:-:S05]  /*11ed0*/  LOP3.LUT R13, R13, 0x3f, RZ, 0xc0, !PT ;  /* 0x0000003f0d0d7812 */ /* 0x001fca00078ec0ff */
[----:B------:R-:W-:Y:S01]  /*11ee0*/  IMAD.SHL.U32 R13, R13, 0x2, RZ ;  /* 0x000000020d0d7824 */ /* 0x000fe200078e00ff */
[----:B------:R-:W-:Y:S01]  /*11ef0*/  PRMT R20, RZ, 0x7610, R20 ;  /* 0x00007610ff147816 */ /* 0x000fe20000000014 */
[----:B--2---:R-:W-:-:S05]  /*11f00*/  IMAD.X R15, R29, 0x1, R0, P1 ;  /* 0x000000011d0f7824 */ /* 0x004fca00008e0600 */
[----:B------:R0:W2:Y:S04]  /*11f10*/  @!P0 LDG.E.U16 R22, [R14.64] ;  /* 0x000000060e168981 */ /* 0x0000a8000c1e1500 */
[----:B0-----:R-:W0:Y:S04]  /*11f20*/  S2R R15, SR_TID.X ;  /* 0x00000000000f7919 */ /* 0x001e280000002100 */
[----:B------:R1:W-:Y:S04]  /*11f30*/  STL [R1+0x6c4], R29 ;  /* 0x0006c41d01007387 */ /* 0x0003e80000100800 */
[----:B-1----:R-:W2:Y:S01]  /*11f40*/  LDL.LU R29, [R1+0x3b8] ;  /* 0x0003b800011d7983 */ /* 0x002ea20000300800 */
[----:B0-----:R-:W-:-:S04]  /*11f50*/  LOP3.LUT R15, R15, 0x40, RZ, 0xc0, !PT ;  /* 0x000000400f0f7812 */ /* 0x001fc800078ec0ff */
[----:B------:R-:W-:Y:S02]  /*11f60*/  ISETP.NE.U32.AND P2, PT, R15, RZ, PT ;  /* 0x000000ff0f00720c */ /* 0x000fe40003f45070 */
[----:B------:R-:W2:Y:S02]  /*11f70*/  LDL R15, [R1+0x510] ;  /* 0x00051000010f7983 */ /* 0x000ea40000100800 */
[----:B------:R-:W-:-:S04]  /*11f80*/  SEL R14, RZ, 0x90, !P2 ;  /* 0x00000090ff0e7807 */ /* 0x000fc80005000000 */
[----:B------:R-:W-:-:S04]  /*11f90*/  LOP3.LUT R14, R14, R13, RZ, 0x3c, !PT ;  /* 0x0000000d0e0e7212 */ /* 0x000fc800078e3cff */
[----:B------:R-:W-:-:S05]  /*11fa0*/  LOP3.LUT R14, R14, 0x40, RZ, 0x3c, !PT ;  /* 0x000000400e0e7812 */ /* 0x000fca00078e3cff */
[----:B------:R3:W-:Y:S02]  /*11fb0*/  STS.U16 [R14+0x5a00], R12 ;  /* 0x005a000c0e007388 */ /* 0x0007e40000000400 */
[----:B---3--:R-:W-:-:S05]  /*11fc0*/  IADD3 R12, P1, R10, R2, RZ ;  /* 0x000000020a0c7210 */ /* 0x008fca0007f3e0ff */
[----:B----4-:R-:W-:Y:S01]  /*11fd0*/  IMAD.X R13, R3, 0x1, R0, P1 ;  /* 0x00000001030d7824 */ /* 0x010fe200008e0600 */
[----:B------:R0:W-:Y:S04]  /*11fe0*/  STL [R1+0x6c8], R3 ;  /* 0x0006c80301007387 */ /* 0x0001e80000100800 */
[----:B------:R1:W3:Y:S04]  /*11ff0*/  @!P0 LDG.E.U16 R20, [R12.64] ;  /* 0x000000060c148981 */ /* 0x0002e8000c1e1500 */
[----:B0-----:R-:W4:Y:S04]  /*12000*/  LDL.LU R3, [R1+0x3a8] ;  /* 0x0003a80001037983 */ /* 0x001f280000300800 */
[----:B-1----:R-:W3:Y:S01]  /*12010*/  LDL R13, [R1+0x520] ;  /* 0x00052000010d7983 */ /* 0x002ee20000100800 */
[----:B------:R-:W-:-:S03]  /*12020*/  IADD3 R10, P1, R28, R2, RZ ;  /* 0x000000021c0a7210 */ /* 0x000fc60007f3e0ff */
[----:B------:R0:W-:Y:S04]  /*12030*/  STL [R1+0x6cc], R28 ;  /* 0x0006cc1c01007387 */ /* 0x0001e80000100800 */
[----:B0-----:R-:W4:Y:S04]  /*12040*/  LDL.LU R28, [R1+0x518] ;  /* 0x00051800011c7983 */ /* 0x001f280000300800 */
[----:B------:R-:W-:Y:S01]  /*12050*/  STS.U16 [R14+0x5e00], R11 ;  /* 0x005e000b0e007388 */ /* 0x000fe20000000400 */
[----:B------:R-:W-:-:S03]  /*12060*/  PRMT R16, RZ, 0x7610, R16 ;  /* 0x00007610ff107816 */ /* 0x000fc60000000010 */
[----:B------:R0:W-:Y:S02]  /*12070*/  STS.U16 [R14+0x6200], R4 ;  /* 0x006200040e007388 */ /* 0x0001e40000000400 */
[----:B0-----:R-:W-:Y:S01]  /*12080*/  PRMT R4, RZ, 0x7610, R4 ;  /* 0x00007610ff047816 */ /* 0x001fe20000000004 */
[----:B--2---:R-:W-:Y:S01]  /*12090*/  IMAD.X R11, R29, 0x1, R0, P1 ;  /* 0x000000011d0b7824 */ /* 0x004fe200008e0600 */
[----:B------:R0:W-:Y:S04]  /*120a0*/  STL [R1+0x6d0], R29 ;  /* 0x0006d01d01007387 */ /* 0x0001e80000100800 */
[----:B------:R3:W2:Y:S04]  /*120b0*/  @!P0 LDG.E.U16 R16, [R10.64] ;  /* 0x000000060a108981 */ /* 0x0006a8000c1e1500 */
[----:B0-----:R-:W2:Y:S01]  /*120c0*/  LDL.LU R29, [R1+0x398] ;  /* 0x00039800011d7983 */ /* 0x001ea20000300800 */
[----:B---3--:R-:W-:-:S03]  /*120d0*/  IADD3 R10, P1, R13, R2, RZ ;  /* 0x000000020d0a7210 */ /* 0x008fc60007f3e0ff */
[----:B------:R-:W3:Y:S02]  /*120e0*/  LDL R13, [R1+0x500] ;  /* 0x00050000010d7983 */ /* 0x000ee40000100800 */
[----:B----4-:R-:W-:Y:S02]  /*120f0*/  IMAD.X R11, R3, 0x1, R0, P1 ;  /* 0x00000001030b7824 */ /* 0x010fe400008e0600 */
[----:B------:R0:W-:Y:S04]  /*12100*/  STL [R1+0x6d4], R3 ;  /* 0x0006d40301007387 */ /* 0x0001e80000100800 */
[----:B------:R1:W4:Y:S04]  /*12110*/  @!P0 LDG.E.U16 R4, [R10.64] ;  /* 0x000000060a048981 */ /* 0x000328000c1e1500 */
[----:B0-----:R-:W3:Y:S01]  /*12120*/  LDL.LU R3, [R1+0x388] ;  /* 0x0003880001037983 */ /* 0x001ee20000300800 */
[----:B-1----:R-:W-:-:S03]  /*12130*/  IADD3 R10, P1, R28, R2, RZ ;  /* 0x000000021c0a7210 */ /* 0x002fc60007f3e0ff */
[----:B------:R0:W-:Y:S04]  /*12140*/  STL [R1+0x6d8], R28 ;  /* 0x0006d81c01007387 */ /* 0x0001e80000100800 */
[----:B0-----:R-:W4:Y:S04]  /*12150*/  LDL.LU R28, [R1+0x508] ;  /* 0x00050800011c7983 */ /* 0x001f280000300800 */
[----:B------:R0:W-:Y:S02]  /*12160*/  STS.U16 [R14+0x6600], R5 ;  /* 0x006600050e007388 */ /* 0x0001e40000000400 */
[----:B0-----:R-:W-:-:S02]  /*12170*/  PRMT R5, RZ, 0x7610, R5 ;  /* 0x00007610ff057816 */ /* 0x001fc40000000005 */
[----:B------:R0:W-:Y:S02]  /*12180*/  STS.U16 [R14+0x6a00], R6 ;  /* 0x006a00060e007388 */ /* 0x0001e40000000400 */
[----:B0-----:R-:W-:Y:S01]  /*12190*/  PRMT R6, RZ, 0x7610, R6 ;  /* 0x00007610ff067816 */ /* 0x001fe20000000006 */
[----:B--2---:R-:W-:Y:S01]  /*121a0*/  IMAD.X R11, R29, 0x1, R0, P1 ;  /* 0x000000011d0b7824 */ /* 0x004fe200008e0600 */
[----:B------:R0:W-:Y:S04]  /*121b0*/  STL [R1+0x6dc], R29 ;  /* 0x0006dc1d01007387 */ /* 0x0001e80000100800 */
[----:B------:R1:W2:Y:S04]  /*121c0*/  @!P0 LDG.E.U16 R5, [R10.64] ;  /* 0x000000060a058981 */ /* 0x0002a8000c1e1500 */
[----:B0-----:R-:W2:Y:S01]  /*121d0*/  LDL.LU R29, [R1+0x378] ;  /* 0x00037800011d7983 */ /* 0x001ea20000300800 */
[----:B-1----:R-:W-:-:S03]  /*121e0*/  IADD3 R10, P1, R15, R2, RZ ;  /* 0x000000020f0a7210 */ /* 0x002fc60007f3e0ff */
[----:B------:R-:W2:Y:S02]  /*121f0*/  LDL R12, [R1+0x4f0] ;  /* 0x0004f000010c7983 */ /* 0x000ea40000100800 */
[----:B---3--:R-:W-:Y:S02]  /*12200*/  IMAD.X R11, R3, 0x1, R0, P1 ;  /* 0x00000001030b7824 */ /* 0x008fe400008e0600 */
[----:B------:R0:W-:Y:S04]  /*12210*/  STL [R1+0x6e0], R3 ;  /* 0x0006e00301007387 */ /* 0x0001e80000100800 */
[----:B------:R4:W3:Y:S04]  /*12220*/  @!P0 LDG.E.U16 R6, [R10.64] ;  /* 0x000000060a068981 */ /* 0x0008e8000c1e1500 */
[----:B0-----:R-:W3:Y:S01]  /*12230*/  LDL.LU R3, [R1+0x368] ;  /* 0x0003680001037983 */ /* 0x001ee20000300800 */
[----:B----4-:R-:W-:-:S03]  /*12240*/  IADD3 R10, P1, R28, R2, RZ ;  /* 0x000000021c0a7210 */ /* 0x010fc60007f3e0ff */
        /* <DEDUP_REMOVED lines=11> */
[----:B------:R-:W2:Y:S02]  /*12300*/  LDL.LU R15, [R1+0x1c] ;  /* 0x00001c00010f7983 */ /* 0x000ea40000300800 */
[----:B---3--:R-:W-:Y:S02]  /*12310*/  IMAD.X R11, R3, 0x1, R0, P1 ;  /* 0x00000001030b7824 */ /* 0x008fe400008e0600 */
[----:B------:R0:W-:Y:S04]  /*12320*/  STL [R1+0x6ec], R3 ;  /* 0x0006ec0301007387 */ /* 0x0001e80000100800 */
[----:B------:R4:W3:Y:S04]  /*12330*/  @!P0 LDG.E.U16 R8, [R10.64] ;  /* 0x000000060a088981 */ /* 0x0008e8000c1e1500 */
[----:B0-----:R-:W3:Y:S01]  /*12340*/  LDL.LU R3, [R1+0x348] ;  /* 0x0003480001037983 */ /* 0x001ee20000300800 */
[----:B----4-:R-:W-:-:S03]  /*12350*/  IADD3 R10, P1, R28, R2, RZ ;  /* 0x000000021c0a7210 */ /* 0x010fc60007f3e0ff */
[----:B------:R0:W-:Y:S04]  /*12360*/  STL [R1+0x6f0], R28 ;  /* 0x0006f01c01007387 */ /* 0x0001e80000100800 */
[----:B0-----:R-:W4:Y:S01]  /*12370*/  LDL.LU R28, [R1+0x4e8] ;  /* 0x0004e800011c7983 */ /* 0x001f220000300800 */
[----:B------:R-:W-:Y:S01]  /*12380*/  PRMT R9, RZ, 0x7610, R9 ;  /* 0x00007610ff097816 */ /* 0x000fe20000000009 */
[----:B--2---:R-:W-:Y:S02]  /*12390*/  IMAD.X R11, R29, 0x1, R0, P1 ;  /* 0x000000011d0b7824 */ /* 0x004fe400008e0600 */
[----:B------:R0:W-:Y:S01]  /*123a0*/  STL [R1+0x6f4], R29 ;  /* 0x0006f41d01007387 */ /* 0x0001e20000100800 */
[----:B------:R-:W-:-:S03]  /*123b0*/  IADD3 R12, P1, R12, R2, RZ ;  /* 0x000000020c0c7210 */ /* 0x000fc60007f3e0ff */
[----:B------:R1:W2:Y:S04]  /*123c0*/  @!P0 LDG.E.U16 R9, [R10.64] ;  /* 0x000000060a098981 */ /* 0x0002a8000c1e1500 */
[----:B0-----:R-:W2:Y:S01]  /*123d0*/  LDL.LU R29, [R1+0x338] ;  /* 0x00033800011d7983 */ /* 0x001ea20000300800 */
[----:B-1----:R-:W-:Y:S01]  /*123e0*/  PRMT R10, RZ, 0x7610, R10 ;  /* 0x00007610ff0a7816 */ /* 0x002fe2000000000a */
[----:B---3--:R-:W-:Y:S02]  /*123f0*/  IMAD.X R13, R3, 0x1, R0, P1 ;  /* 0x00000001030d7824 */ /* 0x008fe400008e0600 */
[----:B------:R0:W-:Y:S04]  /*12400*/  STL [R1+0x6f8], R3 ;  /* 0x0006f80301007387 */ /* 0x0001e80000100800 */
[----:B------:R4:W3:Y:S04]  /*12410*/  @!P0 LDG.E.U16 R10, [R12.64] ;  /* 0x000000060c0a8981 */ /* 0x0008e8000c1e1500 */
[----:B0-----:R-:W3:Y:S01]  /*12420*/  LDL.LU R3, [R1+0x4e0] ;  /* 0x0004e00001037983 */ /* 0x001ee20000300800 */
[----:B----4-:R-:W-:-:S03]  /*12430*/  IADD3 R12, P1, R28, R2, RZ ;  /* 0x000000021c0c7210 */ /* 0x010fc60007f3e0ff */
[----:B------:R0:W-:Y:S04]  /*12440*/  STL [R1+0x6fc], R28 ;  /* 0x0006fc1c01007387 */ /* 0x0001e80000100800 */
[----:B0-----:R-:W4:Y:S04]  /*12450*/  LDL.LU R28, [R1+0x328] ;  /* 0x00032800011c7983 */ /* 0x001f280000300800 */
[----:B------:R-:W-:Y:S04]  /*12460*/  STS.U16 [R14+0x7600], R23 ;  /* 0x007600170e007388 */ /* 0x000fe80000000400 */
[----:B------:R-:W-:Y:S04]  /*12470*/  STS.U16 [R14+0x7a00], R25 ;  /* 0x007a00190e007388 */ /* 0x000fe80000000400 */
[----:B------:R0:W-:Y:S04]  /*12480*/  STS.U16 [R14+0x7e00], R27 ;  /* 0x007e001b0e007388 */ /* 0x0001e80000000400 */
[----:B0-----:R-:W0:Y:S01]  /*12490*/  S2R R14, SR_TID.X ;  /* 0x00000000000e7919 */ /* 0x001e220000002100 */
[----:B------:R-:W-:-:S02]  /*124a0*/  PRMT R11, RZ, 0x7610, R11 ;  /* 0x00007610ff0b7816 */ /* 0x000fc4000000000b */
[----:B0-----:R-:W-:-:S04]  /*124b0*/  LOP3.LUT R14, R14, 0x40, RZ, 0xc0, !PT ;  /* 0x000000400e0e7812 */ /* 0x001fc800078ec0ff */
[----:B------:R-:W-:-:S04]  /*124c0*/  ISETP.NE.U32.AND P2, PT, R14, RZ, PT ;  /* 0x000000ff0e00720c */ /* 0x000fc80003f45070 */
[----:B------:R-:W-:Y:S01]  /*124d0*/  SEL R14, RZ, 0x90, !P2 ;  /* 0x00000090ff0e7807 */ /* 0x000fe20005000000 */
[----:B--2---:R-:W-:Y:S01]  /*124e0*/  IMAD.X R13, R29, 0x1, R0, P1 ;  /* 0x000000011d0d7824 */ /* 0x004fe200008e0600 */
[----:B------:R0:W-:Y:S04]  /*124f0*/  STL [R1+0x700], R29 ;  /* 0x0007001d01007387 */ /* 0x0001e80000100800 */
[----:B------:R1:W2:Y:S04]  /*12500*/  @!P0 LDG.E.U16 R11, [R12.64] ;  /* 0x000000060c0b8981 */ /* 0x0002a8000c1e1500 */
[----:B0-----:R-:W0:Y:S02]  /*12510*/  S2R R29, SR_TID.X ;  /* 0x00000000001d7919 */ /* 0x001e240000002100 */
[----:B0-----:R-:W-:-:S05]  /*12520*/  LOP3.LUT R29, R29, 0x3f, RZ, 0xc0, !PT ;  /* 0x0000003f1d1d7812 */ /* 0x001fca00078ec0ff */
[----:B------:R-:W-:-:S05]  /*12530*/  IMAD.SHL.U32 R29, R29, 0x2, RZ ;  /* 0x000000021d1d7824 */ /* 0x000fca00078e00ff */
[----:B------:R-:W-:Y:S02]  /*12540*/  LOP3.LUT R14, R14, R29, RZ, 0x3c, !PT ;  /* 0x0000001d0e0e7212 */ /* 0x000fe400078e3cff */
[----:B-1----:R-:W-:Y:S01]  /*12550*/  PRMT R12, RZ, 0x7610, R12 ;  /* 0x00007610ff0c7816 */ /* 0x002fe2000000000c */
[----:B------:R-:W2:Y:S01]  /*12560*/  LDL.LU R29, [R1+0x4d8] ;  /* 0x0004d800011d7983 */ /* 0x000ea20000300800 */
[----:B------:R-:W-:-:S05]  /*12570*/  LOP3.LUT R14, R14, 0x60, RZ, 0x3c, !PT ;  /* 0x000000600e0e7812 */ /* 0x000fca00078e3cff */
[----:B------:R3:W-:Y:S02]  /*12580*/  STS.U16 [R14+0x300], R15 ;  /* 0x0003000f0e007388 */ /* 0x0007e40000000400 */
[----:B---3--:R-:W-:-:S05]  /*12590*/  IADD3 R14, P1, R3, R2, RZ ;  /* 0x00000002030e7210 */ /* 0x008fca0007f3e0ff */
[----:B----4-:R-:W-:-:S05]  /*125a0*/  IMAD.X R15, R28, 0x1, R0, P1 ;  /* 0x000000011c0f7824 */ /* 0x010fca00008e0600 */
[----:B------:R0:W3:Y:S04]  /*125b0*/  @!P0 LDG.E.U16 R12, [R14.64] ;  /* 0x000000060e0c8981 */ /* 0x0000e8000c1e1500 */
        /* <DEDUP_REMOVED lines=9> */
[----:B------:R-:W-:Y:S01]  /*12650*/  LOP3.LUT R14, R14, R15, RZ, 0x3c, !PT ;  /* 0x0000000f0e0e7212 */ /* 0x000fe200078e3cff */
[----:B0-----:R-:W2:Y:S04]  /*12660*/  LDL.LU R28, [R1+0x308] ;  /* 0x00030800011c7983 */ /* 0x001ea80000300800 */
[----:B------:R-:W2:Y:S01]  /*12670*/  LDL.LU R15, [R1+0x18] ;  /* 0x00001800010f7983 */ /* 0x000ea20000300800 */
[----:B------:R-:W-:-:S05]  /*12680*/  LOP3.LUT R14, R14, 0x60, RZ, 0x3c, !PT ;  /* 0x000000600e0e7812 */ /* 0x000fca00078e3cff */
[----:B--2---:R0:W-:Y:S04]  /*12690*/  STS.U16 [R14+0x700], R15 ;  /* 0x0007000f0e007388 */ /* 0x0041e80000000400 */
[----:B0-----:R-:W2:Y:S01]  /*126a0*/  LDL R15, [R1+0x318] ;  /* 0x00031800010f7983 */ /* 0x001ea20000100800 */
[----:B------:R-:W-:Y:S02]  /*126b0*/  IADD3 R14, P1, R29, R2, RZ ;  /* 0x000000021d0e7210 */ /* 0x000fe40007f3e0ff */
[----:B------:R-:W-:Y:S01]  /*126c0*/  PRMT R13, RZ, 0x7610, R13 ;  /* 0x00007610ff0d7816 */ /* 0x000fe2000000000d */
[----:B------:R0:W-:Y:S04]  /*126d0*/  STL [R1+0x70c], R29 ;  /* 0x00070c1d01007387 */ /* 0x0001e80000100800 */
[----:B0-----:R-:W3:Y:S04]  /*126e0*/  LDL.LU R29, [R1+0x4c8] ;  /* 0x0004c800011d7983 */ /* 0x001ee80000300800 */
[----:B----4-:R0:W-:Y:S01]  /*126f0*/  STL [R1+0x710], R3 ;  /* 0x0007100301007387 */ /* 0x0101e20000100800 */
[----:B--2---:R-:W-:-:S05]  /*12700*/  IMAD.X R15, R15, 0x1, R0, P1 ;  /* 0x000000010f0f7824 */ /* 0x004fca00008e0600 */
[----:B------:R1:W2:Y:S04]  /*12710*/  @!P0 LDG.E.U16 R13, [R14.64] ;  /* 0x000000060e0d8981 */ /* 0x0002a8000c1e1500 */
[----:B-1----:R-:W1:Y:S02]  /*12720*/  S2R R15, SR_TID.X ;  /* 0x00000000000f7919 */ /* 0x002e640000002100 */
[C---:B-1----:R-:W-:Y:S02]  /*12730*/  LOP3.LUT R14, R15.reuse, 0x3f, RZ, 0xc0, !PT ;  /* 0x0000003f0f0e7812 */ /* 0x042fe400078ec0ff */
[----:B------:R-:W-:-:S04]  /*12740*/  LOP3.LUT R15, R15, 0x40, RZ, 0xc0, !PT ;  /* 0x000000400f0f7812 */ /* 0x000fc800078ec0ff */
[----:B------:R-:W-:Y:S01]  /*12750*/  ISETP.NE.U32.AND P1, PT, R15, RZ, PT ;  /* 0x000000ff0f00720c */ /* 0x000fe20003f25070 */
[----:B------:R-:W-:-:S03]  /*12760*/  IMAD.SHL.U32 R14, R14, 0x2, RZ ;  /* 0x000000020e0e7824 */ /* 0x000fc600078e00ff */
[----:B------:R-:W-:-:S04]  /*12770*/  SEL R15, RZ, 0x90, !P1 ;  /* 0x00000090ff0f7807 */ /* 0x000fc80004800000 */
[----:B------:R-:W-:Y:S02]  /*12780*/  LOP3.LUT R15, R15, R14, RZ, 0x3c, !PT ;  /* 0x0000000e0f0f7212 */ /* 0x000fe400078e3cff */
[----:B------:R-:W-:Y:S02]  /*12790*/  IADD3 R14, P1, R3, R2, RZ ;  /* 0x00000002030e7210 */ /* 0x000fe40007f3e0ff */
[----:B------:R-:W-:Y:S01]  /*127a0*/  LOP3.LUT R15, R15, 0x60, RZ, 0x3c, !PT ;  /* 0x000000600f0f7812 */ /* 0x000fe200078e3cff */
[----:B0-----:R-:W4:Y:S04]  /*127b0*/  LDL.LU R3, [R1+0x4c0] ;  /* 0x0004c00001037983 */ /* 0x001f280000300800 */
[----:B------:R0:W-:Y:S02]  /*127c0*/  STS.U16 [R15+0xb00], R17 ;  /* 0x000b00110f007388 */ /* 0x0001e40000000400 */
[----:B0-----:R-:W-:Y:S01]  /*127d0*/  PRMT R17, RZ, 0x7610, R17 ;  /* 0x00007610ff117816 */ /* 0x001fe20000000011 */
[----:B------:R-:W-:-:S05]  /*127e0*/  IMAD.X R15, R28, 0x1, R0, P1 ;  /* 0x000000011c0f7824 */ /* 0x000fca00008e0600 */
[----:B------:R0:W2:Y:S04]  /*127f0*/  @!P0 LDG.E.U16 R17, [R14.64] ;  /* 0x000000060e118981 */ /* 0x0000a8000c1e1500 */
[----:B0-----:R-:W0:Y:S04]  /*12800*/  S2R R14, SR_TID.X ;  /* 0x00000000000e7919 */ /* 0x001e280000002100 */
[----:B------:R1:W-:Y:S04]  /*12810*/  STL [R1+0x714], R28 ;  /* 0x0007141c01007387 */ /* 0x0003e80000100800 */
[----:B-1----:R-:W2:Y:S01]  /*12820*/  LDL.LU R28, [R1+0x2e8] ;  /* 0x0002e800011c7983 */ /* 0x002ea20000300800 */
[----:B0-----:R-:W-:-:S02]  /*12830*/  LOP3.LUT R15, R14, 0x3f, RZ, 0xc0, !PT ;  /* 0x0000003f0e0f7812 */ /* 0x001fc400078ec0ff */
[----:B------:R-:W-:-:S04]  /*12840*/  LOP3.LUT R14, R14, 0x40, RZ, 0xc0, !PT ;  /* 0x000000400e0e7812 */ /* 0x000fc800078ec0ff */
[----:B------:R-:W-:Y:S01]  /*12850*/  ISETP.NE.U32.AND P1, PT, R14, RZ, PT ;  /* 0x000000ff0e00720c */ /* 0x000fe20003f25070 */
[----:B------:R-:W-:-:S03]  /*12860*/  IMAD.SHL.U32 R15, R15, 0x2, RZ ;  /* 0x000000020f0f7824 */ /* 0x000fc600078e00ff */
[----:B------:R-:W-:-:S04]  /*12870*/  SEL R14, RZ, 0x90, !P1 ;  /* 0x00000090ff0e7807 */ /* 0x000fc80004800000 */
[----:B------:R-:W-:Y:S02]  /*12880*/  LOP3.LUT R14, R14, R15, RZ, 0x3c, !PT ;  /* 0x0000000f0e0e7212 */ /* 0x000fe400078e3cff */
[----:B------:R-:W2:Y:S02]  /*12890*/  LDL.LU R15, [R1+0x14] ;  /* 0x00001400010f7983 */ /* 0x000ea40000300800 */
[----:B------:R-:W-:-:S05]  /*128a0*/  LOP3.LUT R14, R14, 0x60, RZ, 0x3c, !PT ;  /* 0x000000600e0e7812 */ /* 0x000fca00078e3cff */
[----:B--2---:R0:W-:Y:S04]  /*128b0*/  STS.U16 [R14+0xf00], R15 ;  /* 0x000f000f0e007388 */ /* 0x0041e80000000400 */
[----:B0-----:R-:W2:Y:S01]  /*128c0*/  LDL R15, [R1+0x2f8] ;  /* 0x0002f800010f7983 */ /* 0x001ea20000100800 */
[----:B---3--:R-:W-:Y:S02]  /*128d0*/  IADD3 R14, P1, R29, R2, RZ ;  /* 0x000000021d0e7210 */ /* 0x008fe40007f3e0ff */
[----:B------:R-:W-:Y:S01]  /*128e0*/  PRMT R18, RZ, 0x7610, R18 ;  /* 0x00007610ff127816 */ /* 0x000fe20000000012 */
[----:B------:R0:W-:Y:S04]  /*128f0*/  STL [R1+0x718], R29 ;  /* 0x0007181d01007387 */ /* 0x0001e80000100800 */
[----:B0-----:R-:W3:Y:S01]  /*12900*/  LDL.LU R29, [R1+0x4b8] ;  /* 0x0004b800011d7983 */ /* 0x001ee20000300800 */
        /* <DEDUP_REMOVED lines=9> */
[----:B------:R-:W2:Y:S02]  /*129a0*/  LDL.LU R15, [R1+0x10] ;  /* 0x00001000010f7983 */ /* 0x000ea40000300800 */
[----:B------:R-:W-:Y:S02]  /*129b0*/  LOP3.LUT R14, R14, 0x60, RZ, 0x3c, !PT ;  /* 0x000000600e0e7812 */ /* 0x000fe400078e3cff */
[----:B------:R-:W-:Y:S01]  /*129c0*/  PRMT R19, RZ, 0x7610, R19 ;  /* 0x00007610ff137816 */ /* 0x000fe20000000013 */
[----:B----4-:R-:W-:Y:S04]  /*129d0*/  STL [R1+0x71c], R3 ;  /* 0x00071c0301007387 */ /* 0x010fe80000100800 */
[----:B--2---:R0:W-:Y:S02]  /*129e0*/  STS.U16 [R14+0x1300], R15 ;  /* 0x0013000f0e007388 */ /* 0x0041e40000000400 */
[----:B0-----:R-:W-:-:S02]  /*129f0*/  IADD3 R14, P1, R3, R2, RZ ;  /* 0x00000002030e7210 */ /* 0x001fc40007f3e0ff */
[----:B------:R-:W2:Y:S03]  /*12a00*/  LDL.LU R3, [R1+0x4b0] ;  /* 0x0004b00001037983 */ /* 0x000ea60000300800 */
[----:B------:R-:W-:-:S05]  /*12a10*/  IMAD.X R15, R28, 0x1, R0, P1 ;  /* 0x000000011c0f7824 */ /* 0x000fca00008e0600 */
[----:B------:R0:W4:Y:S04]  /*12a20*/  @!P0 LDG.E.U16 R19, [R14.64] ;  /* 0x000000060e138981 */ /* 0x000128000c1e1500 */
        /* <DEDUP_REMOVED lines=29> */
[----:B------:R-:W-:Y:S04]  /*12c00*/  STL [R1+0x728], R3 ;  /* 0x0007280301007387 */ /* 0x000fe80000100800 */
[----:B--2---:R0:W-:Y:S02]  /*12c10*/  STS.U16 [R14+0x1b00], R15 ;  /* 0x001b000f0e007388 */ /* 0x0041e40000000400 */
[----:B0-----:R-:W-:-:S02]  /*12c20*/  IADD3 R14, P1, R3, R2, RZ ;  /* 0x00000002030e7210 */ /* 0x001fc40007f3e0ff */
[----:B------:R-:W2:Y:S03]  /*12c30*/  LDL.LU R3, [R1+0x5a4] ;  /* 0x0005a40001037983 */ /* 0x000ea60000300800 */
        /* <DEDUP_REMOVED lines=28> */
[----:B------:R-:W2:Y:S02]  /*12e00*/  LDL.LU R15, [R1] ;  /* 0x00000000010f7983 */ /* 0x000ea40000300800 */
[----:B------:R-:W-:Y:S02]  /*12e10*/  LOP3.LUT R14, R14, 0x60, RZ, 0x3c, !PT ;  /* 0x000000600e0e7812 */ /* 0x000fe400078e3cff */
[----:B------:R-:W-:Y:S04]  /*12e20*/  STL [R1+0x768], R3 ;  /* 0x0007680301007387 */ /* 0x000fe80000100800 */
[----:B------:R-:W-:Y:S04]  /*12e30*/  STL [R1+0x764], R2 ;  /* 0x0007640201007387 */ /* 0x000fe80000100800 */
[----:B--2---:R0:W-:Y:S02]  /*12e40*/  STS.U16 [R14+0x2300], R15 ;  /* 0x0023000f0e007388 */ /* 0x0041e40000000400 */
[----:B0-----:R-:W-:-:S02]  /*12e50*/  IADD3 R14, P1, R3, R2, RZ ;  /* 0x00000002030e7210 */ /* 0x001fc40007f3e0ff */
[----:B------:R-:W2:Y:S04]  /*12e60*/  LDL.LU R2, [R1+0x28] ;  /* 0x0000280001027983 */ /* 0x000ea80000300800 */
[----:B------:R-:W0:Y:S04]  /*12e70*/  S2R R15, SR_TID.X ;  /* 0x00000000000f7919 */ /* 0x000e280000002100 */
[----:B------:R1:W-:Y:S01]  /*12e80*/  STL [R1+0x790], R28 ;  /* 0x0007901c01007387 */ /* 0x0003e20000100800 */
[----:B0-----:R-:W-:Y:S01]  /*12e90*/  LOP3.LUT R3, R15, 0x40, RZ, 0xc0, !PT ;  /* 0x000000400f037812 */ /* 0x001fe200078ec0ff */
[----:B------:R-:W-:-:S02]  /*12ea0*/  IMAD.X R15, R28, 0x1, R0, P1 ;  /* 0x000000011c0f7824 */ /* 0x000fc400008e0600 */
[----:B-1----:R-:W0:Y:S01]  /*12eb0*/  S2R R28, SR_TID.X ;  /* 0x00000000001c7919 */ /* 0x002e220000002100 */
[----:B------:R-:W-:-:S04]  /*12ec0*/  ISETP.NE.U32.AND P2, PT, R3, RZ, PT ;  /* 0x000000ff0300720c */ /* 0x000fc80003f45070 */
[----:B------:R-:W-:Y:S02]  /*12ed0*/  SEL R3, RZ, 0x90, !P2 ;  /* 0x00000090ff037807 */ /* 0x000fe40005000000 */
[----:B0-----:R-:W-:-:S05]  /*12ee0*/  LOP3.LUT R28, R28, 0x3f, RZ, 0xc0, !PT ;  /* 0x0000003f1c1c7812 */ /* 0x001fca00078ec0ff */
[----:B------:R-:W-:-:S05]  /*12ef0*/  IMAD.SHL.U32 R28, R28, 0x2, RZ ;  /* 0x000000021c1c7824 */ /* 0x000fca00078e00ff */
[----:B------:R-:W-:-:S04]  /*12f00*/  LOP3.LUT R3, R3, R28, RZ, 0x3c, !PT ;  /* 0x0000001c03037212 */ /* 0x000fc800078e3cff */
[----:B------:R-:W-:Y:S01]  /*12f10*/  LOP3.LUT R3, R3, 0x60, RZ, 0x3c, !PT ;  /* 0x0000006003037812 */ /* 0x000fe200078e3cff */
[----:B------:R0:W-:Y:S04]  /*12f20*/  STL [R1+0x76c], R0 ;  /* 0x00076c0001007387 */ /* 0x0001e80000100800 */
[----:B0-----:R-:W3:Y:S04]  /*12f30*/  LDL R0, [R1+0x18c] ;  /* 0x00018c0001007983 */ /* 0x001ee80000100800 */
[----:B--2---:R0:W-:Y:S04]  /*12f40*/  STS.U16 [R3+0x7f00], R2 ;  /* 0x007f000203007388 */ /* 0x0041e80000000400 */
[----:B------:R-:W-:Y:S04]  /*12f50*/  STS.U16 [R3+0x2700], R26 ;  /* 0x0027001a03007388 */ /* 0x000fe80000000400 */
[----:B------:R-:W-:Y:S04]  /*12f60*/  STS.U16 [R3+0x2b00], R24 ;  /* 0x002b001803007388 */ /* 0x000fe80000000400 */
[----:B------:R-:W-:Y:S04]  /*12f70*/  STS.U16 [R3+0x2f00], R22 ;  /* 0x002f001603007388 */ /* 0x000fe80000000400 */
[----:B------:R-:W-:Y:S04]  /*12f80*/  STS.U16 [R3+0x3300], R20 ;  /* 0x0033001403007388 */ /* 0x000fe80000000400 */
[----:B------:R-:W-:Y:S04]  /*12f90*/  STS.U16 [R3+0x3700], R16 ;  /* 0x0037001003007388 */ /* 0x000fe80000000400 */
[----:B------:R-:W-:Y:S04]  /*12fa0*/  STS.U16 [R3+0x3b00], R4 ;  /* 0x003b000403007388 */ /* 0x000fe80000000400 */
[----:B------:R1:W-:Y:S04]  /*12fb0*/  STS.U16 [R3+0x3f00], R5 ;  /* 0x003f000503007388 */ /* 0x0003e80000000400 */
[----:B------:R-:W-:Y:S04]  /*12fc0*/  STS.U16 [R3+0x4300], R6 ;  /* 0x0043000603007388 */ /* 0x000fe80000000400 */
[----:B------:R2:W-:Y:S04]  /*12fd0*/  STS.U16 [R3+0x4700], R7 ;  /* 0x0047000703007388 */ /* 0x0005e80000000400 */
[----:B------:R-:W-:Y:S04]  /*12fe0*/  STS.U16 [R3+0x4b00], R8 ;  /* 0x004b000803007388 */ /* 0x000fe80000000400 */
[----:B------:R-:W-:Y:S04]  /*12ff0*/  STS.U16 [R3+0x4f00], R9 ;  /* 0x004f000903007388 */ /* 0x000fe80000000400 */
[----:B------:R-:W-:Y:S04]  /*13000*/  STS.U16 [R3+0x5300], R10 ;  /* 0x0053000a03007388 */ /* 0x000fe80000000400 */
[----:B------:R-:W-:Y:S04]  /*13010*/  STS.U16 [R3+0x5700], R11 ;  /* 0x0057000b03007388 */ /* 0x000fe80000000400 */
[----:B------:R-:W-:Y:S04]  /*13020*/  STS.U16 [R3+0x5b00], R12 ;  /* 0x005b000c03007388 */ /* 0x000fe80000000400 */
[----:B0-----:R-:W3:Y:S04]  /*13030*/  LDL R2, [R1+0x188] ;  /* 0x0001880001027983 */ /* 0x001ee80000100800 */
[----:B------:R-:W-:Y:S04]  /*13040*/  STS.U16 [R3+0x5f00], R13 ;  /* 0x005f000d03007388 */ /* 0x000fe80000000400 */
[----:B-1----:R-:W3:Y:S04]  /*13050*/  LDL.LU.64 R4, [R1+0x190] ;  /* 0x0001900001047983 */ /* 0x002ee80000300a00 */
[----:B------:R0:W-:Y:S04]  /*13060*/  STS.U16 [R3+0x6300], R17 ;  /* 0x0063001103007388 */ /* 0x0001e80000000400 */
[----:B--2---:R-:W2:Y:S04]  /*13070*/  LDL.LU.64 R6, [R1+0x198] ;  /* 0x0001980001067983 */ /* 0x004ea80000300a00 */
[----:B------:R-:W-:Y:S04]  /*13080*/  STS.U16 [R3+0x6700], R18 ;  /* 0x0067001203007388 */ /* 0x000fe80000000400 */
[----:B----4-:R1:W-:Y:S04]  /*13090*/  STS.U16 [R3+0x6b00], R19 ;  /* 0x006b001303007388 */ /* 0x0103e80000000400 */
[----:B0-----:R-:W4:Y:S04]  /*130a0*/  LDL.LU.64 R16, [R1+0xf0] ;  /* 0x0000f00001107983 */ /* 0x001f280000300a00 */
[----:B-1----:R-:W2:Y:S01]  /*130b0*/  LDL.LU.64 R18, [R1+0xf8] ;  /* 0x0000f80001127983 */ /* 0x002ea20000300a00 */
[----:B------:R-:W-:-:S06]  /*130c0*/  PRMT R27, RZ, 0x7610, R27 ;  /* 0x00007610ff1b7816 */ /* 0x000fcc000000001b */
[----:B------:R0:W3:Y:S04]  /*130d0*/  @!P0 LDG.E.U16 R27, [R14.64] ;  /* 0x000000060e1b8981 */ /* 0x0000e8000c1e1500 */
[----:B--2---:R-:W-:Y:S04]  /*130e0*/  STL.64 [R1+0xb10], R18 ;  /* 0x000b101201007387 */ /* 0x004fe80000100a00 */
[----:B----4-:R1:W-:Y:S04]  /*130f0*/  STL.64 [R1+0xb08], R16 ;  /* 0x000b081001007387 */ /* 0x0103e80000100a00 */
[----:B-1----:R-:W2:Y:S04]  /*13100*/  LDL.LU.64 R16, [R1+0x160] ;  /* 0x0001600001107983 */ /* 0x002ea80000300a00 */
[----:B------:R-:W4:Y:S04]  /*13110*/  LDL.LU.64 R18, [R1+0x168] ;  /* 0x0001680001127983 */ /* 0x000f280000300a00 */
[----:B0-----:R-:W0:Y:S04]  /*13120*/  S2R R15, SR_TID.X ;  /* 0x00000000000f7919 */ /* 0x001e280000002100 */
[----:B------:R-:W-:Y:S04]  /*13130*/  STS.U16 [R3+0x6f00], R21 ;  /* 0x006f001503007388 */ /* 0x000fe80000000400 */
[----:B------:R-:W-:Y:S04]  /*13140*/  STS.U16 [R3+0x7300], R23 ;  /* 0x0073001703007388 */ /* 0x000fe80000000400 */
[----:B------:R-:W-:Y:S04]  /*13150*/  STS.U16 [R3+0x7700], R25 ;  /* 0x0077001903007388 */ /* 0x000fe80000000400 */
[----:B---3--:R1:W-:Y:S04]  /*13160*/  STS.U16 [R3+0x7b00], R27 ;  /* 0x007b001b03007388 */ /* 0x0083e80000000400 */
[----:B------:R-:W-:Y:S06]  /*13170*/  BAR.SYNC.DEFER_BLOCKING 0x0 ;  /* 0x0000000000007b1d */ /* 0x000fec0000010000 */
[----:B-1----:R-:W1:Y:S01]  /*13180*/  S2R R3, SR_TID.X ;  /* 0x0000000000037919 */ /* 0x002e620000002100 */
[C---:B0-----:R-:W-:Y:S01]  /*13190*/  LOP3.LUT R28, R15.reuse, 0x7, RZ, 0xc0, !PT ;  /* 0x000000070f1c7812 */ /* 0x041fe200078ec0ff */
[----:B------:R-:W-:-:S04]  /*131a0*/  IMAD.SHL.U32 R14, R15, 0x2, RZ ;  /* 0x000000020f0e7824 */ /* 0x000fc800078e00ff */
[----:B------:R-:W-:-:S05]  /*131b0*/  IMAD.SHL.U32 R28, R28, 0x10, RZ ;  /* 0x000000101c1c7824 */ /* 0x000fca00078e00ff */
[----:B------:R-:W-:Y:S01]  /*131c0*/  LOP3.LUT R28, R28, 0x30, R14, 0x78, !PT ;  /* 0x000000301c1c7812 */ /* 0x000fe200078e780e */
[----:B------:R-:W-:Y:S04]  /*131d0*/  LDSM.16.MT88.4 R8, [R2+0x8000] ;  /* 0x008000000208783b */ /* 0x000fe80000004200 */
[----:B----4-:R-:W-:Y:S04]  /*131e0*/  STL.64 [R1+0xb20], R18 ;  /* 0x000b201201007387 */ /* 0x010fe80000100a00 */
[----:B--2---:R0:W-:Y:S04]  /*131f0*/  STL.64 [R1+0xb18], R16 ;  /* 0x000b181001007387 */ /* 0x0041e80000100a00 */
[----:B0-----:R-:W2:Y:S04]  /*13200*/  LDL.LU.64 R16, [R1+0x120] ;  /* 0x0001200001107983 */ /* 0x001ea80000300a00 */
[----:B------:R-:W3:Y:S01]  /*13210*/  LDL.LU.64 R18, [R1+0x128] ;  /* 0x0001280001127983 */ /* 0x000ee20000300a00 */
[----:B-1----:R-:W-:-:S02]  /*13220*/  LOP3.LUT R15, R3, 0x60, RZ, 0xc0, !PT ;  /* 0x00000060030f7812 */ /* 0x002fc400078ec0ff */
[----:B------:R-:W-:-:S05]  /*13230*/  LOP3.LUT R3, R3, 0x7, RZ, 0xc0, !PT ;  /* 0x0000000703037812 */ /* 0x000fca00078ec0ff */
[----:B------:R-:W-:Y:S02]  /*13240*/  IMAD R3, R3, 0x4, R15 ;  /* 0x0000000403037824 */ /* 0x000fe400078e020f */
[----:B------:R-:W-:Y:S02]  /*13250*/  LDSM.16.MT88.4 R12, [R0+0x8000] ;  /* 0x00800000000c783b */ /* 0x000fe40000004200 */
[----:B------:R-:W-:-:S05]  /*13260*/  IMAD.U32 R3, R3, 0x20, R28 ;  /* 0x0000002003037824 */ /* 0x000fca00078e001c */
[----:B------:R-:W0:Y:S04]  /*13270*/  LDSM.16.M88.4 R24, [R3] ;  /* 0x000000000318783b */ /* 0x000e280000000200 */
[----:B------:R-:W1:Y:S04]  /*13280*/  LDSM.16.M88.4 R20, [R3+0x1000] ;  /* 0x001000000314783b */ /* 0x000e680000000200 */
[----:B---3--:R-:W-:Y:S04]  /*13290*/  STL.64 [R1+0xb30], R18 ;  /* 0x000b301201007387 */ /* 0x008fe80000100a00 */
[----:B--2---:R0:W-:Y:S02]  /*132a0*/  STL.64 [R1+0xb28], R16 ;  /* 0x000b281001007387 */ /* 0x0041e40000100a00 */
[----:B0-----:R-:W-:Y:S02]  /*132b0*/  HMMA.16816.F32.BF16 R16, R8, R24, R4 ;  /* 0x000000180810723c */ /* 0x001fe40000041804 */
[----:B-1----:R-:W-:Y:S04]  /*132c0*/  STL [R1+0xac4], R22 ;  /* 0x000ac41601007387 */ /* 0x002fe80000100800 */
[----:B------:R-:W-:Y:S11]  /*132d0*/  STL [R1+0xac0], R23 ;  /* 0x000ac01701007387 */ /* 0x000ff60000100800 */
[----:B------:R-:W-:Y:S07]  /*132e0*/  @!UPT UIADD3 URZ, URZ, URZ, URZ ;  /* 0x0000003f3f3ff290 */ /* 0x000fee000fffe03f */
[----:B------:R-:W-:Y:S02]  /*132f0*/  IMAD.MOV.U32 R4, RZ, RZ, R18 ;  /* 0x000000ffff047224 */ /* 0x000fe400078e0012 */
[----:B------:R-:W-:Y:S02]  /*13300*/  IMAD.MOV.U32 R3, RZ, RZ, R19 ;  /* 0x000000ffff037224 */ /* 0x000fe400078e0013 */
[----:B------:R-:W-:Y:S01]  /*13310*/  IMAD.MOV.U32 R6, RZ, RZ, R16 ;  /* 0x000000ffff067224 */ /* 0x000fe200078e0010 */
[----:B------:R-:W2:Y:S01]  /*13320*/  LDL.LU.64 R18, [R1+0xb30] ;  /* 0x000b300001127983 */ /* 0x000ea20000300a00 */
[----:B------:R-:W-:-:S03]  /*13330*/  IMAD.MOV.U32 R5, RZ, RZ, R17 ;  /* 0x000000ffff057224 */ /* 0x000fc600078e0011 */
[----:B------:R-:W2:Y:S02]  /*13340*/  LDL.LU.64 R16, [R1+0xb28] ;  /* 0x000b280001107983 */ /* 0x000ea40000300a00 */
[----:B--2---:R-:W-:Y:S11]  /*13350*/  HMMA.16816.F32.BF16 R16, R12, R24, R16 ;  /* 0x000000180c10723c */ /* 0x004ff60000041810 */
[----:B------:R-:W-:Y:S11]  /*13360*/  @!UPT UIADD3 URZ, URZ, URZ, URZ ;  /* 0x0000003f3f3ff290 */ /* 0x000ff6000fffe03f */
[----:B------:R-:W-:Y:S01]  /*13370*/  @!UPT UIADD3 URZ, URZ, URZ, URZ ;  /* 0x0000003f3f3ff290 */ /* 0x000fe2000fffe03f */
[----:B------:R-:W-:Y:S04]  /*13380*/  STL.64 [R1], R16 ;  /* 0x0000001001007387 */ /* 0x000fe80000100a00 */
[----:B------:R0:W-:Y:S04]  /*13390*/  STL.64 [R1+0x8], R18 ;  /* 0x0000081201007387 */ /* 0x0001e80000100a00 */
[----:B0-----:R-:W2:Y:S04]  /*133a0*/  LDL.LU.64 R18, [R1+0xb20] ;  /* 0x000b200001127983 */ /* 0x001ea80000300a00 */
[----:B------:R-:W2:Y:S04]  /*133b0*/  LDL.LU.64 R16, [R1+0xb18] ;  /* 0x000b180001107983 */ /* 0x000ea80000300a00 */
[----:B------:R-:W3:Y:S01]  /*133c0*/  LDL R25, [R1+0x180] ;  /* 0x0001800001197983 */ /* 0x000ee20000100800 */
[----:B--2---:R-:W-:Y:S11]  /*133d0*/  HMMA.16816.F32.BF16 R16, R8, R20, R16 ;  /* 0x000000140810723c */ /* 0x004ff60000041810 */
[----:B------:R-:W-:Y:S11]  /*133e0*/  @!UPT UIADD3 URZ, URZ, URZ, URZ ;  /* 0x0000003f3f3ff290 */ /* 0x000ff6000fffe03f */
[----:B------:R-:W-:Y:S01]  /*133f0*/  @!UPT UIADD3 URZ, URZ, URZ, URZ ;  /* 0x0000003f3f3ff290 */ /* 0x000fe2000fffe03f */
[----:B------:R-:W-:Y:S01]  /*13400*/  STL.64 [R1+0x40], R16 ;  /* 0x0000401001007387 */ /* 0x000fe20000100a00 */
[----:B------:R-:W-:-:S03]  /*13410*/  IMAD.MOV.U32 R22, RZ, RZ, R19 ;  /* 0x000000ffff167224 */ /* 0x000fc600078e0013 */
[----:B------:R0:W-:Y:S04]  /*13420*/  STL [R1+0x48], R18 ;  /* 0x0000481201007387 */ /* 0x0001e80000100800 */
[----:B0-----:R-:W2:Y:S04]  /*13430*/  LDL.LU.64 R18, [R1+0xb10] ;  /* 0x000b100001127983 */ /* 0x001ea80000300a00 */
[----:B------:R-:W2:Y:S04]  /*13440*/  LDL.LU.64 R16, [R1+0xb08] ;  /* 0x000b080001107983 */ /* 0x000ea80000300a00 */
[----:B------:R-:W-:Y:S04]  /*13450*/  STL.64 [R1+0xb00], R14 ;  /* 0x000b000e01007387 */ /* 0x000fe80000100a00 */
[----:B------:R0:W-:Y:S01]  /*13460*/  STL.64 [R1+0xaf8], R12 ;  /* 0x000af80c01007387 */ /* 0x0001e20000100a00 */
[----:B--2---:R-:W-:Y:S03]  /*13470*/  HMMA.16816.F32.BF16 R16, R12, R20, R16 ;  /* 0x000000140c10723c */ /* 0x004fe60000041810 */
[----:B0-----:R-:W2:Y:S04]  /*13480*/  LDL.LU.64 R12, [R1+0x130] ;  /* 0x00013000010c7983 */ /* 0x001ea80000300a00 */
[----:B------:R-:W2:Y:S11]  /*13490*/  LDL.LU.64 R14, [R1+0x138] ;  /* 0x00013800010e7983 */ /* 0x000eb60000300a00 */
[----:B------:R-:W-:Y:S06]  /*134a0*/  @!UPT UIADD3 URZ, URZ, URZ, URZ ;  /* 0x0000003f3f3ff290 */ /* 0x000fec000fffe03f */
[----:B------:R-:W-:Y:S02]  /*134b0*/  IMAD.MOV.U32 R23, RZ, RZ, R16 ;  /* 0x000000ffff177224 */ /* 0x000fe400078e0010 */
[----:B------:R-:W-:Y:S02]  /*134c0*/  IMAD.MOV.U32 R21, RZ, RZ, R18 ;  /* 0x000000ffff157224 */ /* 0x000fe400078e0012 */
[----:B------:R-:W-:Y:S01]  /*134d0*/  IMAD.MOV.U32 R20, RZ, RZ, R19 ;  /* 0x000000ffff147224 */ /* 0x000fe200078e0013 */
[----:B------:R0:W-:Y:S04]  /*134e0*/  STL.64 [R1+0xad0], R22 ;  /* 0x000ad01601007387 */ /* 0x0001e80000100a00 */
[----:B------:R1:W-:Y:S01]  /*134f0*/  STL.64 [R1+0xac8], R20 ;  /* 0x000ac81401007387 */ /* 0x0003e20000100a00 */
[----:B0-----:R-:W-:-:S02]  /*13500*/  IMAD.MOV.U32 R22, RZ, RZ, R4 ;  /* 0x000000ffff167224 */ /* 0x001fc400078e0004 */
[----:B------:R-:W-:Y:S02]  /*13510*/  IMAD.MOV.U32 R23, RZ, RZ, R3 ;  /* 0x000000ffff177224 */ /* 0x000fe400078e0003 */
[----:B-1----:R-:W-:Y:S02]  /*13520*/  IMAD.MOV.U32 R20, RZ, RZ, R6 ;  /* 0x000000ffff147224 */ /* 0x002fe400078e0006 */
[----:B------:R-:W-:Y:S01]  /*13530*/  IMAD.MOV.U32 R21, RZ, RZ, R5 ;  /* 0x000000ffff157224 */ /* 0x000fe200078e0005 */
[----:B------:R-:W-:Y:S04]  /*13540*/  STL.64 [R1+0xae0], R22 ;  /* 0x000ae01601007387 */ /* 0x000fe80000100a00 */
[----:B------:R-:W-:Y:S04]  /*13550*/  STL.64 [R1+0xad8], R20 ;  /* 0x000ad81401007387 */ /* 0x000fe80000100a00 */
[----:B---3--:R-:W0:Y:S01]  /*13560*/  LDSM.16.M88.4 R20, [R25+0x2000] ;  /* 0x002000001914783b */ /* 0x008e220000000200 */
[----:B------:R-:W-:-:S03]  /*13570*/  IMAD.MOV.U32 R28, RZ, RZ, R17 ;  /* 0x000000ffff1c7224 */ /* 0x000fc600078e0011 */
[----:B------:R-:W-:Y:S04]  /*13580*/  STL.64 [R1+0xaf0], R26 ;  /* 0x000af01a01007387 */ /* 0x000fe80000100a00 */
[----:B------:R-:W1:Y:S04]  /*13590*/  LDSM.16.MT88.4 R16, [R2+0x8400] ;  /* 0x008400000210783b */ /* 0x000e680000004200 */
[----:B------:R-:W3:Y:S01]  /*135a0*/  LDSM.16.MT88.4 R4, [R0+0x8400] ;  /* 0x008400000004783b */ /* 0x000ee20000004200 */
[----:B0-----:R-:W-:-:S05]  /*135b0*/  IMAD.MOV.U32 R24, RZ, RZ, R23 ;  /* 0x000000ffff187224 */ /* 0x001fca00078e0017 */
[----:B------:R0:W-:Y:S04]  /*135c0*/  STL.64 [R1+0xae8], R24 ;  /* 0x000ae81801007387 */ /* 0x0001e80000100a00 */
[----:B0-----:R-:W4:Y:S04]  /*135d0*/  LDL.LU.64 R24, [R1+0xd0] ;  /* 0x0000d00001187983 */ /* 0x001f280000300a00 */
[----:B------:R-:W4:Y:S04]  /*135e0*/  LDL.LU.64 R26, [R1+0xd8] ;  /* 0x0000d800011a7983 */ /* 0x000f280000300a00 */
[----:B------:R-:W-:Y:S01]  /*135f0*/  STL [R1+0x18], R22 ;  /* 0x0000181601007387 */ /* 0x000fe20000100800 */
[-C--:B--2---:R-:W-:Y:S11]  /*13600*/  HMMA.16816.F32.BF16 R12, R8, R20.reuse, R12 ;  /* 0x00000014080c723c */ /* 0x084ff6000004180c */
[----:B------:R-:W-:Y:S11]  /*13610*/  @!UPT UIADD3 URZ, URZ, URZ, URZ ;  /* 0x0000003f3f3ff290 */ /* 0x000ff6000fffe03f */
[----:B------:R-:W-:Y:S01]  /*13620*/  @!UPT UIADD3 URZ, URZ, URZ, URZ ;  /* 0x0000003f3f3ff290 */ /* 0x000fe2000fffe03f */
[----:B------:R0:W-:Y:S01]  /*13630*/  STL [R1+0x80], R12 ;  /* 0x0000800c01007387 */ /* 0x0001e20000100800 */
[----:B------:R-:W-:Y:S02]  /*13640*/  IMAD.MOV.U32 R2, RZ, RZ, R14 ;  /* 0x000000ffff027224 */ /* 0x000fe400078e000e */
[----:B------:R-:W-:Y:S02]  /*13650*/  IMAD.MOV.U32 R0, RZ, RZ, R15 ;  /* 0x000000ffff007224 */ /* 0x000fe400078e000f */
[----:B------:R-:W-:Y:S01]  /*13660*/  IMAD.MOV.U32 R3, RZ, RZ, R13 ;  /* 0x000000ffff037224 */ /* 0x000fe200078e000d */
[----:B------:R-:W4:Y:S04]  /*13670*/  LDL.LU.64 R14, [R1+0xb00] ;  /* 0x000b0000010e7983 */ /* 0x000f280000300a00 */
[----:B0-----:R-:W4:Y:S02]  /*13680*/  LDL.LU.64 R12, [R1+0xaf8] ;  /* 0x000af800010c7983 */ /* 0x001f240000300a00 */
[----:B----4-:R-:W-:Y:S02]  /*13690*/  HMMA.16816.F32.BF16 R20, R12, R20, R24 ;  /* 0x000000140c14723c */ /* 0x010fe40000041818 */
[----:B------:R-:W1:Y:S04]  /*136a0*/  LDL.LU.64 R26, [R1+0xaf0] ;  /* 0x000af000011a7983 */ /* 0x000e680000300a00 */
[----:B------:R-:W2:Y:S11]  /*136b0*/  LDL.LU.64 R24, [R1+0xae8] ;  /* 0x000ae80001187983 */ /* 0x000eb60000300a00 */
[----:B------:R-:W-:Y:S06]  /*136c0*/  @!UPT UIADD3 URZ, URZ, URZ, URZ ;  /* 0x0000003f3f3ff290 */ /* 0x000fec000fffe03f */
[----:B------:R-:W-:Y:S04]  /*136d0*/  STL.64 [R1+0x60], R20 ;  /* 0x0000601401007387 */ /* 0x000fe80000100a00 */
[----:B------:R0:W-:Y:S04]  /*136e0*/  STL.64 [R1+0x68], R22 ;  /* 0x0000681601007387 */ /* 0x0001e80000100a00 */
[----:B0-----:R-:W1:Y:S04]  /*136f0*/  LDL.LU.64 R22, [R1+0xae0] ;  /* 0x000ae00001167983 */ /* 0x001e680000300a00 */
[----:B------:R-:W1:Y:S04]  /*13700*/  LDL.LU.64 R20, [R1+0xad8] ;  /* 0x000ad80001147983 */ /* 0x000e680000300a00 */
[----:B------:R-:W-:Y:S04]  /*13710*/  STL.64 [R1+0xab8], R14 ;  /* 0x000ab80e01007387 */ /* 0x000fe80000100a00 */
[----:B------:R0:W-:Y:S04]  /*13720*/  STL.64 [R1+0xab0], R12 ;  /* 0x000ab00c01007387 */ /* 0x0001e80000100a00 */
[----:B0-----:R-:W3:Y:S04]  /*13730*/  LDL.LU R12, [R1] ;  /* 0x00000000010c7983 */ /* 0x001ee80000300800 */
[----:B------:R-:W3:Y:S04]  /*13740*/  LDL.LU R13, [R1+0x4] ;  /* 0x00000400010d7983 */ /* 0x000ee80000300800 */
[----:B------:R-:W3:Y:S04]  /*13750*/  LDL.LU R14, [R1+0x8] ;  /* 0x00000800010e7983 */ /* 0x000ee80000300800 */
[----:B------:R-:W3:Y:S01]  /*13760*/  LDL.LU R15, [R1+0xc] ;  /* 0x00000c00010f7983 */ /* 0x000ee20000300800 */
[-C--:B-1----:R-:W-:Y:S11]  /*13770*/  HMMA.16816.F32.BF16 R20, R16, R26.reuse, R20 ;  /* 0x0000001a1014723c */ /* 0x082ff60000041814 */
[----:B------:R-:W-:Y:S11]  /*13780*/  @!UPT UIADD3 URZ, URZ, URZ, URZ ;  /* 0x0000003f3f3ff290 */ /* 0x000ff6000fffe03f */
[----:B------:R-:W-:Y:S01]  /*13790*/  @!UPT UIADD3 URZ, URZ, URZ, URZ ;  /* 0x0000003f3f3ff290 */ /* 0x000fe2000fffe03f */
[----:B------:R-:W-:Y:S04]  /*137a0*/  STL.64 [R1+0x130], R20 ;  /* 0x0001301401007387 */ /* 0x000fe80000100a00 */
[----:B------:R0:W-:Y:S04]  /*137b0*/  STL.64 [R1+0x138], R22 ;  /* 0x0001381601007387 */ /* 0x0001e80000100a00 */
[----:B0-----:R-:W4:Y:S04]  /*137c0*/  LDL.LU.64 R22, [R1+0xad0] ;  /* 0x000ad00001167983 */ /* 0x001f280000300a00 */
[----:B------:R-:W4:Y:S04]  /*137d0*/  LDL.LU.64 R20, [R1+0xac8] ;  /* 0x000ac80001147983 */ /* 0x000f280000300a00 */
[----:B------:R-:W-:Y:S04]  /*137e0*/  STL.64 [R1+0xa98], R18 ;  /* 0x000a981201007387 */ /* 0x000fe80000100a00 */
[----:B------:R3:W-:Y:S02]  /*137f0*/  STL.64 [R1+0xa90], R16 ;  /* 0x000a901001007387 */ /* 0x0007e40000100a00 */
[----:B---3--:R-:W-:Y:S02]  /*13800*/  HMMA.16816.F32.BF16 R16, R4, R26, R12 ;  /* 0x0000001a0410723c */ /* 0x008fe4000004180c */
[----:B------:R-:W3:Y:S04]  /*13810*/  LDL.LU.64 R12, [R1+0x150] ;  /* 0x00015000010c7983 */ /* 0x000ee80000300a00 */
[----:B------:R-:W3:Y:S11]  /*13820*/  LDL.LU.64 R14, [R1+0x158] ;  /* 0x00015800010e7983 */ /* 0x000ef60000300a00 */
[----:B------:R-:W-:Y:S06]  /*13830*/  @!UPT UIADD3 URZ, URZ, URZ, URZ ;  /* 0x0000003f3f3ff290 */ /* 0x000fec000fffe03f */
[----:B------:R-:W-:Y:S04]  /*13840*/  STL.64 [R1+0xd0], R16 ;  /* 0x0000d01001007387 */ /* 0x000fe80000100a00 */
[----:B------:R-:W-:Y:S04]  /*13850*/  STL.64 [R1+0xd8], R18 ;  /* 0x0000d81201007387 */ /* 0x000fe80000100a00 */
[----:B------:R-:W-:Y:S04]  /*13860*/  STL.64 [R1+0xa88], R6 ;  /* 0x000a880601007387 */ /* 0x000fe80000100a00 */
[----:B------:R0:W-:Y:S04]  /*13870*/  STL.64 [R1+0xa80], R4 ;  /* 0x000a800401007387 */ /* 0x0001e80000100a00 */
[----:B--2---:R-:W3:Y:S04]  /*13880*/  LDSM.16.M88.4 R16, [R25+0x3000] ;  /* 0x003000001910783b */ /* 0x004ee80000000200 */
[----:B0-----:R-:W2:Y:S04]  /*13890*/  LDL.LU R4, [R1+0x40] ;  /* 0x0000400001047983 */ /* 0x001ea80000300800 */
[----:B------:R-:W2:Y:S04]  /*138a0*/  LDL.LU R5, [R1+0x44] ;  /* 0x0000440001057983 */ /* 0x000ea80000300800 */
[----:B------:R-:W2:Y:S01]  /*138b0*/  LDL.LU R6, [R1+0x48] ;  /* 0x0000480001067983 */ /* 0x000ea20000300800 */
[----:B----4-:R-:W-:-:S03]  /*138c0*/  IMAD.MOV.U32 R7, RZ, RZ, R22 ;  /* 0x000000ffff077224 */ /* 0x010fc600078e0016 */
[----:B------:R-:W4:Y:S01]  /*138d0*/  LDL.LU R22, [R1+0xac4] ;  /* 0x000ac40001167983 */ /* 0x000f220000300800 */
[----:B------:R-:W-:Y:S02]  /*138e0*/  IMAD.MOV.U32 R26, RZ, RZ, R21 ;  /* 0x000000ffff1a7224 */ /* 0x000fe400078e0015 */
[----:B------:R-:W-:Y:S01]  /*138f0*/  IMAD.MOV.U32 R27, RZ, RZ, R20 ;  /* 0x000000ffff1b7224 */ /* 0x000fe200078e0014 */
[----:B---3--:R-:W-:Y:S11]  /*13900*/  HMMA.16816.F32.BF16 R12, R8, R16, R12 ;  /* 0x00000010080c723c */ /* 0x008ff6000004180c */
[----:B------:R-:W-:Y:S11]  /*13910*/  @!UPT UIADD3 URZ, URZ, URZ, URZ ;  /* 0x0000003f3f3ff290 */ /* 0x000ff6000fffe03f */
[----:B------:R-:W-:Y:S02]  /*13920*/  @!UPT UIADD3 URZ, URZ, URZ, URZ ;  /* 0x0000003f3f3ff290 */ /* 0x000fe4000fffe03f */
[----:B------:R-:W-:Y:S02]  /*13930*/  IMAD.MOV.U32 R21, RZ, RZ, R14 ;  /* 0x000000ffff157224 */ /* 0x000fe400078e000e */
[----:B------:R-:W-:Y:S01]  /*13940*/  IMAD.MOV.U32 R20, RZ, RZ, R15 ;  /* 0x000000ffff147224 */ /* 0x000fe200078e000f */
[----:B--2---:R-:W-:Y:S04]  /*13950*/  STL.64 [R1+0xaa8], R6 ;  /* 0x000aa80601007387 */ /* 0x004fe80000100a00 */
[----:B------:R0:W-:Y:S04]  /*13960*/  STL.64 [R1+0xaa0], R4 ;  /* 0x000aa00401007387 */ /* 0x0001e80000100a00 */
[----:B0-----:R-:W2:Y:S04]  /*13970*/  LDL.LU.64 R4, [R1+0xc0] ;  /* 0x0000c00001047983 */ /* 0x001ea80000300a00 */
[----:B------:R-:W2:Y:S04]  /*13980*/  LDL.LU.64 R6, [R1+0xc8] ;  /* 0x0000c80001067983 */ /* 0x000ea80000300a00 */
[----:B------:R0:W-:Y:S02]  /*13990*/  STL.64 [R1+0xa78], R24 ;  /* 0x000a781801007387 */ /* 0x0001e40000100a00 */
[----:B0-----:R-:W-:-:S02]  /*139a0*/  IMAD.MOV.U32 R24, RZ, RZ, R23 ;  /* 0x000000ffff187224 */ /* 0x001fc400078e0017 */
[----:B------:R-:W4:Y:S01]  /*139b0*/  LDL.LU R23, [R1+0xac0] ;  /* 0x000ac00001177983 */ /* 0x000f220000300800 */
[----:B------:R-:W-:-:S03]  /*139c0*/  IMAD.MOV.U32 R25, RZ, RZ, R28 ;  /* 0x000000ffff197224 */ /* 0x000fc600078e001c */
[----:B------:R-:W-:Y:S01]  /*139d0*/  STL.64 [R1+0x8], R18 ;  /* 0x0000081201007387 */ /* 0x000fe20000100a00 */
[----:B------:R-:W-:-:S03]  /*139e0*/  IMAD.MOV.U32 R28, RZ, RZ, R13 ;  /* 0x000000ffff1c7224 */ /* 0x000fc600078e000d */
[----:B------:R0:W-:Y:S04]  /*139f0*/  STL [R1+0x70], R12 ;  /* 0x0000700c01007387 */ /* 0x0001e80000100800 */
[----:B------:R-:W2:Y:S04]  /*13a00*/  LDL.LU.64 R14, [R1+0xab8] ;  /* 0x000ab800010e7983 */ /* 0x000ea80000300a00 */
[----:B0-----:R-:W2:Y:S02]  /*13a10*/  LDL.LU.64 R12, [R1+0xab0] ;  /* 0x000ab000010c7983 */ /* 0x001ea40000300a00 */
[----:B--2---:R-:W-:Y:S02]  /*13a20*/  HMMA.16816.F32.BF16 R16, R12, R16, R4 ;  /* 0x000000100c10723c */ /* 0x004fe40000041804 */
[----:B------:R-:W4:Y:S04]  /*13a30*/  LDL.LU.64 R6, [R1+0xaa8] ;  /* 0x000aa80001067983 */ /* 0x000f280000300a00 */
[----:B------:R-:W4:Y:S11]  /*13a40*/  LDL.LU.64 R4, [R1+0xaa0] ;  /* 0x000aa00001047983 */ /* 0x000f360000300a00 */
[----:B------:R-:W-:Y:S06]  /*13a50*/  @!UPT UIADD3 URZ, URZ, URZ, URZ ;  /* 0x0000003f3f3ff290 */ /* 0x000fec000fffe03f */
[----:B------:R-:W-:Y:S04]  /*13a60*/  STL.64 [R1+0x50], R16 ;  /* 0x0000501001007387 */ /* 0x000fe80000100a00 */
[----:B------:R0:W-:Y:S04]  /*13a70*/  STL.64 [R1+0x58], R18 ;  /* 0x0000581201007387 */ /* 0x0001e80000100a00 */
[----:B0-----:R-:W4:Y:S04]  /*13a80*/  LDL.LU.64 R18, [R1+0xa98] ;  /* 0x000a980001127983 */ /* 0x001f280000300a00 */
[----:B------:R-:W4:Y:S04]  /*13a90*/  LDL.LU.64 R16, [R1+0xa90] ;  /* 0x000a900001107983 */ /* 0x000f280000300a00 */
[----:B------:R-:W-:Y:S04]  /*13aa0*/  STL.64 [R1+0xa70], R14 ;  /* 0x000a700e01007387 */ /* 0x000fe80000100a00 */
[----:B------:R0:W-:Y:S04]  /*13ab0*/  STL.64 [R1+0xa68], R12 ;  /* 0x000a680c01007387 */ /* 0x0001e80000100a00 */
[----:B0-----:R-:W2:Y:S04]  /*13ac0*/  LDL.LU.64 R12, [R1+0x110] ;  /* 0x00011000010c7983 */ /* 0x001ea80000300a00 */
[----:B------:R-:W2:Y:S01]  /*13ad0*/  LDL.LU.64 R14, [R1+0x118] ;  /* 0x00011800010e7983 */ /* 0x000ea20000300a00 */
[-C--:B----4-:R-:W-:Y:S11]  /*13ae0*/  HMMA.16816.F32.BF16 R4, R16, R22.reuse, R4 ;  /* 0x000000161004723c */ /* 0x090ff60000041804 */
[----:B------:R-:W-:Y:S11]  /*13af0*/  @!UPT UIADD3 URZ, URZ, URZ, URZ ;  /* 0x0000003f3f3ff290 */ /* 0x000ff6000fffe03f */
[----:B------:R-:W-:Y:S01]  /*13b00*/  @!UPT UIADD3 URZ, URZ, URZ, URZ ;  /* 0x0000003f3f3ff290 */ /* 0x000fe2000fffe03f */
[----:B------:R-:W-:Y:S04]  /*13b10*/  STL.64 [R1+0xf0], R4 ;  /* 0x0000f00401007387 */ /* 0x000fe80000100a00 */
[----:B------:R0:W-:Y:S04]  /*13b20*/  STL.64 [R1+0xf8], R6 ;  /* 0x0000f80601007387 */ /* 0x0001e80000100a00 */
[----:B0-----:R-:W3:Y:S04]  /*13b30*/  LDL.LU.64 R6, [R1+0xa88] ;  /* 0x000a880001067983 */ /* 0x001ee80000300a00 */
[----:B------:R-:W3:Y:S04]  /*13b40*/  LDL.LU.64 R4, [R1+0xa80] ;  /* 0x000a800001047983 */ /* 0x000ee80000300a00 */
[----:B------:R-:W-:Y:S04]  /*13b50*/  STL.64 [R1+0xa60], R18 ;  /* 0x000a601201007387 */ /* 0x000fe80000100a00 */
[----:B------:R0:W-:Y:S04]  /*13b60*/  STL.64 [R1+0xa58], R16 ;  /* 0x000a581001007387 */ /* 0x0001e80000100a00 */
[----:B0-----:R-:W4:Y:S04]  /*13b70*/  LDL.LU.64 R16, [R1+0xe0] ;  /* 0x0000e00001107983 */ /* 0x001f280000300a00 */
[----:B------:R-:W4:Y:S01]  /*13b80*/  LDL.LU.64 R18, [R1+0xe8] ;  /* 0x0000e80001127983 */ /* 0x000f220000300a00 */
[----:B---3--:R-:W-:Y:S11]  /*13b90*/  HMMA.16816.F32.BF16 R24, R4, R22, R24 ;  /* 0x000000160418723c */ /* 0x008ff60000041818 */
[----:B------:R-:W-:Y:S11]  /*13ba0*/  @!UPT UIADD3 URZ, URZ, URZ, URZ ;  /* 0x0000003f3f3ff290 */ /* 0x000ff6000fffe03f */
[----:B------:R-:W-:Y:S01]  /*13bb0*/  @!UPT UIADD3 URZ, URZ, URZ, URZ ;  /* 0x0000003f3f3ff290 */ /* 0x000fe2000fffe03f */
[----:B------:R0:W-:Y:S04]  /*13bc0*/  STL.64 [R1+0xc0], R24 ;  /* 0x0000c01801007387 */ /* 0x0001e80000100a00 */
[----:B------:R-:W-:Y:S04]  /*13bd0*/  STL.64 [R1+0xc8], R26 ;  /* 0x0000c81a01007387 */ /* 0x000fe80000100a00 */
[----:B0-----:R-:W3:Y:S04]  /*13be0*/  LDL.LU.64 R24, [R1+0xa78] ;  /* 0x000a780001187983 */ /* 0x001ee80000300a00 */
[----:B------:R-:W-:Y:S04]  /*13bf0*/  STL.64 [R1+0xa40], R20 ;  /* 0x000a401401007387 */ /* 0x000fe80000100a00 */
[----:B------:R-:W2:Y:S01]  /*13c00*/  LDL.LU R22, [R1+0x18] ;  /* 0x0000180001167983 */ /* 0x000ea20000300800 */
[----:B---3--:R-:W-:-:S03]  /*13c10*/  IMAD.MOV.U32 R23, RZ, RZ, R24 ;  /* 0x000000ffff177224 */ /* 0x008fc600078e0018 */
[----:B------:R-:W2:Y:S02]  /*13c20*/  LDSM.16.M88.4 R24, [R25+0x4000] ;  /* 0x004000001918783b */ /* 0x000ea40000000200 */
[-C--:B--2---:R-:W-:Y:S11]  /*13c30*/  HMMA.16816.F32.BF16 R12, R8, R24.reuse, R12 ;  /* 0x00000018080c723c */ /* 0x084ff6000004180c */
[----:B------:R-:W-:Y:S11]  /*13c40*/  @!UPT UIADD3 URZ, URZ, URZ, URZ ;  /* 0x0000003f3f3ff290 */ /* 0x000ff6000fffe03f */
[----:B------:R-:W-:Y:S01]  /*13c50*/  @!UPT UIADD3 URZ, URZ, URZ, URZ ;  /* 0x0000003f3f3ff290 */ /* 0x000fe2000fffe03f */
[----:B------:R-:W-:Y:S04]  /*13c60*/  STL.64 [R1+0x30], R12 ;  /* 0x0000300c01007387 */ /* 0x000fe80000100a00 */
[----:B------:R0:W-:Y:S04]  /*13c70*/  STL.64 [R1+0x38], R14 ;  /* 0x0000380e01007387 */ /* 0x0001e80000100a00 */
[----:B0-----:R-:W4:Y:S04]  /*13c80*/  LDL.LU.64 R14, [R1+0xa70] ;  /* 0x000a7000010e7983 */ /* 0x001f280000300a00 */
[----:B------:R-:W4:Y:S04]  /*13c90*/  LDL.LU.64 R12, [R1+0xa68] ;  /* 0x000a6800010c7983 */ /* 0x000f280000300a00 */
[----:B------:R-:W-:Y:S04]  /*13ca0*/  STL.64 [R1+0xa50], R10 ;  /* 0x000a500a01007387 */ /* 0x000fe80000100a00 */
[----:B------:R0:W-:Y:S04]  /*13cb0*/  STL.64 [R1+0xa48], R8 ;  /* 0x000a480801007387 */ /* 0x0001e80000100a00 */
[----:B0-----:R-:W2:Y:S04]  /*13cc0*/  LDL.LU R8, [R1+0x60] ;  /* 0x0000600001087983 */ /* 0x001ea80000300800 */
[----:B------:R-:W2:Y:S04]  /*13cd0*/  LDL.LU R9, [R1+0x64] ;  /* 0x0000640001097983 */ /* 0x000ea80000300800 */
[----:B------:R-:W2:Y:S04]  /*13ce0*/  LDL.LU R10, [R1+0x68] ;  /* 0x00006800010a7983 */ /* 0x000ea80000300800 */
[----:B------:R-:W2:Y:S01]  /*13cf0*/  LDL.LU R11, [R1+0x6c] ;  /* 0x00006c00010b7983 */ /* 0x000ea20000300800 */
[----:B----4-:R-:W-:Y:S11]  /*13d00*/  HMMA.16816.F32.BF16 R16, R12, R24, R16 ;  /* 0x000000180c10723c */ /* 0x010ff60000041810 */
        /* <DEDUP_REMOVED lines=8> */
[----:B0-----:R-:W3:Y:S01]  /*13d90*/  LDL.LU R12, [R1+0x80] ;  /* 0x00008000010c7983 */ /* 0x001ee20000300800 */
[----:B------:R-:W-:-:S02]  /*13da0*/  IMAD.MOV.U32 R13, RZ, RZ, R3 ;  /* 0x000000ffff0d7224 */ /* 0x000fc400078e0003 */
[----:B------:R-:W-:Y:S01]  /*13db0*/  IMAD.MOV.U32 R14, RZ, RZ, R2 ;  /* 0x000000ffff0e7224 */ /* 0x000fe200078e0002 */
[----:B------:R-:W4:Y:S01]  /*13dc0*/  LDL R25, [R1+0x180] ;  /* 0x0001800001197983 */ /* 0x000f220000100800 */
[----:B------:R-:W-:-:S07]  /*13dd0*/  IMAD.MOV.U32 R15, RZ, RZ, R0 ;  /* 0x000000ffff0f7224 */ /* 0x000fce00078e0000 */
[-C--:B---3--:R-:W-:Y:S08]  /*13de0*/  HMMA.16816.F32.BF16 R12, R16, R22.reuse, R12 ;  /* 0x00000016100c723c */ /* 0x088ff0000004180c */
[----:B--2---:R-:W-:Y:S11]  /*13df0*/  HMMA.16816.F32.BF16 R20, R4, R22, R8 ;  /* 0x000000160414723c */ /* 0x004ff60000041808 */
[----:B------:R-:W-:Y:S04]  /*13e00*/  @!UPT UIADD3 URZ, URZ, URZ, URZ ;  /* 0x0000003f3f3ff290 */ /* 0x000fe8000fffe03f */
[----:B------:R0:W-:Y:S01]  /*13e10*/  STL [R1+0x80], R12 ;  /* 0x0000800c01007387 */ /* 0x0001e20000100800 */
[----:B------:R-:W-:Y:S02]  /*13e20*/  IMAD.MOV.U32 R3, RZ, RZ, R13 ;  /* 0x000000ffff037224 */ /* 0x000fe400078e000d */
[----:B------:R-:W-:Y:S02]  /*13e30*/  IMAD.MOV.U32 R2, RZ, RZ, R14 ;  /* 0x000000ffff027224 */ /* 0x000fe400078e000e */
[----:B------:R-:W-:Y:S01]  /*13e40*/  IMAD.MOV.U32 R0, RZ, RZ, R15 ;  /* 0x000000ffff007224 */ /* 0x000fe200078e000f */
[----:B0-----:R-:W2:Y:S04]  /*13e50*/  LDL.LU.64 R12, [R1+0x100] ;  /* 0x00010000010c7983 */ /* 0x001ea80000300a00 */
[----:B------:R-:W2:Y:S04]  /*13e60*/  LDL.LU.64 R14, [R1+0x108] ;  /* 0x00010800010e7983 */ /* 0x000ea80000300a00 */
[----:B------:R-:W-:Y:S04]  /*13e70*/  STL.64 [R1+0xa28], R18 ;  /* 0x000a281201007387 */ /* 0x000fe80000100a00 */
[----:B------:R0:W-:Y:S04]  /*13e80*/  STL.64 [R1+0xa20], R16 ;  /* 0x000a201001007387 */ /* 0x0001e80000100a00 */
[----:B0-----:R-:W3:Y:S04]  /*13e90*/  LDL.LU.64 R16, [R1+0x90] ;  /* 0x0000900001107983 */ /* 0x001ee80000300a00 */
[----:B------:R-:W3:Y:S04]  /*13ea0*/  LDL.LU.64 R18, [R1+0x98] ;  /* 0x0000980001127983 */ /* 0x000ee80000300a00 */
[----:B------:R-:W-:Y:S04]  /*13eb0*/  STL [R1+0x9c0], R29 ;  /* 0x0009c01d01007387 */ /* 0x000fe80000100800 */
[----:B------:R-:W-:Y:S04]  /*13ec0*/  STL [R1+0x980], R0 ;  /* 0x0009800001007387 */ /* 0x000fe80000100800 */
[----:B------:R-:W-:Y:S04]  /*13ed0*/  STL [R1+0x97c], R2 ;  /* 0x00097c0201007387 */ /* 0x000fe80000100800 */
[----:B------:R-:W-:Y:S04]  /*13ee0*/  STL [R1+0x978], R3 ;  /* 0x0009780301007387 */ /* 0x000fe80000100800 */
[----:B------:R-:W2:Y:S04]  /*13ef0*/  LDL.LU.64 R10, [R1+0xa50] ;  /* 0x000a5000010a7983 */ /* 0x000ea80000300a00 */
[----:B------:R-:W2:Y:S04]  /*13f00*/  LDL.LU.64 R8, [R1+0xa48] ;  /* 0x000a480001087983 */ /* 0x000ea80000300a00 */
[----:B------:R0:W-:Y:S04]  /*13f10*/  STL.64 [R1+0x120], R20 ;  /* 0x0001201401007387 */ /* 0x0001e80000100a00 */
[----:B------:R-:W-:Y:S04]  /*13f20*/  STL.64 [R1+0x128], R22 ;  /* 0x0001281601007387 */ /* 0x000fe80000100a00 */
[----:B0-----:R-:W2:Y:S04]  /*13f30*/  LDL.LU.64 R20, [R1+0xa40] ;  /* 0x000a400001147983 */ /* 0x001ea80000300a00 */
[----:B------:R-:W-:Y:S04]  /*13f40*/  STL.64 [R1+0xa18], R6 ;  /* 0x000a180601007387 */ /* 0x000fe80000100a00 */
[----:B------:R0:W-:Y:S04]  /*13f50*/  STL.64 [R1+0xa10], R4 ;  /* 0x000a100401007387 */ /* 0x0001e80000100a00 */
[----:B0-----:R-:W3:Y:S01]  /*13f60*/  LDL.LU R4, [R1+0x70] ;  /* 0x0000700001047983 */ /* 0x001ee20000300800 */
[----:B--2---:R-:W-:-:S02]  /*13f70*/  IMAD.MOV.U32 R6, RZ, RZ, R21 ;  /* 0x000000ffff067224 */ /* 0x004fc400078e0015 */
[----:B------:R-:W-:Y:S02]  /*13f80*/  IMAD.MOV.U32 R7, RZ, RZ, R20 ;  /* 0x000000ffff077224 */ /* 0x000fe400078e0014 */
[----:B----4-:R-:W0:Y:S02]  /*13f90*/  LDSM.16.M88.4 R20, [R25+0x5000] ;  /* 0x005000001914783b */ /* 0x010e240000000200 */
[----:B0-----:R-:W-:Y:S02]  /*13fa0*/  HMMA.16816.F32.BF16 R12, R8, R20, R12 ;  /* 0x00000014080c723c */ /* 0x001fe4000004180c */
[----:B------:R-:W-:Y:S11]  /*13fb0*/  STL [R1+0x9c4], R23 ;  /* 0x0009c41701007387 */ /* 0x000ff60000100800 */
[----:B------:R-:W-:Y:S10]  /*13fc0*/  @!UPT UIADD3 URZ, URZ, URZ, URZ ;  /* 0x0000003f3f3ff290 */ /* 0x000ff4000fffe03f */
[----:B------:R-:W-:Y:S01]  /*13fd0*/  STL.64 [R1+0x60], R12 ;  /* 0x0000600c01007387 */ /* 0x000fe20000100a00 */
[----:B------:R-:W-:-:S03]  /*13fe0*/  IMAD.MOV.U32 R24, RZ, RZ, R15 ;  /* 0x000000ffff187224 */ /* 0x000fc600078e000f */
[----:B------:R0:W-:Y:S04]  /*13ff0*/  STL [R1+0x68], R14 ;  /* 0x0000680e01007387 */ /* 0x0001e80000100800 */
[----:B0-----:R-:W3:Y:S04]  /*14000*/  LDL.LU.64 R14, [R1+0xa38] ;  /* 0x000a3800010e7983 */ /* 0x001ee80000300a00 */
[----:B------:R-:W3:Y:S01]  /*14010*/  LDL.LU.64 R12, [R1+0xa30] ;  /* 0x000a3000010c7983 */ /* 0x000ee20000300a00 */
[----:B------:R-:W-:Y:S01]  /*14020*/  IMAD.MOV.U32 R5, RZ, RZ, R28 ;  /* 0x000000ffff057224 */ /* 0x000fe200078e001c */
[----:B---3--:R-:W-:Y:S11]  /*14030*/  HMMA.16816.F32.BF16 R16, R12, R20, R16 ;  /* 0x000000140c10723c */ /* 0x008ff60000041810 */
[----:B------:R-:W-:Y:S11]  /*14040*/  @!UPT UIADD3 URZ, URZ, URZ, URZ ;  /* 0x0000003f3f3ff290 */ /* 0x000ff6000fffe03f */
[----:B------:R-:W-:Y:S01]  /*14050*/  @!UPT UIADD3 URZ, URZ, URZ, URZ ;  /* 0x0000003f3f3ff290 */ /* 0x000fe2000fffe03f */
[----:B------:R-:W-:Y:S01]  /*14060*/  STL.64 [R1+0x40], R16 ;  /* 0x0000401001007387 */ /* 0x000fe20000100a00 */
[----:B------:R-:W-:-:S03]  /*14070*/  IMAD.MOV.U32 R28, RZ, RZ, R19 ;  /* 0x000000ffff1c7224 */ /* 0x000fc600078e0013 */
[----:B------:R0:W-:Y:S04]  /*14080*/  STL [R1+0x48], R18 ;  /* 0x0000481201007387 */ /* 0x0001e80000100800 */
[----:B0-----:R-:W2:Y:S04]  /*14090*/  LDL.LU.64 R18, [R1+0xa28] ;  /* 0x000a280001127983 */ /* 0x001ea80000300a00 */
[----:B------:R-:W2:Y:S04]  /*140a0*/  LDL.LU.64 R16, [R1+0xa20] ;  /* 0x000a200001107983 */ /* 0x000ea80000300a00 */
[----:B------:R0:W-:Y:S04]  /*140b0*/  STL [R1+0xa08], R22 ;  /* 0x000a081601007387 */ /* 0x0001e80000100800 */
[----:B0-----:R-:W2:Y:S04]  /*140c0*/  LDL.LU R22, [R1+0x8] ;  /* 0x0000080001167983 */ /* 0x001ea80000300800 */
[----:B------:R-:W2:Y:S04]  /*140d0*/  LDL.LU R23, [R1+0xc] ;  /* 0x00000c0001177983 */ /* 0x000ea80000300800 */
[----:B------:R-:W-:Y:S04]  /*140e0*/  STL.64 [R1+0xa00], R14 ;  /* 0x000a000e01007387 */ /* 0x000fe80000100a00 */
[----:B------:R0:W-:Y:S04]  /*140f0*/  STL.64 [R1+0x9f8], R12 ;  /* 0x0009f80c01007387 */ /* 0x0001e80000100a00 */
[----:B0-----:R-:W3:Y:S04]  /*14100*/  LDL.LU.64 R12, [R1+0x140] ;  /* 0x00014000010c7983 */ /* 0x001ee80000300a00 */
[----:B------:R-:W3:Y:S01]  /*14110*/  LDL.LU.64 R14, [R1+0x148] ;  /* 0x00014800010e7983 */ /* 0x000ee20000300a00 */
[-C--:B--2---:R-:W-:Y:S11]  /*14120*/  HMMA.16816.F32.BF16 R4, R16, R22.reuse, R4 ;  /* 0x000000161004723c */ /* 0x084ff60000041804 */
[----:B------:R-:W-:Y:S11]  /*14130*/  @!UPT UIADD3 URZ, URZ, URZ, URZ ;  /* 0x0000003f3f3ff290 */ /* 0x000ff6000fffe03f */
[----:B------:R-:W-:Y:S01]  /*14140*/  @!UPT UIADD3 URZ, URZ, URZ, URZ ;  /* 0x0000003f3f3ff290 */ /* 0x000fe2000fffe03f */
[----:B------:R-:W-:Y:S04]  /*14150*/  STL.64 [R1+0x160], R4 ;  /* 0x0001600401007387 */ /* 0x000fe80000100a00 */
[----:B------:R0:W-:Y:S04]  /*14160*/  STL.64 [R1+0x168], R6 ;  /* 0x0001680601007387 */ /* 0x0001e80000100a00 */
[----:B0-----:R-:W2:Y:S04]  /*14170*/  LDL.LU.64 R6, [R1+0xa18] ;  /* 0x000a180001067983 */ /* 0x001ea80000300a00 */
[----:B------:R-:W2:Y:S04]  /*14180*/  LDL.LU.64 R4, [R1+0xa10] ;  /* 0x000a100001047983 */ /* 0x000ea80000300a00 */
[----:B------:R-:W-:Y:S04]  /*14190*/  STL.64 [R1+0x9f0], R18 ;  /* 0x0009f01201007387 */ /* 0x000fe80000100a00 */
[----:B------:R0:W-:Y:S04]  /*141a0*/  STL.64 [R1+0x9e8], R16 ;  /* 0x0009e81001007387 */ /* 0x0001e80000100a00 */
[----:B0-----:R-:W2:Y:S04]  /*141b0*/  LDL.LU R16, [R1+0x50] ;  /* 0x0000500001107983 */ /* 0x001ea80000300800 */
[----:B------:R-:W2:Y:S04]  /*141c0*/  LDL.LU R17, [R1+0x54] ;  /* 0x0000540001117983 */ /* 0x000ea80000300800 */
[----:B------:R-:W2:Y:S04]  /*141d0*/  LDL.LU R18, [R1+0x58] ;  /* 0x0000580001127983 */ /* 0x000ea80000300800 */
[----:B------:R-:W2:Y:S02]  /*141e0*/  LDL.LU R19, [R1+0x5c] ;  /* 0x00005c0001137983 */ /* 0x000ea40000300800 */
[----:B--2---:R-:W-:Y:S02]  /*141f0*/  HMMA.16816.F32.BF16 R20, R4, R22, R16 ;  /* 0x000000160414723c */ /* 0x004fe40000041810 */
[----:B------:R-:W2:Y:S04]  /*14200*/  LDL.LU.64 R16, [R1+0xa0] ;  /* 0x0000a00001107983 */ /* 0x000ea80000300a00 */
[----:B------:R-:W2:Y:S11]  /*14210*/  LDL.LU.64 R18, [R1+0xa8] ;  /* 0x0000a80001127983 */ /* 0x000eb60000300a00 */
[----:B------:R-:W-:Y:S06]  /*14220*/  @!UPT UIADD3 URZ, URZ, URZ, URZ ;  /* 0x0000003f3f3ff290 */ /* 0x000fec000fffe03f */
[----:B------:R-:W-:Y:S04]  /*14230*/  STL.64 [R1+0x110], R20 ;  /* 0x0001101401007387 */ /* 0x000fe80000100a00 */
[----:B------:R-:W-:Y:S04]  /*14240*/  STL.64 [R1+0x118], R22 ;  /* 0x0001181601007387 */ /* 0x000fe80000100a00 */
[----:B------:R-:W3:Y:S04]  /*14250*/  LDSM.16.M88.4 R20, [R25+0x6000] ;  /* 0x006000001914783b */ /* 0x000ee80000000200 */
[----:B------:R-:W-:Y:S04]  /*14260*/  STL.64 [R1+0x9e0], R6 ;  /* 0x0009e00601007387 */ /* 0x000fe80000100a00 */
[----:B------:R0:W-:Y:S04]  /*14270*/  STL.64 [R1+0x9d8], R4 ;  /* 0x0009d80401007387 */ /* 0x0001e80000100a00 */
[----:B0-----:R-:W4:Y:S04]  /*14280*/  LDL.LU R4, [R1+0x30] ;  /* 0x0000300001047983 */ /* 0x001f280000300800 */
[----:B------:R-:W4:Y:S04]  /*14290*/  LDL.LU R5, [R1+0x34] ;  /* 0x0000340001057983 */ /* 0x000f280000300800 */
[----:B------:R-:W4:Y:S04]  /*142a0*/  LDL.LU R6, [R1+0x38] ;  /* 0x0000380001067983 */ /* 0x000f280000300800 */
[----:B------:R-:W4:Y:S01]  /*142b0*/  LDL.LU R7, [R1+0x3c] ;  /* 0x00003c0001077983 */ /* 0x000f220000300800 */
[----:B---3--:R-:W-:Y:S03]  /*142c0*/  HMMA.16816.F32.BF16 R12, R8, R20, R12 ;  /* 0x00000014080c723c */ /* 0x008fe6000004180c */
[----:B------:R0:W-:Y:S01]  /*142d0*/  STL.64 [R1+0x18], R22 ;  /* 0x0000181601007387 */ /* 0x0001e20000100a00 */
[----:B------:R-:W-:-:S02]  /*142e0*/  IMAD.MOV.U32 R2, RZ, RZ, R20 ;  /* 0x000000ffff027224 */ /* 0x000fc400078e0014 */
[----:B------:R-:W-:Y:S01]  /*142f0*/  IMAD.MOV.U32 R0, RZ, RZ, R21 ;  /* 0x000000ffff007224 */ /* 0x000fe200078e0015 */
[----:B0-----:R-:W3:Y:S11]  /*14300*/  LDL.LU R22, [R1+0xa08] ;  /* 0x000a080001167983 */ /* 0x001ef60000300800 */
[----:B------:R-:W-:Y:S06]  /*14310*/  @!UPT UIADD3 URZ, URZ, URZ, URZ ;  /* 0x0000003f3f3ff290 */ /* 0x000fec000fffe03f */
[----:B------:R-:W-:Y:S02]  /*14320*/  IMAD.MOV.U32 R21, RZ, RZ, R14 ;  /* 0x000000ffff157224 */ /* 0x000fe400078e000e */
[----:B------:R-:W-:Y:S02]  /*14330*/  IMAD.MOV.U32 R20, RZ, RZ, R15 ;  /* 0x000000ffff147224 */ /* 0x000fe400078e000f */
[----:B------:R-:W-:Y:S01]  /*14340*/  IMAD.MOV.U32 R23, RZ, RZ, R12 ;  /* 0x000000ffff177224 */ /* 0x000fe200078e000c */
[----:B------:R-:W2:Y:S01]  /*14350*/  LDL.LU.64 R14, [R1+0xa00] ;  /* 0x000a0000010e7983 */ /* 0x000ea20000300a00 */
[----:B------:R-:W-:-:S03]  /*14360*/  IMAD.MOV.U32 R29, RZ, RZ, R13 ;  /* 0x000000ffff1d7224 */ /* 0x000fc600078e000d */
[----:B------:R-:W2:Y:S04]  /*14370*/  LDL.LU.64 R12, [R1+0x9f8] ;  /* 0x0009f800010c7983 */ /* 0x000ea80000300a00 */
[----:B---3--:R-:W-:Y:S04]  /*14380*/  STL.64 [R1+0x9d0], R22 ;  /* 0x0009d01601007387 */ /* 0x008fe80000100a00 */
[----:B------:R0:W-:Y:S02]  /*14390*/  STL.64 [R1+0x9c8], R20 ;  /* 0x0009c81401007387 */ /* 0x0001e40000100a00 */
[----:B0-----:R-:W-:-:S02]  /*143a0*/  IMAD.MOV.U32 R20, RZ, RZ, R2 ;  /* 0x000000ffff147224 */ /* 0x001fc400078e0002 */
[----:B------:R-:W-:-:S07]  /*143b0*/  IMAD.MOV.U32 R21, RZ, RZ, R0 ;  /* 0x000000ffff157224 */ /* 0x000fce00078e0000 */
[----:B--2---:R-:W-:Y:S01]  /*143c0*/  HMMA.16816.F32.BF16 R20, R12, R20, R16 ;  /* 0x000000140c14723c */ /* 0x004fe20000041810 */
[----:B------:R-:W4:Y:S04]  /*143d0*/  LDL.LU.64 R18, [R1+0x9f0] ;  /* 0x0009f00001127983 */ /* 0x000f280000300a00 */
[----:B------:R-:W4:Y:S11]  /*143e0*/  LDL.LU.64 R16, [R1+0x9e8] ;  /* 0x0009e80001107983 */ /* 0x000f360000300a00 */
[----:B------:R-:W-:Y:S07]  /*143f0*/  @!UPT UIADD3 URZ, URZ, URZ, URZ ;  /* 0x0000003f3f3ff290 */ /* 0x000fee000fffe03f */
[----:B------:R0:W-:Y:S01]  /*14400*/  STL [R1+0x50], R20 ;  /* 0x0000501401007387 */ /* 0x0001e20000100800 */
[----:B------:R-:W-:Y:S02]  /*14410*/  IMAD.MOV.U32 R0, RZ, RZ, R21 ;  /* 0x000000ffff007224 */ /* 0x000fe400078e0015 */
[----:B------:R-:W-:Y:S02]  /*14420*/  IMAD.MOV.U32 R2, RZ, RZ, R22 ;  /* 0x000000ffff027224 */ /* 0x000fe400078e0016 */
[----:B------:R-:W-:Y:S01]  /*14430*/  IMAD.MOV.U32 R3, RZ, RZ, R23 ;  /* 0x000000ffff037224 */ /* 0x000fe200078e0017 */
        /* <DEDUP_REMOVED lines=11> */
[----:B0-----:R-:W3:Y:S04]  /*144f0*/  LDL.LU R16, [R1+0x20] ;  /* 0x0000200001107983 */ /* 0x001ee80000300800 */
[----:B------:R-:W3:Y:S04]  /*14500*/  LDL.LU R17, [R1+0x24] ;  /* 0x0000240001117983 */ /* 0x000ee80000300800 */
[----:B------:R-:W3:Y:S04]  /*14510*/  LDL.LU R18, [R1+0x28] ;  /* 0x0000280001127983 */ /* 0x000ee80000300800 */
[----:B------:R-:W3:Y:S02]  /*14520*/  LDL.LU R19, [R1+0x2c] ;  /* 0x00002c0001137983 */ /* 0x000ee40000300800 */
[----:B---3--:R-:W-:Y:S11]  /*14530*/  HMMA.16816.F32.BF16 R16, R4, R26, R16 ;  /* 0x0000001a0410723c */ /* 0x008ff60000041810 */
[----:B------:R-:W-:Y:S11]  /*14540*/  @!UPT UIADD3 URZ, URZ, URZ, URZ ;  /* 0x0000003f3f3ff290 */ /* 0x000ff6000fffe03f */
[----:B------:R-:W-:Y:S01]  /*14550*/  @!UPT UIADD3 URZ, URZ, URZ, URZ ;  /* 0x0000003f3f3ff290 */ /* 0x000fe2000fffe03f */
[----:B------:R0:W-:Y:S04]  /*14560*/  STL.64 [R1+0x100], R16 ;  /* 0x0001001001007387 */ /* 0x0001e80000100a00 */
[----:B------:R1:W-:Y:S04]  /*14570*/  STL.64 [R1+0x108], R18 ;  /* 0x0001081201007387 */ /* 0x0003e80000100a00 */
[----:B0-----:R-:W3:Y:S04]  /*14580*/  LDL.LU.64 R16, [R1+0xb0] ;  /* 0x0000b00001107983 */ /* 0x001ee80000300a00 */
[----:B-1----:R-:W3:Y:S04]  /*14590*/  LDL.LU.64 R18, [R1+0xb8] ;  /* 0x0000b80001127983 */ /* 0x002ee80000300a00 */
[----:B------:R0:W-:Y:S04]  /*145a0*/  STL.64 [R1+0x990], R6 ;  /* 0x0009900601007387 */ /* 0x0001e80000100a00 */
[----:B------:R1:W-:Y:S04]  /*145b0*/  STL.64 [R1+0x988], R4 ;  /* 0x0009880401007387 */ /* 0x0003e80000100a00 */
[----:B0-----:R-:W4:Y:S04]  /*145c0*/  LDL.LU.64 R6, [R1+0x18] ;  /* 0x0000180001067983 */ /* 0x001f280000300a00 */
[----:B----4-:R0:W-:Y:S04]  /*145d0*/  STL.64 [R1+0x9a8], R6 ;  /* 0x0009a80601007387 */ /* 0x0101e80000100a00 */
[----:B-1----:R-:W4:Y:S04]  /*145e0*/  LDL.LU R4, [R1+0x60] ;  /* 0x0000600001047983 */ /* 0x002f280000300800 */
[----:B------:R-:W4:Y:S01]  /*145f0*/  LDL.LU R5, [R1+0x64] ;  /* 0x0000640001057983 */ /* 0x000f220000300800 */
[----:B0-----:R-:W-:-:S03]  /*14600*/  IMAD.MOV.U32 R7, RZ, RZ, R24 ;  /* 0x000000ffff077224 */ /* 0x001fc600078e0018 */
[----:B------:R-:W4:Y:S04]  /*14610*/  LDL.LU R6, [R1+0x68] ;  /* 0x0000680001067983 */ /* 0x000f280000300800 */
[----:B------:R-:W2:Y:S02]  /*14620*/  LDSM.16.M88.4 R24, [R25+0x7000] ;  /* 0x007000001918783b */ /* 0x000ea40000000200 */
[-C--:B--2---:R-:W-:Y:S02]  /*14630*/  HMMA.16816.F32.BF16 R8, R8, R24.reuse, R20 ;  /* 0x000000180808723c */ /* 0x084fe40000041814 */
[----:B------:R-:W2:Y:S04]  /*14640*/  LDL.LU.64 R22, [R1+0x9d0] ;  /* 0x0009d00001167983 */ /* 0x000ea80000300a00 */
[----:B------:R-:W4:Y:S02]  /*14650*/  LDL.LU.64 R20, [R1+0x9c8] ;  /* 0x0009c80001147983 */ /* 0x000f240000300a00 */
[----:B---3--:R-:W-:Y:S11]  /*14660*/  HMMA.16816.F32.BF16 R16, R12, R24, R16 ;  /* 0x000000180c10723c */ /* 0x008ff60000041810 */
[----:B------:R-:W-:Y:S04]  /*14670*/  @!UPT UIADD3 URZ, URZ, URZ, URZ ;  /* 0x0000003f3f3ff290 */ /* 0x000fe8000fffe03f */
[----:B------:R-:W-:Y:S04]  /*14680*/  STL.64 [R1+0x9a0], R10 ;  /* 0x0009a00a01007387 */ /* 0x000fe80000100a00 */
[----:B------:R0:W-:Y:S05]  /*14690*/  STL.64 [R1+0x998], R8 ;  /* 0x0009980801007387 */ /* 0x0001ea0000100a00 */
[----:B------:R-:W-:Y:S02]  /*146a0*/  IMAD.MOV.U32 R15, RZ, RZ, R18 ;  /* 0x000000ffff0f7224 */ /* 0x000fe400078e0012 */
[----:B------:R-:W-:-:S02]  /*146b0*/  IMAD.MOV.U32 R14, RZ, RZ, R19 ;  /* 0x000000ffff0e7224 */ /* 0x000fc400078e0013 */
[----:B0-----:R-:W-:Y:S02]  /*146c0*/  IMAD.MOV.U32 R9, RZ, RZ, R29 ;  /* 0x000000ffff097224 */ /* 0x001fe400078e001d */
[----:B--2---:R-:W-:Y:S02]  /*146d0*/  IMAD.MOV.U32 R8, RZ, RZ, R23 ;  /* 0x000000ffff087224 */ /* 0x004fe400078e0017 */
[----:B------:R-:W2:Y:S01]  /*146e0*/  LDL.LU R23, [R1+0x9c4] ;  /* 0x0009c40001177983 */ /* 0x000ea20000300800 */
[----:B----4-:R-:W-:-:S03]  /*146f0*/  IMAD.MOV.U32 R10, RZ, RZ, R21 ;  /* 0x000000ffff0a7224 */ /* 0x010fc600078e0015 */
[----:B------:R-:W3:Y:S01]  /*14700*/  LDL.LU R29, [R1+0x9c0] ;  /* 0x0009c000011d7983 */ /* 0x000ee20000300800 */
[----:B------:R-:W-:Y:S02]  /*14710*/  IMAD.MOV.U32 R11, RZ, RZ, R20 ;  /* 0x000000ffff0b7224 */ /* 0x000fe400078e0014 */
[----:B------:R-:W-:Y:S01]  /*14720*/  IMAD.MOV.U32 R21, RZ, RZ, R16 ;  /* 0x000000ffff157224 */ /* 0x000fe200078e0010 */
[----:B------:R-:W2:Y:S01]  /*14730*/  LDL.LU.64 R18, [R1+0x9b8] ;  /* 0x0009b80001127983 */ /* 0x000ea20000300a00 */
[----:B------:R-:W-:-:S03]  /*14740*/  IMAD.MOV.U32 R20, RZ, RZ, R17 ;  /* 0x000000ffff147224 */ /* 0x000fc600078e0011 */
[----:B------:R-:W2:Y:S02]  /*14750*/  LDL.LU.64 R16, [R1+0x9b0] ;  /* 0x0009b00001107983 */ /* 0x000ea40000300a00 */
[C---:B--2---:R-:W-:Y:S11]  /*14760*/  HMMA.16816.F32.BF16 R4, R16.reuse, R22, R4 ;  /* 0x000000161004723c */ /* 0x044ff60000041804 */
[----:B------:R-:W-:Y:S11]  /*14770*/  @!UPT UIADD3 URZ, URZ, URZ, URZ ;  /* 0x0000003f3f3ff290 */ /* 0x000ff6000fffe03f */
[----:B------:R-:W-:Y:S01]  /*14780*/  @!UPT UIADD3 URZ, URZ, URZ, URZ ;  /* 0x0000003f3f3ff290 */ /* 0x000fe2000fffe03f */
[----:B------:R-:W-:Y:S04]  /*14790*/  STL.64 [R1+0xe0], R4 ;  /* 0x0000e00401007387 */ /* 0x000fe80000100a00 */
[----:B------:R0:W-:Y:S04]  /*147a0*/  STL.64 [R1+0xe8], R6 ;  /* 0x0000e80601007387 */ /* 0x0001e80000100a00 */
[----:B0-----:R-:W2:Y:S02]  /*147b0*/  LDL.LU.64 R6, [R1+0x9a8] ;  /* 0x0009a80001067983 */ /* 0x001ea40000300a00 */
[----:B--2---:R-:W-:Y:S11]  /*147c0*/  HMMA.16816.F32.BF16 R8, R16, R6, R8 ;  /* 0x000000061008723c */ /* 0x004ff60000041808 */
[----:B------:R-:W-:Y:S11]  /*147d0*/  @!UPT UIADD3 URZ, URZ, URZ, URZ ;  /* 0x0000003f3f3ff290 */ /* 0x000ff6000fffe03f */
[----:B------:R-:W-:Y:S01]  /*147e0*/  @!UPT UIADD3 URZ, URZ, URZ, URZ ;  /* 0x0000003f3f3ff290 */ /* 0x000fe2000fffe03f */
[----:B------:R-:W-:Y:S04]  /*147f0*/  STL.64 [R1+0x140], R8 ;  /* 0x0001400801007387 */ /* 0x000fe80000100a00 */
[----:B------:R0:W-:Y:S04]  /*14800*/  STL.64 [R1+0x148], R10 ;  /* 0x0001480a01007387 */ /* 0x0001e80000100a00 */
[----:B0-----:R-:W2:Y:S04]  /*14810*/  LDL.LU.64 R10, [R1+0x9a0] ;  /* 0x0009a000010a7983 */ /* 0x001ea80000300a00 */
[----:B------:R-:W2:Y:S01]  /*14820*/  LDL.LU.64 R8, [R1+0x998] ;  /* 0x0009980001087983 */ /* 0x000ea20000300a00 */
[----:B------:R-:W-:-:S02]  /*14830*/  IMAD.MOV.U32 R13, RZ, RZ, R6 ;  /* 0x000000ffff0d7224 */ /* 0x000fc400078e0006 */
[----:B------:R-:W-:Y:S02]  /*14840*/  IMAD.MOV.U32 R12, RZ, RZ, R7 ;  /* 0x000000ffff0c7224 */ /* 0x000fe400078e0007 */
[----:B------:R-:W4:Y:S04]  /*14850*/  LDL.LU.64 R6, [R1+0x990] ;  /* 0x0009900001067983 */ /* 0x000f280000300a00 */
[----:B------:R-:W4:Y:S01]  /*14860*/  LDL.LU.64 R4, [R1+0x988] ;  /* 0x0009880001047983 */ /* 0x000f220000300a00 */
[----:B--2---:R-:W-:Y:S03]  /*14870*/  HMMA.16816.F32.BF16 R16, R16, R26, R8 ;  /* 0x0000001a1010723c */ /* 0x004fe60000041808 */
[----:B------:R-:W4:Y:S11]  /*14880*/  LDL.LU R8, [R1+0x40] ;  /* 0x0000400001087983 */ /* 0x000f360000300800 */
[----:B------:R-:W-:Y:S09]  /*14890*/  @!UPT UIADD3 URZ, URZ, URZ, URZ ;  /* 0x0000003f3f3ff290 */ /* 0x000ff2000fffe03f */
[----:B------:R-:W-:Y:S04]  /*148a0*/  STL.64 [R1+0x170], R16 ;  /* 0x0001701001007387 */ /* 0x000fe80000100a00 */
[----:B------:R0:W-:Y:S04]  /*148b0*/  STL.64 [R1+0x178], R18 ;  /* 0x0001781201007387 */ /* 0x0001e80000100a00 */
[----:B------:R-:W4:Y:S04]  /*148c0*/  LDL.LU R9, [R1+0x44] ;  /* 0x0000440001097983 */ /* 0x000f280000300800 */
[----:B------:R-:W4:Y:S04]  /*148d0*/  LDL.LU R10, [R1+0x48] ;  /* 0x00004800010a7983 */ /* 0x000f280000300800 */
[----:B0-----:R-:W2:Y:S01]  /*148e0*/  LDL R18, [R1+0x188] ;  /* 0x0001880001127983 */ /* 0x001ea20000100800 */
[----:B------:R-:W-:-:S03]  /*148f0*/  IMAD.MOV.U32 R11, RZ, RZ, R28 ;  /* 0x000000ffff0b7224 */ /* 0x000fc600078e001c */
[----:B------:R-:W2:Y:S04]  /*14900*/  LDL R19, [R1+0x18c] ;  /* 0x00018c0001137983 */ /* 0x000ea80000100800 */
[----:B----4-:R-:W-:Y:S11]  /*14910*/  HMMA.16816.F32.BF16 R8, R4, R22, R8 ;  /* 0x000000160408723c */ /* 0x010ff60000041808 */
[----:B------:R-:W-:Y:S11]  /*14920*/  @!UPT UIADD3 URZ, URZ, URZ, URZ ;  /* 0x0000003f3f3ff290 */ /* 0x000ff6000fffe03f */
[----:B------:R-:W-:Y:S01]  /*14930*/  @!UPT UIADD3 URZ, URZ, URZ, URZ ;  /* 0x0000003f3f3ff290 */ /* 0x000fe2000fffe03f */
[----:B------:R-:W-:Y:S01]  /*14940*/  STL.64 [R1+0x90], R8 ;  /* 0x0000900801007387 */ /* 0x000fe20000100a00 */
[----:B------:R-:W-:-:S03]  /*14950*/  IMAD.MOV.U32 R28, RZ, RZ, R11 ;  /* 0x000000ffff1c7224 */ /* 0x000fc600078e000b */
[----:B------:R-:W-:Y:S04]  /*14960*/  STL [R1+0x98], R10 ;  /* 0x0000980a01007387 */ /* 0x000fe80000100800 */
[----:B------:R-:W-:Y:S04]  /*14970*/  STL.64 [R1+0x970], R6 ;  /* 0x0009700601007387 */ /* 0x000fe80000100a00 */
[----:B------:R-:W-:Y:S04]  /*14980*/  STL.64 [R1+0x968], R4 ;  /* 0x0009680401007387 */ /* 0x000fe80000100a00 */
[----:B------:R0:W-:Y:S04]  /*14990*/  STL [R1+0x850], R28 ;  /* 0x0008501c01007387 */ /* 0x0001e80000100800 */
[----:B--2---:R-:W1:Y:S04]  /*149a0*/  LDSM.16.MT88.4 R8, [R18+0x8800] ;  /* 0x008800001208783b */ /* 0x004e680000004200 */
[----:B0-----:R-:W2:Y:S04]  /*149b0*/  LDL R28, [R1+0x5b8] ;  /* 0x0005b800011c7983 */ /* 0x001ea80000100800 */
[----:B-1----:R0:W-:Y:S04]  /*149c0*/  STL.64 [R1+0x940], R10 ;  /* 0x0009400a01007387 */ /* 0x0021e80000100a00 */
[----:B------:R1:W-:Y:S01]  /*149d0*/  STL.64 [R1+0x938], R8 ;  /* 0x0009380801007387 */ /* 0x0003e20000100a00 */
[----:B0-----:R-:W-:-:S02]  /*149e0*/  IMAD.MOV.U32 R10, RZ, RZ, R15 ;  /* 0x000000ffff0a7224 */ /* 0x001fc400078e000f */
[----:B------:R-:W-:Y:S02]  /*149f0*/  IMAD.MOV.U32 R11, RZ, RZ, R14 ;  /* 0x000000ffff0b7224 */ /* 0x000fe400078e000e */
[----:B-1----:R-:W-:Y:S02]  /*14a00*/  IMAD.MOV.U32 R8, RZ, RZ, R21 ;  /* 0x000000ffff087224 */ /* 0x002fe400078e0015 */
[----:B------:R-:W-:Y:S01]  /*14a10*/  IMAD.MOV.U32 R9, RZ, RZ, R20 ;  /* 0x000000ffff097224 */ /* 0x000fe200078e0014 */
[----:B------:R0:W-:Y:S02]  /*14a20*/  STL.64 [R1+0x950], R10 ;  /* 0x0009500a01007387 */ /* 0x0001e40000100a00 */
[----:B0-----:R-:W-:Y:S02]  /*14a30*/  IMAD.MOV.U32 R10, RZ, RZ, R13 ;  /* 0x000000ffff0a7224 */ /* 0x001fe400078e000d */
[----:B------:R-:W-:Y:S02]  /*14a40*/  IMAD.MOV.U32 R11, RZ, RZ, R12 ;  /* 0x000000ffff0b7224 */ /* 0x000fe400078e000c */
[----:B------:R-:W-:Y:S04]  /*14a50*/  LDSM.16.MT88.4 R12, [R19+0x8800] ;  /* 0x00880000130c783b */ /* 0x000fe80000004200 */
[----:B------:R-:W-:Y:S04]  /*14a60*/  STL.64 [R1+0x948], R8 ;  /* 0x0009480801007387 */ /* 0x000fe80000100a00 */
[----:B--2---:R-:W0:Y:S04]  /*14a70*/  LDSM.16.M88.4 R20, [R28] ;  /* 0x000000001c14783b */ /* 0x004e280000000200 */
[----:B------:R-:W1:Y:S04]  /*14a80*/  LDSM.16.M88.4 R4, [R28+0x1000] ;  /* 0x001000001c04783b */ /* 0x000e680000000200 */
[----:B0-----:R0:W-:Y:S04]  /*14a90*/  STL.64 [R1+0x960], R22 ;  /* 0x0009601601007387 */ /* 0x0011e80000100a00 */
[----:B------:R2:W-:Y:S01]  /*14aa0*/  STL.64 [R1+0x958], R20 ;  /* 0x0009581401007387 */ /* 0x0005e20000100a00 */
[----:B0-----:R-:W-:-:S02]  /*14ab0*/  IMAD.MOV.U32 R22, RZ, RZ, R2 ;  /* 0x000000ffff167224 */ /* 0x001fc400078e0002 */
[----:B------:R-:W-:Y:S01]  /*14ac0*/  IMAD.MOV.U32 R23, RZ, RZ, R3 ;  /* 0x000000ffff177224 */ /* 0x000fe200078e0003 */
[----:B--2---:R-:W2:Y:S01]  /*14ad0*/  LDL.LU R20, [R1+0x50] ;  /* 0x0000500001147983 */ /* 0x004ea20000300800 */
[----:B------:R-:W-:-:S03]  /*14ae0*/  IMAD.MOV.U32 R21, RZ, RZ, R0 ;  /* 0x000000ffff157224 */ /* 0x000fc600078e0000 */
[----:B------:R-:W4:Y:S04]  /*14af0*/  LDL.LU R0, [R1+0x980] ;  /* 0x0009800001007983 */ /* 0x000f280000300800 */
[----:B------:R-:W2:Y:S04]  /*14b00*/  LDL.LU R2, [R1+0x97c] ;  /* 0x00097c0001027983 */ /* 0x000ea80000300800 */
[----:B------:R-:W2:Y:S04]  /*14b10*/  LDL.LU R3, [R1+0x978] ;  /* 0x0009780001037983 */ /* 0x000ea80000300800 */
[----:B------:R-:W-:Y:S04]  /*14b20*/  STL.64 [R1+0x930], R14 ;  /* 0x0009300e01007387 */ /* 0x000fe80000100a00 */
[----:B------:R0:W-:Y:S04]  /*14b30*/  STL.64 [R1+0x928], R12 ;  /* 0x0009280c01007387 */ /* 0x0001e80000100a00 */
[----:B0-----:R-:W2:Y:S04]  /*14b40*/  LDL.LU R12, [R1+0x130] ;  /* 0x00013000010c7983 */ /* 0x001ea80000300800 */
[----:B------:R-:W2:Y:S04]  /*14b50*/  LDL.LU R13, [R1+0x134] ;  /* 0x00013400010d7983 */ /* 0x000ea80000300800 */
[----:B------:R-:W2:Y:S04]  /*14b60*/  LDL.LU R14, [R1+0x138] ;  /* 0x00013800010e7983 */ /* 0x000ea80000300800 */
[----:B------:R-:W2:Y:S04]  /*14b70*/  LDL.LU R15, [R1+0x13c] ;  /* 0x00013c00010f7983 */ /* 0x000ea80000300800 */
[----:B------:R0:W-:Y:S04]  /*14b80*/  STL.64 [R1+0x910], R18 ;  /* 0x0009101201007387 */ /* 0x0001e80000100a00 */
[----:B------:R-:W2:Y:S04]  /*14b90*/  LDL.LU R16, [R1+0xf0] ;  /* 0x0000f00001107983 */ /* 0x000ea80000300800 */
[----:B------:R-:W2:Y:S04]  /*14ba0*/  LDL.LU R17, [R1+0xf4] ;  /* 0x0000f40001117983 */ /* 0x000ea80000300800 */
[----:B0-----:R-:W2:Y:S04]  /*14bb0*/  LDL.LU R18, [R1+0xf8] ;  /* 0x0000f80001127983 */ /* 0x001ea80000300800 */
[----:B------:R-:W2:Y:S01]  /*14bc0*/  LDL.LU R19, [R1+0xfc] ;  /* 0x0000fc0001137983 */ /* 0x000ea20000300800 */
[----:B-1----:R-:W-:-:S02]  /*14bd0*/  IMAD.MOV.U32 R24, RZ, RZ, R4 ;  /* 0x000000ffff187224 */ /* 0x002fc400078e0004 */
[----:B------:R-:W-:Y:S01]  /*14be0*/  IMAD.MOV.U32 R25, RZ, RZ, R5 ;  /* 0x000000ffff197224 */ /* 0x000fe200078e0005 */
[----:B--2---:R-:W-:Y:S04]  /*14bf0*/  STL.64 [R1+0x920], R18 ;  /* 0x0009201201007387 */ /* 0x004fe80000100a00 */
[----:B------:R0:W-:Y:S04]  /*14c00*/  STL.64 [R1+0x918], R16 ;  /* 0x0009181001007387 */ /* 0x0001e80000100a00 */
[----:B0-----:R-:W2:Y:S04]  /*14c10*/  LDL.LU R16, [R1+0xd0] ;  /* 0x0000d00001107983 */ /* 0x001ea80000300800 */
[----:B------:R-:W2:Y:S04]  /*14c20*/  LDL.LU R17, [R1+0xd4] ;  /* 0x0000d40001117983 */ /* 0x000ea80000300800 */
[----:B------:R-:W2:Y:S04]  /*14c30*/  LDL.LU R18, [R1+0xd8] ;  /* 0x0000d80001127983 */ /* 0x000ea80000300800 */
[----:B------:R-:W2:Y:S04]  /*14c40*/  LDL.LU R19, [R1+0xdc] ;  /* 0x0000dc0001137983 */ /* 0x000ea80000300800 */
[----:B------:R0:W-:Y:S04]  /*14c50*/  STL.64 [R1+0x8], R6 ;  /* 0x0000080601007387 */ /* 0x0001e80000100a00 */
[----:B0-----:R-:W2:Y:S04]  /*14c60*/  LDL.LU.64 R6, [R1+0x970] ;  /* 0x0009700001067983 */ /* 0x001ea80000300a00 */
[----:B------:R-:W2:Y:S02]  /*14c70*/  LDL.LU.64 R4, [R1+0x968] ;  /* 0x0009680001047983 */ /* 0x000ea40000300a00 */
[C---:B--2---:R-:W-:Y:S02]  /*14c80*/  HMMA.16816.F32.BF16 R8, R4.reuse, R10, R20 ;  /* 0x0000000a0408723c */ /* 0x044fe40000041814 */
[----:B------:R-:W2:Y:S04]  /*14c90*/  LDL.LU.64 R22, [R1+0x960] ;  /* 0x0009600001167983 */ /* 0x000ea80000300a00 */
[----:B------:R-:W2:Y:S11]  /*14ca0*/  LDL.LU.64 R20, [R1+0x958] ;  /* 0x0009580001147983 */ /* 0x000eb60000300a00 */
[----:B------:R-:W-:Y:S06]  /*14cb0*/  @!UPT UIADD3 URZ, URZ, URZ, URZ ;  /* 0x0000003f3f3ff290 */ /* 0x000fec000fffe03f */
[----:B------:R-:W-:Y:S04]  /*14cc0*/  STL.64 [R1+0xb0], R8 ;  /* 0x0000b00801007387 */ /* 0x000fe80000100a00 */
[----:B------:R0:W-:Y:S04]  /*14cd0*/  STL.64 [R1+0xb8], R10 ;  /* 0x0000b80a01007387 */ /* 0x0001e80000100a00 */
[----:B0-----:R-:W2:Y:S04]  /*14ce0*/  LDL.LU.64 R10, [R1+0x950] ;  /* 0x00095000010a7983 */ /* 0x001ea80000300a00 */
[----:B------:R-:W2:Y:S02]  /*14cf0*/  LDL.LU.64 R8, [R1+0x948] ;  /* 0x0009480001087983 */ /* 0x000ea40000300a00 */
[----:B--2---:R-:W-:Y:S02]  /*14d00*/  HMMA.16816.F32.BF16 R4, R4, R26, R8 ;  /* 0x0000001a0404723c */ /* 0x004fe40000041808 */
[----:B------:R-:W2:Y:S04]  /*14d10*/  LDL.LU.64 R10, [R1+0x940] ;  /* 0x00094000010a7983 */ /* 0x000ea80000300a00 */
[----:B------:R-:W2:Y:S11]  /*14d20*/  LDL.LU.64 R8, [R1+0x938] ;  /* 0x0009380001087983 */ /* 0x000eb60000300a00 */
[----:B------:R-:W-:Y:S06]  /*14d30*/  @!UPT UIADD3 URZ, URZ, URZ, URZ ;  /* 0x0000003f3f3ff290 */ /* 0x000fec000fffe03f */
[----:B------:R0:W-:Y:S04]  /*14d40*/  STL.64 [R1+0xa0], R4 ;  /* 0x0000a00401007387 */ /* 0x0001e80000100a00 */
[----:B------:R1:W-:Y:S04]  /*14d50*/  STL.64 [R1+0xa8], R6 ;  /* 0x0000a80601007387 */ /* 0x0003e80000100a00 */
[----:B0-----:R-:W3:Y:S04]  /*14d60*/  LDL.LU R4, [R1+0xc0] ;  /* 0x0000c00001047983 */ /* 0x001ee80000300800 */
[----:B------:R-:W3:Y:S04]  /*14d70*/  LDL.LU R5, [R1+0xc4] ;  /* 0x0000c40001057983 */ /* 0x000ee80000300800 */
[----:B-1----:R-:W3:Y:S04]  /*14d80*/  LDL.LU R6, [R1+0xc8] ;  /* 0x0000c80001067983 */ /* 0x002ee80000300800 */
[----:B------:R-:W3:Y:S01]  /*14d90*/  LDL.LU R7, [R1+0xcc] ;  /* 0x0000cc0001077983 */ /* 0x000ee20000300800 */
[-C--:B--2---:R-:W-:Y:S11]  /*14da0*/  HMMA.16816.F32.BF16 R12, R8, R20.reuse, R12 ;  /* 0x00000014080c723c */ /* 0x084ff6000004180c */
[----:B------:R-:W-:Y:S11]  /*14db0*/  @!UPT UIADD3 URZ, URZ, URZ, URZ ;  /* 0x0000003f3f3ff290 */ /* 0x000ff6000fffe03f */
[----:B------:R-:W-:Y:S01]  /*14dc0*/  @!UPT UIADD3 URZ, URZ, URZ, URZ ;  /* 0x0000003f3f3ff290 */ /* 0x000fe2000fffe03f */
[----:B------:R-:W-:Y:S04]  /*14dd0*/  STL.64 [R1+0x20], R12 ;  /* 0x0000200c01007387 */ /* 0x000fe80000100a00 */
[----:B------:R0:W-:Y:S04]  /*14de0*/  STL.64 [R1+0x28], R14 ;  /* 0x0000280e01007387 */ /* 0x0001e80000100a00 */
[----:B0-----:R-:W2:Y:S04]  /*14df0*/  LDL.LU.64 R14, [R1+0x930] ;  /* 0x00093000010e7983 */ /* 0x001ea80000300a00 */
[----:B------:R-:W2:Y:S02]  /*14e00*/  LDL.LU.64 R12, [R1+0x928] ;  /* 0x00092800010c7983 */ /* 0x000ea40000300a00 */
[----:B--2---:R-:W-:Y:S11]  /*14e10*/  HMMA.16816.F32.BF16 R16, R12, R20, R16 ;  /* 0x000000140c10723c */ /* 0x004ff60000041810 */
[----:B------:R-:W-:Y:S11]  /*14e20*/  @!UPT UIADD3 URZ, URZ, URZ, URZ ;  /* 0x0000003f3f3ff290 */ /* 0x000ff6000fffe03f */
[----:B------:R-:W-:Y:S01]  /*14e30*/  @!UPT UIADD3 URZ, URZ, URZ, URZ ;  /* 0x0000003f3f3ff290 */ /* 0x000fe2000fffe03f */
[----:B------:R-:W-:Y:S04]  /*14e40*/  STL.64 [R1+0x10], R16 ;  /* 0x0000101001007387 */ /* 0x000fe80000100a00 */
[----:B------:R0:W-:Y:S04]  /*14e50*/  STL.64 [R1+0x18], R18 ;  /* 0x0000181201007387 */ /* 0x0001e80000100a00 */
[----:B0-----:R-:W2:Y:S04]  /*14e60*/  LDL.LU.64 R18, [R1+0x920] ;  /* 0x0009200001127983 */ /* 0x001ea80000300a00 */
[----:B------:R-:W2:Y:S02]  /*14e70*/  LDL.LU.64 R16, [R1+0x918] ;  /* 0x0009180001107983 */ /* 0x000ea40000300a00 */
[-C--:B--2---:R-:W-:Y:S11]  /*14e80*/  HMMA.16816.F32.BF16 R16, R8, R24.reuse, R16 ;  /* 0x000000180810723c */ /* 0x084ff60000041810 */
[----:B------:R-:W-:Y:S11]  /*14e90*/  @!UPT UIADD3 URZ, URZ, URZ, URZ ;  /* 0x0000003f3f3ff290 */ /* 0x000ff6000fffe03f */
[----:B------:R-:W-:Y:S02]  /*14ea0*/  @!UPT UIADD3 URZ, URZ, URZ, URZ ;  /* 0x0000003f3f3ff290 */ /* 0x000fe4000fffe03f */
[----:B------:R-:W-:Y:S02]  /*14eb0*/  IMAD.MOV.U32 R21, RZ, RZ, R18 ;  /* 0x000000ffff157224 */ /* 0x000fe400078e0012 */
[----:B------:R-:W-:Y:S01]  /*14ec0*/  IMAD.MOV.U32 R20, RZ, RZ, R19 ;  /* 0x000000ffff147224 */ /* 0x000fe200078e0013 */
[----:B------:R-:W-:Y:S04]  /*14ed0*/  STL.64 [R1+0x40], R16 ;  /* 0x0000401001007387 */ /* 0x000fe80000100a00 */
[----:B------:R-:W2:Y:S04]  /*14ee0*/  LDL.LU.64 R18, [R1+0x910] ;  /* 0x0009100001127983 */ /* 0x000ea80000300a00 */
[----:B------:R-:W-:Y:S04]  /*14ef0*/  STL.64 [R1+0x8f8], R22 ;  /* 0x0008f81601007387 */ /* 0x000fe80000100a00 */
[----:B------:R0:W-:Y:S04]  /*14f00*/  STL.64 [R1+0x8f0], R20 ;  /* 0x0008f01401007387 */ /* 0x0001e80000100a00 */
[----:B0-----:R-:W2:Y:S04]  /*14f10*/  LDL.LU R20, [R1+0x120] ;  /* 0x0001200001147983 */ /* 0x001ea80000300800 */
[----:B------:R-:W2:Y:S04]  /*14f20*/  LDL.LU R21, [R1+0x124] ;  /* 0x0001240001157983 */ /* 0x000ea80000300800 */
[----:B------:R-:W2:Y:S04]  /*14f30*/  LDL.LU R22, [R1+0x128] ;  /* 0x0001280001167983 */ /* 0x000ea80000300800 */
[----:B------:R-:W2:Y:S01]  /*14f40*/  LDL.LU R23, [R1+0x12c] ;  /* 0x00012c0001177983 */ /* 0x000ea20000300800 */
[----:B---3--:R-:W-:Y:S03]  /*14f50*/  HMMA.16816.F32.BF16 R4, R12, R24, R4 ;  /* 0x000000180c04723c */ /* 0x008fe60000041804 */
[----:B------:R-:W-:Y:S04]  /*14f60*/  LDSM.16.M88.4 R24, [R28+0x2000] ;  /* 0x002000001c18783b */ /* 0x000fe80000000200 */
[----:B--2---:R-:W-:Y:S04]  /*14f70*/  STL.64 [R1+0x908], R22 ;  /* 0x0009081601007387 */ /* 0x004fe80000100a00 */
[----:B------:R0:W-:Y:S04]  /*14f80*/  STL.64 [R1+0x900], R20 ;  /* 0x0009001401007387 */ /* 0x0001e80000100a00 */
[----:B0-----:R-:W2:Y:S01]  /*14f90*/  LDL.LU R20, [R1+0x80] ;  /* 0x0000800001147983 */ /* 0x001ea20000300800 */
[----:B------:R-:W-:-:S02]  /*14fa0*/  IMAD.MOV.U32 R21, RZ, RZ, R3 ;  /* 0x000000ffff157224 */ /* 0x000fc400078e0003 */
[----:B------:R-:W-:-:S05]  /*14fb0*/  IMAD.MOV.U32 R22, RZ, RZ, R2 ;  /* 0x000000ffff167224 */ /* 0x000fca00078e0002 */
[----:B------:R-:W-:Y:S01]  /*14fc0*/  STL [R1+0x30], R4 ;  /* 0x0000300401007387 */ /* 0x000fe20000100800 */
[----:B----4-:R-:W-:Y:S02]  /*14fd0*/  IMAD.MOV.U32 R23, RZ, RZ, R0 ;  /* 0x000000ffff177224 */ /* 0x010fe400078e0000 */
[----:B------:R-:W-:Y:S02]  /*14fe0*/  IMAD.MOV.U32 R3, RZ, RZ, R5 ;  /* 0x000000ffff037224 */ /* 0x000fe400078e0005 */
[----:B------:R-:W-:Y:S02]  /*14ff0*/  IMAD.MOV.U32 R2, RZ, RZ, R6 ;  /* 0x000000ffff027224 */ /* 0x000fe400078e0006 */
[----:B------:R-:W-:Y:S02]  /*15000*/  IMAD.MOV.U32 R0, RZ, RZ, R7 ;  /* 0x000000ffff007224 */ /* 0x000fe400078e0007 */
[----:B------:R-:W-:Y:S04]  /*15010*/  LDSM.16.MT88.4 R4, [R18+0x8c00] ;  /* 0x008c00001204783b */ /* 0x000fe80000004200 */
[----:B------:R-:W0:Y:S04]  /*15020*/  LDSM.16.MT88.4 R16, [R19+0x8c00] ;  /* 0x008c00001310783b */ /* 0x000e280000004200 */
[----:B0-----:R-:W-:Y:S04]  /*15030*/  STL.64 [R1+0x8e8], R18 ;  /* 0x0008e81201007387 */ /* 0x001fe80000100a00 */
[----:B------:R0:W-:Y:S04]  /*15040*/  STL.64 [R1+0x8e0], R16 ;  /* 0x0008e01001007387 */ /* 0x0001e80000100a00 */
[----:B0-----:R-:W3:Y:S04]  /*15050*/  LDL.LU R16, [R1+0x20] ;  /* 0x0000200001107983 */ /* 0x001ee80000300800 */
[----:B------:R-:W3:Y:S04]  /*15060*/  LDL.LU R17, [R1+0x24] ;  /* 0x0000240001117983 */ /* 0x000ee80000300800 */
[----:B------:R-:W3:Y:S04]  /*15070*/  LDL.LU R18, [R1+0x28] ;  /* 0x0000280001127983 */ /* 0x000ee80000300800 */
[----:B------:R-:W3:Y:S01]  /*15080*/  LDL.LU R19, [R1+0x2c] ;  /* 0x00002c0001137983 */ /* 0x000ee20000300800 */
        /* <DEDUP_REMOVED lines=9> */
[----:B0-----:R-:W4:Y:S04]  /*15120*/  LDL.LU R8, [R1+0x10] ;  /* 0x0000100001087983 */ /* 0x001f280000300800 */
[----:B------:R-:W4:Y:S04]  /*15130*/  LDL.LU R9, [R1+0x14] ;  /* 0x0000140001097983 */ /* 0x000f280000300800 */
[----:B------:R-:W4:Y:S04]  /*15140*/  LDL.LU R10, [R1+0x18] ;  /* 0x00001800010a7983 */ /* 0x000f280000300800 */
[----:B------:R-:W4:Y:S01]  /*15150*/  LDL.LU R11, [R1+0x1c] ;  /* 0x00001c00010b7983 */ /* 0x000f220000300800 */
[----:B--2---:R-:W-:Y:S11]  /*15160*/  HMMA.16816.F32.BF16 R20, R12, R24, R20 ;  /* 0x000000180c14723c */ /* 0x004ff60000041814 */
[----:B------:R-:W-:Y:S11]  /*15170*/  @!UPT UIADD3 URZ, URZ, URZ, URZ ;  /* 0x0000003f3f3ff290 */ /* 0x000ff6000fffe03f */
[----:B------:R-:W-:Y:S01]  /*15180*/  @!UPT UIADD3 URZ, URZ, URZ, URZ ;  /* 0x0000003f3f3ff290 */ /* 0x000fe2000fffe03f */
[----:B------:R-:W-:Y:S04]  /*15190*/  STL.64 [R1+0x70], R20 ;  /* 0x0000701401007387 */ /* 0x000fe80000100a00 */
[----:B------:R0:W-:Y:S04]  /*151a0*/  STL.64 [R1+0x78], R22 ;  /* 0x0000781601007387 */ /* 0x0001e80000100a00 */
[----:B0-----:R-:W3:Y:S04]  /*151b0*/  LDL.LU.64 R22, [R1+0x8f8] ;  /* 0x0008f80001167983 */ /* 0x001ee80000300a00 */
[----:B------:R-:W2:Y:S04]  /*151c0*/  LDL.LU.64 R20, [R1+0x8f0] ;  /* 0x0008f00001147983 */ /* 0x000ea80000300a00 */
[----:B------:R0:W-:Y:S04]  /*151d0*/  STL.64 [R1+0x8c8], R26 ;  /* 0x0008c81a01007387 */ /* 0x0001e80000100a00 */
[----:B------:R-:W2:Y:S04]  /*151e0*/  LDL.LU R24, [R1+0x160] ;  /* 0x0001600001187983 */ /* 0x000ea80000300800 */
[----:B------:R-:W2:Y:S04]  /*151f0*/  LDL.LU R25, [R1+0x164] ;  /* 0x0001640001197983 */ /* 0x000ea80000300800 */
[----:B0-----:R-:W2:Y:S04]  /*15200*/  LDL.LU R26, [R1+0x168] ;  /* 0x00016800011a7983 */ /* 0x001ea80000300800 */
[----:B------:R-:W2:Y:S01]  /*15210*/  LDL.LU R27, [R1+0x16c] ;  /* 0x00016c00011b7983 */ /* 0x000ea20000300800 */
[-C--:B---3--:R-:W-:Y:S11]  /*15220*/  HMMA.16816.F32.BF16 R16, R4, R22.reuse, R16 ;  /* 0x000000160410723c */ /* 0x088ff60000041810 */
        /* <DEDUP_REMOVED lines=8> */
[----:B0-----:R-:W3:Y:S04]  /*152b0*/  LDL.LU R4, [R1+0x110] ;  /* 0x0001100001047983 */ /* 0x001ee80000300800 */
[----:B------:R-:W3:Y:S04]  /*152c0*/  LDL.LU R5, [R1+0x114] ;  /* 0x0001140001057983 */ /* 0x000ee80000300800 */
[----:B------:R-:W3:Y:S04]  /*152d0*/  LDL.LU R6, [R1+0x118] ;  /* 0x0001180001067983 */ /* 0x000ee80000300800 */
[----:B------:R-:W3:Y:S01]  /*152e0*/  LDL.LU R7, [R1+0x11c] ;  /* 0x00011c0001077983 */ /* 0x000ee20000300800 */
[----:B----4-:R-:W-:Y:S11]  /*152f0*/  HMMA.16816.F32.BF16 R8, R16, R22, R8 ;  /* 0x000000161008723c */ /* 0x010ff60000041808 */
[----:B------:R-:W-:Y:S11]  /*15300*/  @!UPT UIADD3 URZ, URZ, URZ, URZ ;  /* 0x0000003f3f3ff290 */ /* 0x000ff6000fffe03f */
[----:B------:R-:W-:Y:S01]  /*15310*/  @!UPT UIADD3 URZ, URZ, URZ, URZ ;  /* 0x0000003f3f3ff290 */ /* 0x000fe2000fffe03f */
[----:B------:R-:W-:Y:S04]  /*15320*/  STL.64 [R1+0x120], R8 ;  /* 0x0001200801007387 */ /* 0x000fe80000100a00 */
[----:B------:R0:W-:Y:S04]  /*15330*/  STL.64 [R1+0x128], R10 ;  /* 0x0001280a01007387 */ /* 0x0001e80000100a00 */
[----:B0-----:R-:W4:Y:S04]  /*15340*/  LDL.LU.64 R10, [R1+0x8d8] ;  /* 0x0008d800010a7983 */ /* 0x001f280000300a00 */
[----:B------:R-:W4:Y:S04]  /*15350*/  LDL.LU.64 R8, [R1+0x8d0] ;  /* 0x0008d00001087983 */ /* 0x000f280000300a00 */
[----:B------:R2:W-:Y:S02]  /*15360*/  STL.64 [R1+0x8b0], R18 ;  /* 0x0008b01201007387 */ /* 0x0005e40000100a00 */
[----:B--2---:R-:W-:-:S02]  /*15370*/  IMAD.MOV.U32 R18, RZ, RZ, R21 ;  /* 0x000000ffff127224 */ /* 0x004fc400078e0015 */
[----:B------:R-:W-:Y:S02]  /*15380*/  IMAD.MOV.U32 R19, RZ, RZ, R20 ;  /* 0x000000ffff137224 */ /* 0x000fe400078e0014 */
[----:B------:R-:W4:Y:S04]  /*15390*/  LDSM.16.M88.4 R20, [R28+0x3000] ;  /* 0x003000001c14783b */ /* 0x000f280000000200 */
[----:B------:R0:W-:Y:S04]  /*153a0*/  STL.64 [R1+0x8a8], R16 ;  /* 0x0008a81001007387 */ /* 0x0001e80000100a00 */
[----:B0-----:R-:W2:Y:S04]  /*153b0*/  LDL.LU R16, [R1+0x40] ;  /* 0x0000400001107983 */ /* 0x001ea80000300800 */
[----:B------:R-:W2:Y:S01]  /*153c0*/  LDL.LU R17, [R1+0x44] ;  /* 0x0000440001117983 */ /* 0x000ea20000300800 */
[-C--:B----4-:R-:W-:Y:S11]  /*153d0*/  HMMA.16816.F32.BF16 R24, R8, R20.reuse, R24 ;  /* 0x000000140818723c */ /* 0x090ff60000041818 */
[----:B------:R-:W-:Y:S11]  /*153e0*/  @!UPT UIADD3 URZ, URZ, URZ, URZ ;  /* 0x0000003f3f3ff290 */ /* 0x000ff6000fffe03f */
[----:B------:R-:W-:Y:S01]  /*153f0*/  @!UPT UIADD3 URZ, URZ, URZ, URZ ;  /* 0x0000003f3f3ff290 */ /* 0x000fe2000fffe03f */
[----:B------:R-:W-:Y:S01]  /*15400*/  STL [R1+0x60], R24 ;  /* 0x0000601801007387 */ /* 0x000fe20000100800 */
[----:B------:R-:W-:Y:S02]  /*15410*/  IMAD.MOV.U32 R28, RZ, RZ, R25 ;  /* 0x000000ffff1c7224 */ /* 0x000fe400078e0019 */
[----:B------:R-:W-:Y:S01]  /*15420*/  IMAD.MOV.U32 R25, RZ, RZ, R27 ;  /* 0x000000ffff197224 */ /* 0x000fe200078e001b */
[----:B------:R0:W-:Y:S04]  /*15430*/  STL [R1+0x68], R26 ;  /* 0x0000681a01007387 */ /* 0x0001e80000100800 */
[----:B0-----:R-:W4:Y:S01]  /*15440*/  LDL.LU.64 R26, [R1+0x8c8] ;  /* 0x0008c800011a7983 */ /* 0x001f220000300a00 */
[----:B---3--:R-:W-:Y:S03]  /*15450*/  HMMA.16816.F32.BF16 R4, R12, R20, R4 ;  /* 0x000000140c04723c */ /* 0x008fe60000041804 */
[----:B------:R0:W-:Y:S04]  /*15460*/  STL.64 [R1+0x8a0], R10 ;  /* 0x0008a00a01007387 */ /* 0x0001e80000100a00 */
[----:B------:R1:W-:Y:S01]  /*15470*/  STL.64 [R1+0x898], R8 ;  /* 0x0008980801007387 */ /* 0x0003e20000100a00 */
[----:B0-----:R-:W-:-:S02]  /*15480*/  IMAD.MOV.U32 R10, RZ, RZ, R2 ;  /* 0x000000ffff0a7224 */ /* 0x001fc400078e0002 */
[----:B------:R-:W-:Y:S01]  /*15490*/  IMAD.MOV.U32 R11, RZ, RZ, R0 ;  /* 0x000000ffff0b7224 */ /* 0x000fe200078e0000 */
[----:B-1----:R-:W3:Y:S01]  /*154a0*/  LDL.LU R8, [R1+0x30] ;  /* 0x0000300001087983 */ /* 0x002ee20000300800 */
[----:B------:R-:W-:Y:S11]  /*154b0*/  IMAD.MOV.U32 R9, RZ, RZ, R3 ;  /* 0x000000ffff097224 */ /* 0x000ff600078e0003 */
[----:B------:R-:W-:Y:S01]  /*154c0*/  @!UPT UIADD3 URZ, URZ, URZ, URZ ;  /* 0x0000003f3f3ff290 */ /* 0x000fe2000fffe03f */
[----:B------:R-:W-:Y:S02]  /*154d0*/  IMAD.MOV.U32 R2, RZ, RZ, R6 ;  /* 0x000000ffff027224 */ /* 0x000fe400078e0006 */
[----:B------:R-:W-:Y:S02]  /*154e0*/  IMAD.MOV.U32 R0, RZ, RZ, R7 ;  /* 0x000000ffff007224 */ /* 0x000fe400078e0007 */
[----:B------:R-:W-:Y:S01]  /*154f0*/  IMAD.MOV.U32 R24, RZ, RZ, R4 ;  /* 0x000000ffff187224 */ /* 0x000fe200078e0004 */
[----:B------:R-:W2:Y:S01]  /*15500*/  LDL.LU.64 R6, [R1+0x8c0] ;  /* 0x0008c00001067983 */ /* 0x000ea20000300a00 */
[----:B------:R-:W-:-:S03]  /*15510*/  IMAD.MOV.U32 R3, RZ, RZ, R5 ;  /* 0x000000ffff037224 */ /* 0x000fc600078e0005 */
[----:B------:R-:W2:Y:S04]  /*15520*/  LDL.LU.64 R4, [R1+0x8b8] ;  /* 0x0008b80001047983 */ /* 0x000ea80000300a00 */
[----:B------:R-:W-:Y:S04]  /*15530*/  STL.64 [R1+0x890], R14 ;  /* 0x0008900e01007387 */ /* 0x000fe80000100a00 */
[----:B------:R0:W-:Y:S04]  /*15540*/  STL.64 [R1+0x888], R12 ;  /* 0x0008880c01007387 */ /* 0x0001e80000100a00 */
[----:B0-----:R-:W2:Y:S04]  /*15550*/  LDL.LU R12, [R1+0x150] ;  /* 0x00015000010c7983 */ /* 0x001ea80000300800 */
[----:B------:R-:W2:Y:S04]  /*15560*/  LDL.LU R13, [R1+0x154] ;  /* 0x00015400010d7983 */ /* 0x000ea80000300800 */
[----:B------:R-:W2:Y:S04]  /*15570*/  LDL.LU R14, [R1+0x158] ;  /* 0x00015800010e7983 */ /* 0x000ea80000300800 */
[----:B------:R-:W2:Y:S04]  /*15580*/  LDL.LU R15, [R1+0x15c] ;  /* 0x00015c00010f7983 */ /* 0x000ea80000300800 */
[----:B----4-:R0:W-:Y:S04]  /*15590*/  STL.64 [R1+0x870], R26 ;  /* 0x0008701a01007387 */ /* 0x0101e80000100a00 */
[----:B------:R-:W-:Y:S04]  /*155a0*/  STL.64 [R1+0x868], R24 ;  /* 0x0008681801007387 */ /* 0x000fe80000100a00 */
[----:B0-----:R-:W2:Y:S04]  /*155b0*/  LDL.LU R26, [R1+0x8] ;  /* 0x00000800011a7983 */ /* 0x001ea80000300800 */
[----:B------:R-:W2:Y:S04]  /*155c0*/  LDL.LU R27, [R1+0xc] ;  /* 0x00000c00011b7983 */ /* 0x000ea80000300800 */
[----:B------:R-:W4:Y:S04]  /*155d0*/  LDL.LU R20, [R1+0x490] ;  /* 0x0004900001147983 */ /* 0x000f280000300800 */
[----:B------:R-:W3:Y:S01]  /*155e0*/  LDL R21, [R1+0x5b8] ;  /* 0x0005b80001157983 */ /* 0x000ee20000100800 */
[-C--:B--2---:R-:W-:Y:S11]  /*155f0*/  HMMA.16816.F32.BF16 R16, R4, R26.reuse, R16 ;  /* 0x0000001a0410723c */ /* 0x084ff60000041810 */
        /* <DEDUP_REMOVED lines=8> */
[----:B0-----:R-:W2:Y:S04]  /*15680*/  LDL.LU R4, [R1+0x100] ;  /* 0x0001000001047983 */ /* 0x001ea80000300800 */
[----:B------:R-:W2:Y:S04]  /*15690*/  LDL.LU R5, [R1+0x104] ;  /* 0x0001040001057983 */ /* 0x000ea80000300800 */
[----:B------:R-:W2:Y:S04]  /*156a0*/  LDL.LU R6, [R1+0x108] ;  /* 0x0001080001067983 */ /* 0x000ea80000300800 */
[----:B------:R-:W2:Y:S01]  /*156b0*/  LDL.LU R7, [R1+0x10c] ;  /* 0x00010c0001077983 */ /* 0x000ea20000300800 */
[----:B---3--:R-:W-:Y:S03]  /*156c0*/  HMMA.16816.F32.BF16 R24, R16, R26, R8 ;  /* 0x0000001a1018723c */ /* 0x008fe60000041808 */
[----:B------:R-:W3:Y:S04]  /*156d0*/  LDL.LU.64 R10, [R1+0x8a0] ;  /* 0x0008a000010a7983 */ /* 0x000ee80000300a00 */
[----:B------:R-:W3:Y:S04]  /*156e0*/  LDL.LU.64 R8, [R1+0x898] ;  /* 0x0008980001087983 */ /* 0x000ee80000300a00 */
[----:B------:R-:W-:Y:S04]  /*156f0*/  STL.64 [R1+0x860], R18 ;  /* 0x0008601201007387 */ /* 0x000fe80000100a00 */
[----:B------:R0:W-:Y:S08]  /*15700*/  STL.64 [R1+0x858], R16 ;  /* 0x0008581001007387 */ /* 0x0001f00000100a00 */
[----:B------:R-:W-:Y:S04]  /*15710*/  STL.64 [R1+0xf0], R24 ;  /* 0x0000f01801007387 */ /* 0x000fe80000100a00 */
[----:B------:R-:W-:Y:S04]  /*15720*/  STL.64 [R1+0xf8], R26 ;  /* 0x0000f81a01007387 */ /* 0x000fe80000100a00 */
[----:B------:R-:W1:Y:S04]  /*15730*/  LDSM.16.M88.4 R24, [R21+0x4000] ;  /* 0x004000001518783b */ /* 0x000e680000000200 */
[----:B0-----:R-:W2:Y:S04]  /*15740*/  LDL.LU R16, [R1+0x80] ;  /* 0x0000800001107983 */ /* 0x001ea80000300800 */
[----:B------:R-:W2:Y:S04]  /*15750*/  LDL.LU R17, [R1+0x84] ;  /* 0x0000840001117983 */ /* 0x000ea80000300800 */
[----:B------:R-:W2:Y:S04]  /*15760*/  LDL.LU R18, [R1+0x88] ;  /* 0x0000880001127983 */ /* 0x000ea80000300800 */
[----:B------:R-:W2:Y:S04]  /*15770*/  LDL.LU R19, [R1+0x8c] ;  /* 0x00008c0001137983 */ /* 0x000ea80000300800 */
[----:B-1----:R-:W-:Y:S01]  /*15780*/  STL.64 [R1+0x18], R26 ;  /* 0x0000181a01007387 */ /* 0x002fe20000100a00 */
[-C--:B---3--:R-:W-:Y:S11]  /*15790*/  HMMA.16816.F32.BF16 R12, R8, R24.reuse, R12 ;  /* 0x00000018080c723c */ /* 0x088ff6000004180c */
[----:B------:R-:W-:Y:S11]  /*157a0*/  @!UPT UIADD3 URZ, URZ, URZ, URZ ;  /* 0x0000003f3f3ff290 */ /* 0x000ff6000fffe03f */
[----:B------:R-:W-:Y:S01]  /*157b0*/  @!UPT UIADD3 URZ, URZ, URZ, URZ ;  /* 0x0000003f3f3ff290 */ /* 0x000fe2000fffe03f */
        /* <DEDUP_REMOVED lines=8> */
[----:B------:R-:W-:Y:S04]  /*15840*/  STL.64 [R1+0x30], R24 ;  /* 0x0000301801007387 */ /* 0x000fe80000100a00 */
[----:B------:R0:W-:Y:S04]  /*15850*/  STL.64 [R1+0x38], R26 ;  /* 0x0000381a01007387 */ /* 0x0001e80000100a00 */
[----:B0-----:R-:W2:Y:S04]  /*15860*/  LDL.LU.64 R26, [R1+0x870] ;  /* 0x00087000011a7983 */ /* 0x001ea80000300a00 */
[----:B------:R-:W3:Y:S04]  /*15870*/  LDL.LU.64 R24, [R1+0x868] ;  /* 0x0008680001187983 */ /* 0x000ee80000300a00 */
[----:B------:R-:W-:Y:S04]  /*15880*/  STL.64 [R1+0x848], R14 ;  /* 0x0008480e01007387 */ /* 0x000fe80000100a00 */
        /* <DEDUP_REMOVED lines=11> */
[----:B------:R-:W3:Y:S04]  /*15940*/  LDL.LU.64 R16, [R1+0x858] ;  /* 0x0008580001107983 */ /* 0x000ee80000300a00 */
[----:B------:R-:W-:Y:S04]  /*15950*/  STL.64 [R1+0x828], R6 ;  /* 0x0008280601007387 */ /* 0x000fe80000100a00 */
[----:B------:R0:W-:Y:S04]  /*15960*/  STL.64 [R1+0x820], R4 ;  /* 0x0008200401007387 */ /* 0x0001e80000100a00 */
[----:B0-----:R-:W4:Y:S04]  /*15970*/  LDL.LU R4, [R1+0x70] ;  /* 0x0000700001047983 */ /* 0x001f280000300800 */
[----:B------:R-:W4:Y:S04]  /*15980*/  LDL.LU R5, [R1+0x74] ;  /* 0x0000740001057983 */ /* 0x000f280000300800 */
[----:B------:R-:W4:Y:S04]  /*15990*/  LDL.LU R6, [R1+0x78] ;  /* 0x0000780001067983 */ /* 0x000f280000300800 */
[----:B------:R-:W4:Y:S04]  /*159a0*/  LDL.LU R7, [R1+0x7c] ;  /* 0x00007c0001077983 */ /* 0x000f280000300800 */
[----:B--2---:R-:W-:Y:S04]  /*159b0*/  STL.64 [R1+0x818], R18 ;  /* 0x0008181201007387 */ /* 0x004fe80000100a00 */
[----:B---3--:R0:W-:Y:S01]  /*159c0*/  STL.64 [R1+0x810], R16 ;  /* 0x0008101001007387 */ /* 0x0081e20000100a00 */
[----:B----4-:R-:W-:Y:S07]  /*159d0*/  HMMA.16816.F32.BF16 R4, R16, R26, R4 ;  /* 0x0000001a1004723c */ /* 0x010fee0000041804 */
[----:B0-----:R-:W-:Y:S11]  /*159e0*/  IMAD.MOV.U32 R17, RZ, RZ, R28 ;  /* 0x000000ffff117224 */ /* 0x001ff600078e001c */
[----:B------:R-:W-:Y:S05]  /*159f0*/  @!UPT UIADD3 URZ, URZ, URZ, URZ ;  /* 0x0000003f3f3ff290 */ /* 0x000fea000fffe03f */
[----:B------:R-:W-:Y:S04]  /*15a00*/  STL.64 [R1+0xd0], R4 ;  /* 0x0000d00401007387 */ /* 0x000fe80000100a00 */
[----:B------:R-:W-:Y:S04]  /*15a10*/  STL.64 [R1+0xd8], R6 ;  /* 0x0000d80601007387 */ /* 0x000fe80000100a00 */
[----:B------:R-:W2:Y:S04]  /*15a20*/  LDL.LU R16, [R1+0x60] ;  /* 0x0000600001107983 */ /* 0x000ea80000300800 */
[----:B------:R-:W3:Y:S04]  /*15a30*/  LDL.LU R28, [R1+0x850] ;  /* 0x00085000011c7983 */ /* 0x000ee80000300800 */
[----:B------:R-:W4:Y:S04]  /*15a40*/  LDL.LU R18, [R1+0x68] ;  /* 0x0000680001127983 */ /* 0x000f280000300800 */
[----:B------:R-:W0:Y:S01]  /*15a50*/  LDSM.16.M88.4 R4, [R21+0x5000] ;  /* 0x005000001504783b */ /* 0x000e220000000200 */
[----:B------:R-:W-:Y:S01]  /*15a60*/  IMAD.MOV.U32 R19, RZ, RZ, R25 ;  /* 0x000000ffff137224 */ /* 0x000fe200078e0019 */
[----:B0-----:R-:W-:Y:S04]  /*15a70*/  HMMA.16816.F32.BF16 R12, R8, R4, R12 ;  /* 0x00000004080c723c */ /* 0x001fe8000004180c */
[----:B----4-:R3:W-:Y:S04]  /*15a80*/  STL.64 [R1+0x838], R18 ;  /* 0x0008381201007387 */ /* 0x0107e80000100a00 */
[----:B--2---:R0:W-:Y:S01]  /*15a90*/  STL.64 [R1+0x830], R16 ;  /* 0x0008301001007387 */ /* 0x0041e20000100a00 */
[----:B---3--:R-:W-:-:S02]  /*15aa0*/  IMAD.MOV.U32 R19, RZ, RZ, R28 ;  /* 0x000000ffff137224 */ /* 0x008fc400078e001c */
[----:B------:R-:W-:Y:S01]  /*15ab0*/  IMAD.MOV.U32 R28, RZ, RZ, R7 ;  /* 0x000000ffff1c7224 */ /* 0x000fe200078e0007 */
[----:B0-----:R-:W2:Y:S04]  /*15ac0*/  LDL.LU R16, [R1+0x90] ;  /* 0x0000900001107983 */ /* 0x001ea80000300800 */
[----:B------:R-:W2:Y:S04]  /*15ad0*/  LDL.LU R17, [R1+0x94] ;  /* 0x0000940001117983 */ /* 0x000ea80000300800 */
[----:B------:R-:W2:Y:S04]  /*15ae0*/  LDL.LU R18, [R1+0x98] ;  /* 0x0000980001127983 */ /* 0x000ea80000300800 */
[----:B------:R-:W-:Y:S04]  /*15af0*/  STL [R1+0x798], R28 ;  /* 0x0007981c01007387 */ /* 0x000fe80000100800 */
[----:B------:R-:W-:Y:S04]  /*15b00*/  STL [R1+0x8], R6 ;  /* 0x0000080601007387 */ /* 0x000fe80000100800 */
[----:B------:R-:W-:Y:S04]  /*15b10*/  STL.64 [R1+0x80], R12 ;  /* 0x0000800c01007387 */ /* 0x000fe80000100a00 */
[----:B------:R0:W-:Y:S04]  /*15b20*/  STL.64 [R1+0x88], R14 ;  /* 0x0000880e01007387 */ /* 0x0001e80000100a00 */
[----:B0-----:R-:W2:Y:S04]  /*15b30*/  LDL.LU.64 R14, [R1+0x848] ;  /* 0x00084800010e7983 */ /* 0x001ea80000300a00 */
[----:B------:R-:W2:Y:S01]  /*15b40*/  LDL.LU.64 R12, [R1+0x840] ;  /* 0x00084000010c7983 */ /* 0x000ea20000300a00 */
[----:B------:R-:W-:-:S02]  /*15b50*/  IMAD.MOV.U32 R26, RZ, RZ, R2 ;  /* 0x000000ffff1a7224 */ /* 0x000fc400078e0002 */
[----:B------:R-:W-:Y:S02]  /*15b60*/  IMAD.MOV.U32 R28, RZ, RZ, R29 ;  /* 0x000000ffff1c7224 */ /* 0x000fe400078e001d */
[----:B------:R-:W-:Y:S02]  /*15b70*/  IMAD.MOV.U32 R25, RZ, RZ, R3 ;  /* 0x000000ffff197224 */ /* 0x000fe400078e0003 */
[----:B------:R-:W-:Y:S01]  /*15b80*/  IMAD.MOV.U32 R27, RZ, RZ, R0 ;  /* 0x000000ffff1b7224 */ /* 0x000fe200078e0000 */
[----:B--2---:R-:W-:Y:S01]  /*15b90*/  HMMA.16816.F32.BF16 R4, R12, R4, R16 ;  /* 0x000000040c04723c */ /* 0x004fe20000041810 */
[----:B------:R-:W2:Y:S04]  /*15ba0*/  LDL.LU.64 R18, [R1+0x838] ;  /* 0x0008380001127983 */ /* 0x000ea80000300a00 */
[----:B------:R-:W2:Y:S11]  /*15bb0*/  LDL.LU.64 R16, [R1+0x830] ;  /* 0x0008300001107983 */ /* 0x000eb60000300a00 */
[----:B------:R-:W-:Y:S08]  /*15bc0*/  @!UPT UIADD3 URZ, URZ, URZ, URZ ;  /* 0x0000003f3f3ff290 */ /* 0x000ff0000fffe03f */
[----:B------:R-:W-:Y:S02]  /*15bd0*/  IMAD.MOV.U32 R2, RZ, RZ, R6 ;  /* 0x000000ffff027224 */ /* 0x000fe400078e0006 */
[----:B------:R-:W-:Y:S02]  /*15be0*/  IMAD.MOV.U32 R29, RZ, RZ, R7 ;  /* 0x000000ffff1d7224 */ /* 0x000fe400078e0007 */
[----:B------:R-:W-:Y:S01]  /*15bf0*/  IMAD.MOV.U32 R0, RZ, RZ, R4 ;  /* 0x000000ffff007224 */ /* 0x000fe200078e0004 */
[----:B------:R-:W2:Y:S01]  /*15c00*/  LDL.LU.64 R6, [R1+0x828] ;  /* 0x0008280001067983 */ /* 0x000ea20000300a00 */
[----:B------:R-:W-:-:S03]  /*15c10*/  IMAD.MOV.U32 R3, RZ, RZ, R5 ;  /* 0x000000ffff037224 */ /* 0x000fc600078e0005 */
[----:B------:R-:W2:Y:S04]  /*15c20*/  LDL.LU.64 R4, [R1+0x820] ;  /* 0x0008200001047983 */ /* 0x000ea80000300a00 */
[----:B------:R-:W-:Y:S04]  /*15c30*/  STL [R1+0x7c8], R29 ;  /* 0x0007c81d01007387 */ /* 0x000fe80000100800 */
[----:B------:R-:W-:Y:S04]  /*15c40*/  STL [R1+0x7a0], R2 ;  /* 0x0007a00201007387 */ /* 0x000fe80000100800 */
[----:B------:R-:W-:Y:S04]  /*15c50*/  STL [R1+0x79c], R3 ;  /* 0x00079c0301007387 */ /* 0x000fe80000100800 */
[----:B------:R-:W-:Y:S01]  /*15c60*/  STL [R1+0x794], R0 ;  /* 0x0007940001007387 */ /* 0x000fe20000100800 */
        /* <DEDUP_REMOVED lines=9> */
[----:B0-----:R-:W3:Y:S04]  /*15d00*/  LDL.LU R4, [R1+0xb0] ;  /* 0x0000b00001047983 */ /* 0x001ee80000300800 */
[----:B------:R-:W3:Y:S04]  /*15d10*/  LDL.LU R5, [R1+0xb4] ;  /* 0x0000b40001057983 */ /* 0x000ee80000300800 */
[----:B------:R-:W3:Y:S04]  /*15d20*/  LDL.LU R6, [R1+0xb8] ;  /* 0x0000b80001067983 */ /* 0x000ee80000300800 */
[----:B------:R-:W3:Y:S01]  /*15d30*/  LDL.LU R7, [R1+0xbc] ;  /* 0x0000bc0001077983 */ /* 0x000ee20000300800 */
[----:B--2---:R-:W-:Y:S03]  /*15d40*/  HMMA.16816.F32.BF16 R24, R16, R22, R24 ;  /* 0x000000161018723c */ /* 0x004fe60000041818 */
[----:B------:R-:W-:Y:S04]  /*15d50*/  STL.64 [R1+0x7f8], R18 ;  /* 0x0007f81201007387 */ /* 0x000fe80000100a00 */
[----:B------:R0:W-:Y:S11]  /*15d60*/  STL.64 [R1+0x7f0], R16 ;  /* 0x0007f01001007387 */ /* 0x0001f60000100a00 */
[----:B------:R-:W-:Y:S05]  /*15d70*/  @!UPT UIADD3 URZ, URZ, URZ, URZ ;  /* 0x0000003f3f3ff290 */ /* 0x000fea000fffe03f */
[----:B------:R-:W-:Y:S04]  /*15d80*/  STL.64 [R1+0xc0], R24 ;  /* 0x0000c01801007387 */ /* 0x000fe80000100a00 */
[----:B------:R-:W-:Y:S04]  /*15d90*/  STL.64 [R1+0xc8], R26 ;  /* 0x0000c81a01007387 */ /* 0x000fe80000100a00 */
[----:B0-----:R-:W2:Y:S04]  /*15da0*/  LDL.LU R16, [R1+0x140] ;  /* 0x0001400001107983 */ /* 0x001ea80000300800 */
[----:B------:R-:W2:Y:S04]  /*15db0*/  LDL.LU R17, [R1+0x144] ;  /* 0x0001440001117983 */ /* 0x000ea80000300800 */
[----:B------:R-:W2:Y:S04]  /*15dc0*/  LDL.LU R18, [R1+0x148] ;  /* 0x0001480001127983 */ /* 0x000ea80000300800 */
[----:B------:R-:W2:Y:S04]  /*15dd0*/  LDL.LU R19, [R1+0x14c] ;  /* 0x00014c0001137983 */ /* 0x000ea80000300800 */
[----:B------:R-:W3:Y:S01]  /*15de0*/  LDSM.16.M88.4 R24, [R21+0x6000] ;  /* 0x006000001518783b */ /* 0x000ee20000000200 */
[----:B------:R-:W-:Y:S01]  /*15df0*/  IMAD.MOV.U32 R2, RZ, RZ, R20 ;  /* 0x000000ffff027224 */ /* 0x000fe200078e0014 */
[-C--:B---3--:R-:W-:Y:S11]  /*15e00*/  HMMA.16816.F32.BF16 R4, R12, R24.reuse, R4 ;  /* 0x000000180c04723c */ /* 0x088ff60000041804 */
[----:B------:R-:W-:Y:S11]  /*15e10*/  @!UPT UIADD3 URZ, URZ, URZ, URZ ;  /* 0x0000003f3f3ff290 */ /* 0x000ff6000fffe03f */
[----:B------:R-:W-:Y:S02]  /*15e20*/  @!UPT UIADD3 URZ, URZ, URZ, URZ ;  /* 0x0000003f3f3ff290 */ /* 0x000fe4000fffe03f */
[----:B------:R-:W-:Y:S02]  /*15e30*/  IMAD.MOV.U32 R0, RZ, RZ, R7 ;  /* 0x000000ffff007224 */ /* 0x000fe400078e0007 */
[----:B------:R-:W-:Y:S01]  /*15e40*/  IMAD.MOV.U32 R3, RZ, RZ, R5 ;  /* 0x000000ffff037224 */ /* 0x000fe200078e0005 */
[----:B--2---:R-:W-:Y:S11]  /*15e50*/  HMMA.16816.F32.BF16 R16, R8, R24, R16 ;  /* 0x000000180810723c */ /* 0x004ff60000041810 */
[----:B------:R-:W-:Y:S11]  /*15e60*/  @!UPT UIADD3 URZ, URZ, URZ, URZ ;  /* 0x0000003f3f3ff290 */ /* 0x000ff6000fffe03f */
[----:B------:R-:W-:Y:S02]  /*15e70*/  @!UPT UIADD3 URZ, URZ, URZ, URZ ;  /* 0x0000003f3f3ff290 */ /* 0x000fe4000fffe03f */
[----:B------:R-:W-:Y:S02]  /*15e80*/  IMAD.MOV.U32 R29, RZ, RZ, R16 ;  /* 0x000000ffff1d7224 */ /* 0x000fe400078e0010 */
[----:B------:R-:W-:Y:S01]  /*15e90*/  IMAD.MOV.U32 R23, RZ, RZ, R17 ;  /* 0x000000ffff177224 */ /* 0x000fe200078e0011 */
[----:B------:R-:W2:Y:S01]  /*15ea0*/  LDL.LU R16, [R1+0x50] ;  /* 0x0000500001107983 */ /* 0x000ea20000300800 */
[----:B------:R-:W-:Y:S02]  /*15eb0*/  IMAD.MOV.U32 R22, RZ, RZ, R18 ;  /* 0x000000ffff167224 */ /* 0x000fe400078e0012 */
[----:B------:R-:W-:Y:S01]  /*15ec0*/  IMAD.MOV.U32 R20, RZ, RZ, R19 ;  /* 0x000000ffff147224 */ /* 0x000fe200078e0013 */
[----:B------:R-:W2:Y:S04]  /*15ed0*/  LDL.LU R17, [R1+0x54] ;  /* 0x0000540001117983 */ /* 0x000ea80000300800 */
[----:B------:R-:W2:Y:S04]  /*15ee0*/  LDL.LU R18, [R1+0x58] ;  /* 0x0000580001127983 */ /* 0x000ea80000300800 */
[----:B------:R-:W2:Y:S04]  /*15ef0*/  LDL.LU R19, [R1+0x5c] ;  /* 0x00005c0001137983 */ /* 0x000ea80000300800 */
[----:B------:R-:W-:Y:S04]  /*15f00*/  STL.64 [R1+0x7e8], R22 ;  /* 0x0007e81601007387 */ /* 0x000fe80000100a00 */
[----:B------:R0:W-:Y:S04]  /*15f10*/  STL.64 [R1+0x7e0], R20 ;  /* 0x0007e01401007387 */ /* 0x0001e80000100a00 */
[----:B0-----:R-:W3:Y:S04]  /*15f20*/  LDL.LU R20, [R1+0x30] ;  /* 0x0000300001147983 */ /* 0x001ee80000300800 */
[----:B------:R-:W3:Y:S04]  /*15f30*/  LDL.LU R21, [R1+0x34] ;  /* 0x0000340001157983 */ /* 0x000ee80000300800 */
[----:B------:R-:W3:Y:S04]  /*15f40*/  LDL.LU R22, [R1+0x38] ;  /* 0x0000380001167983 */ /* 0x000ee80000300800 */
[----:B------:R-:W3:Y:S04]  /*15f50*/  LDL.LU R23, [R1+0x3c] ;  /* 0x00003c0001177983 */ /* 0x000ee80000300800 */
[----:B------:R0:W-:Y:S04]  /*15f60*/  STL.64 [R1+0x7d8], R10 ;  /* 0x0007d80a01007387 */ /* 0x0001e80000100a00 */
[----:B------:R1:W-:Y:S04]  /*15f70*/  STL.64 [R1+0x7d0], R8 ;  /* 0x0007d00801007387 */ /* 0x0003e80000100a00 */
[----:B0-----:R-:W2:Y:S01]  /*15f80*/  LDL.LU R10, [R1+0x18] ;  /* 0x00001800010a7983 */ /* 0x001ea20000300800 */
[----:B-1----:R-:W-:-:S03]  /*15f90*/  IMAD.MOV.U32 R9, RZ, RZ, R28 ;  /* 0x000000ffff097224 */ /* 0x002fc600078e001c */
[----:B------:R-:W2:Y:S01]  /*15fa0*/  LDL.LU R11, [R1+0x1c] ;  /* 0x00001c00010b7983 */ /* 0x000ea20000300800 */
[----:B------:R-:W-:Y:S02]  /*15fb0*/  IMAD.MOV.U32 R8, RZ, RZ, R2 ;  /* 0x000000ffff087224 */ /* 0x000fe400078e0002 */
[----:B------:R-:W-:Y:S02]  /*15fc0*/  IMAD.MOV.U32 R28, RZ, RZ, R6 ;  /* 0x000000ffff1c7224 */ /* 0x000fe400078e0006 */
[----:B------:R-:W-:Y:S01]  /*15fd0*/  IMAD.MOV.U32 R2, RZ, RZ, R4 ;  /* 0x000000ffff027224 */ /* 0x000fe200078e0004 */
[----:B------:R-:W2:Y:S04]  /*15fe0*/  LDL.LU.64 R6, [R1+0x808] ;  /* 0x0008080001067983 */ /* 0x000ea80000300a00 */
[----:B------:R-:W2:Y:S01]  /*15ff0*/  LDL.LU.64 R4, [R1+0x800] ;  /* 0x0008000001047983 */ /* 0x000ea20000300a00 */
[----:B------:R-:W-:-:S03]  /*16000*/  IMAD.MOV.U32 R24, RZ, RZ, R8 ;  /* 0x000000ffff187224 */ /* 0x000fc600078e0008 */
[----:B------:R-:W-:Y:S01]  /*16010*/  STL.64 [R1+0x7c0], R14 ;  /* 0x0007c00e01007387 */ /* 0x000fe20000100a00 */
[----:B------:R-:W-:-:S03]  /*16020*/  IMAD.MOV.U32 R25, RZ, RZ, R9 ;  /* 0x000000ffff197224 */ /* 0x000fc600078e0009 */
[----:B------:R0:W-:Y:S04]  /*16030*/  STL.64 [R1+0x7b8], R12 ;  /* 0x0007b80c01007387 */ /* 0x0001e80000100a00 */
[----:B0-----:R-:W4:Y:S04]  /*16040*/  LDL.LU R12, [R1+0x170] ;  /* 0x00017000010c7983 */ /* 0x001f280000300800 */
[----:B------:R-:W4:Y:S04]  /*16050*/  LDL.LU R13, [R1+0x174] ;  /* 0x00017400010d7983 */ /* 0x000f280000300800 */
[----:B------:R-:W4:Y:S04]  /*16060*/  LDL.LU R14, [R1+0x178] ;  /* 0x00017800010e7983 */ /* 0x000f280000300800 */
[----:B------:R-:W4:Y:S04]  /*16070*/  LDL.LU R15, [R1+0x17c] ;  /* 0x00017c00010f7983 */ /* 0x000f280000300800 */
[----:B------:R-:W-:Y:S04]  /*16080*/  STL.64 [R1+0x788], R26 ;  /* 0x0007881a01007387 */ /* 0x000fe80000100a00 */
[----:B------:R0:W-:Y:S04]  /*16090*/  STL.64 [R1+0x780], R24 ;  /* 0x0007801801007387 */ /* 0x0001e80000100a00 */
[----:B0-----:R-:W3:Y:S04]  /*160a0*/  LDL.LU R24, [R1+0x80] ;  /* 0x0000800001187983 */ /* 0x001ee80000300800 */
[----:B------:R-:W3:Y:S04]  /*160b0*/  LDL.LU R25, [R1+0x84] ;  /* 0x0000840001197983 */ /* 0x000ee80000300800 */
[----:B------:R-:W3:Y:S04]  /*160c0*/  LDL.LU R26, [R1+0x88] ;  /* 0x00008800011a7983 */ /* 0x000ee80000300800 */
[----:B------:R-:W3:Y:S01]  /*160d0*/  LDL.LU R27, [R1+0x8c] ;  /* 0x00008c00011b7983 */ /* 0x000ee20000300800 */
[-C--:B--2---:R-:W-:Y:S03]  /*160e0*/  HMMA.16816.F32.BF16 R16, R4, R10.reuse, R16 ;  /* 0x0000000a0410723c */ /* 0x084fe60000041810 */
[----:B---3--:R-:W-:Y:S04]  /*160f0*/  STL.64 [R1+0x7b0], R26 ;  /* 0x0007b01a01007387 */ /* 0x008fe80000100a00 */
[----:B------:R0:W-:Y:S04]  /*16100*/  STL.64 [R1+0x7a8], R24 ;  /* 0x0007a81801007387 */ /* 0x0001e80000100a00 */
[----:B0-----:R-:W2:Y:S04]  /*16110*/  LDL.LU R24, [R1+0xa0] ;  /* 0x0000a00001187983 */ /* 0x001ea80000300800 */
[----:B------:R-:W2:Y:S04]  /*16120*/  LDL.LU R25, [R1+0xa4] ;  /* 0x0000a40001197983 */ /* 0x000ea80000300800 */
[----:B------:R-:W2:Y:S04]  /*16130*/  LDL.LU R26, [R1+0xa8] ;  /* 0x0000a800011a7983 */ /* 0x000ea80000300800 */
[----:B------:R-:W2:Y:S04]  /*16140*/  LDL.LU R27, [R1+0xac] ;  /* 0x0000ac00011b7983 */ /* 0x000ea80000300800 */
[----:B------:R-:W-:Y:S04]  /*16150*/  STL.64 [R1+0x110], R16 ;  /* 0x0001101001007387 */ /* 0x000fe80000100a00 */
[----:B------:R0:W-:Y:S04]  /*16160*/  STL.64 [R1+0x118], R18 ;  /* 0x0001181201007387 */ /* 0x0001e80000100a00 */
[----:B0-----:R-:W3:Y:S04]  /*16170*/  LDL.LU.64 R18, [R1+0x7f8] ;  /* 0x0007f80001127983 */ /* 0x001ee80000300a00 */
[----:B------:R-:W3:Y:S02]  /*16180*/  LDL.LU.64 R16, [R1+0x7f0] ;  /* 0x0007f00001107983 */ /* 0x000ee40000300a00 */
[----:B---3--:R-:W-:Y:S02]  /*16190*/  HMMA.16816.F32.BF16 R8, R16, R10, R20 ;  /* 0x0000000a1008723c */ /* 0x008fe40000041814 */
[----:B------:R-:W3:Y:S04]  /*161a0*/  LDL.LU.64 R22, [R1+0x7e8] ;  /* 0x0007e80001167983 */ /* 0x000ee80000300a00 */
[----:B------:R-:W2:Y:S11]  /*161b0*/  LDL.LU.64 R20, [R1+0x7e0] ;  /* 0x0007e00001147983 */ /* 0x000eb60000300a00 */
[----:B------:R-:W-:Y:S06]  /*161c0*/  @!UPT UIADD3 URZ, URZ, URZ, URZ ;  /* 0x0000003f3f3ff290 */ /* 0x000fec000fffe03f */
[----:B------:R-:W-:Y:S04]  /*161d0*/  STL.64 [R1+0xe0], R8 ;  /* 0x0000e00801007387 */ /* 0x000fe80000100a00 */
[----:B------:R0:W-:Y:S04]  /*161e0*/  STL.64 [R1+0xe8], R10 ;  /* 0x0000e80a01007387 */ /* 0x0001e80000100a00 */
[----:B0-----:R-:W4:Y:S04]  /*161f0*/  LDL.LU.64 R10, [R1+0x7d8] ;  /* 0x0007d800010a7983 */ /* 0x001f280000300a00 */
[----:B------:R-:W4:Y:S04]  /*16200*/  LDL.LU.64 R8, [R1+0x7d0] ;  /* 0x0007d00001087983 */ /* 0x000f280000300a00 */
[----:B------:R-:W-:Y:S04]  /*16210*/  STL.64 [R1+0x778], R18 ;  /* 0x0007781201007387 */ /* 0x000fe80000100a00 */
[----:B------:R0:W-:Y:S02]  /*16220*/  STL.64 [R1+0x770], R16 ;  /* 0x0007701001007387 */ /* 0x0001e40000100a00 */
[----:B0-----:R-:W-:-:S02]  /*16230*/  IMAD.MOV.U32 R16, RZ, RZ, R29 ;  /* 0x000000ffff107224 */ /* 0x001fc400078e001d */
[----:B------:R-:W4:Y:S01]  /*16240*/  LDL.LU R29, [R1+0x7c8] ;  /* 0x0007c800011d7983 */ /* 0x000f220000300800 */
[----:B---3--:R-:W-:Y:S02]  /*16250*/  IMAD.MOV.U32 R17, RZ, RZ, R23 ;  /* 0x000000ffff117224 */ /* 0x008fe400078e0017 */
[----:B------:R-:W-:Y:S02]  /*16260*/  IMAD.MOV.U32 R18, RZ, RZ, R22 ;  /* 0x000000ffff127224 */ /* 0x000fe400078e0016 */
[----:B--2---:R-:W-:Y:S02]  /*16270*/  IMAD.MOV.U32 R19, RZ, RZ, R20 ;  /* 0x000000ffff137224 */ /* 0x004fe400078e0014 */
[----:B------:R-:W4:Y:S02]  /*16280*/  LDSM.16.M88.4 R20, [R21+0x7000] ;  /* 0x007000001514783b */ /* 0x000f240000000200 */
[-C--:B----4-:R-:W-:Y:S02]  /*16290*/  HMMA.16816.F32.BF16 R8, R8, R20.reuse, R12 ;  /* 0x000000140808723c */ /* 0x090fe4000004180c */
[----:B------:R-:W2:Y:S04]  /*162a0*/  LDL.LU.64 R14, [R1+0x7c0] ;  /* 0x0007c000010e7983 */ /* 0x000ea80000300a00 */
[----:B------:R-:W2:Y:S02]  /*162b0*/  LDL.LU.64 R12, [R1+0x7b8] ;  /* 0x0007b800010c7983 */ /* 0x000ea40000300a00 */
[----:B--2---:R-:W-:Y:S02]  /*162c0*/  HMMA.16816.F32.BF16 R12, R12, R20, R24 ;  /* 0x000000140c0c723c */ /* 0x004fe40000041818 */
[----:B------:R-:W2:Y:S04]  /*162d0*/  LDL.LU.64 R26, [R1+0x7b0] ;  /* 0x0007b000011a7983 */ /* 0x000ea80000300a00 */
[----:B------:R-:W2:Y:S11]  /*162e0*/  LDL.LU.64 R24, [R1+0x7a8] ;  /* 0x0007a80001187983 */ /* 0x000eb60000300a00 */
[----:B------:R-:W-:Y:S06]  /*162f0*/  @!UPT UIADD3 URZ, URZ, URZ, URZ ;  /* 0x0000003f3f3ff290 */ /* 0x000fec000fffe03f */
[----:B------:R0:W-:Y:S04]  /*16300*/  STL.64 [R1+0x738], R14 ;  /* 0x0007380e01007387 */ /* 0x0001e80000100a00 */
[----:B------:R1:W-:Y:S01]  /*16310*/  STL.64 [R1+0x730], R12 ;  /* 0x0007300c01007387 */ /* 0x0003e20000100a00 */
[----:B0-----:R-:W-:Y:S02]  /*16320*/  IMAD.MOV.U32 R14, RZ, RZ, R28 ;  /* 0x000000ffff0e7224 */ /* 0x001fe400078e001c */
[----:B------:R-:W-:Y:S02]  /*16330*/  IMAD.MOV.U32 R15, RZ, RZ, R0 ;  /* 0x000000ffff0f7224 */ /* 0x000fe400078e0000 */
[----:B-1----:R-:W-:Y:S02]  /*16340*/  IMAD.MOV.U32 R12, RZ, RZ, R2 ;  /* 0x000000ffff0c7224 */ /* 0x002fe400078e0002 */
[----:B------:R-:W3:Y:S01]  /*16350*/  LDL.LU R2, [R1+0x7a0] ;  /* 0x0007a00001027983 */ /* 0x000ee20000300800 */
[----:B------:R-:W-:-:S03]  /*16360*/  IMAD.MOV.U32 R13, RZ, RZ, R3 ;  /* 0x000000ffff0d7224 */ /* 0x000fc600078e0003 */
[----:B------:R-:W4:Y:S04]  /*16370*/  LDL.LU R3, [R1+0x79c] ;  /* 0x00079c0001037983 */ /* 0x000f280000300800 */
[----:B------:R-:W2:Y:S04]  /*16380*/  LDL.LU R28, [R1+0x798] ;  /* 0x00079800011c7983 */ /* 0x000ea80000300800 */
[----:B------:R-:W3:Y:S04]  /*16390*/  LDL.LU R0, [R1+0x794] ;  /* 0x0007940001007983 */ /* 0x000ee80000300800 */
[----:B------:R-:W-:Y:S04]  /*163a0*/  STL.64 [R1+0x748], R14 ;  /* 0x0007480e01007387 */ /* 0x000fe80000100a00 */
[----:B------:R0:W-:Y:S04]  /*163b0*/  STL.64 [R1+0x740], R12 ;  /* 0x0007400c01007387 */ /* 0x0001e80000100a00 */
[----:B0-----:R-:W3:Y:S04]  /*163c0*/  LDL.LU R12, [R1+0x2a0] ;  /* 0x0002a000010c7983 */ /* 0x001ee80000300800 */
[----:B------:R-:W3:Y:S04]  /*163d0*/  LDL.LU R13, [R1+0x48c] ;  /* 0x00048c00010d7983 */ /* 0x000ee80000300800 */
[----:B------:R-:W3:Y:S01]  /*163e0*/  LDL.LU R14, [R1+0x8] ;  /* 0x00000800010e7983 */ /* 0x000ee20000300800 */
[----:B--2---:R-:W-:-:S03]  /*163f0*/  IMAD.MOV.U32 R15, RZ, RZ, R28 ;  /* 0x000000ffff0f7224 */ /* 0x004fc600078e001c */
[----:B------:R-:W2:Y:S04]  /*16400*/  LDL.LU R28, [R1+0x790] ;  /* 0x00079000011c7983 */ /* 0x000ea80000300800 */
[----:B------:R-:W2:Y:S04]  /*16410*/  LDL.LU R20, [R1+0x594] ;  /* 0x0005940001147983 */ /* 0x000ea80000300800 */
[----:B------:R-:W2:Y:S01]  /*16420*/  LDL.LU R21, [R1+0x478] ;  /* 0x0004780001157983 */ /* 0x000ea20000300800 */
[C---:B---3--:R-:W-:Y:S11]  /*16430*/  HMMA.16816.F32.BF16 R24, R4.reuse, R14, R24 ;  /* 0x0000000e0418723c */ /* 0x048ff60000041818 */
[----:B------:R-:W-:Y:S11]  /*16440*/  @!UPT UIADD3 URZ, URZ, URZ, URZ ;  /* 0x0000003f3f3ff290 */ /* 0x000ff6000fffe03f */
[----:B------:R-:W-:Y:S01]  /*16450*/  @!UPT UIADD3 URZ, URZ, URZ, URZ ;  /* 0x0000003f3f3ff290 */ /* 0x000fe2000fffe03f */
[----:B------:R-:W-:Y:S04]  /*16460*/  STL.64 [R1+0x100], R24 ;  /* 0x0001001801007387 */ /* 0x000fe80000100a00 */
[----:B------:R0:W-:Y:S04]  /*16470*/  STL.64 [R1+0x108], R26 ;  /* 0x0001081a01007387 */ /* 0x0001e80000100a00 */
[----:B0-----:R-:W3:Y:S04]  /*16480*/  LDL.LU.64 R26, [R1+0x788] ;  /* 0x00078800011a7983 */ /* 0x001ee80000300a00 */
[----:B------:R-:W2:Y:S01]  /*16490*/  LDL.LU.64 R24, [R1+0x780] ;  /* 0x0007800001187983 */ /* 0x000ea20000300a00 */
[C---:B---3--:R-:W-:Y:S11]  /*164a0*/  HMMA.16816.F32.BF16 R16, R4.reuse, R26, R16 ;  /* 0x0000001a0410723c */ /* 0x048ff60000041810 */
[----:B------:R-:W-:Y:S11]  /*164b0*/  @!UPT UIADD3 URZ, URZ, URZ, URZ ;  /* 0x0000003f3f3ff290 */ /* 0x000ff6000fffe03f */
[----:B------:R-:W-:Y:S01]  /*164c0*/  @!UPT UIADD3 URZ, URZ, URZ, URZ ;  /* 0x0000003f3f3ff290 */ /* 0x000fe2000fffe03f */
[----:B------:R-:W-:Y:S04]  /*164d0*/  STL.64 [R1+0x140], R16 ;  /* 0x0001401001007387 */ /* 0x000fe80000100a00 */
[----:B------:R0:W-:Y:S04]  /*164e0*/  STL.64 [R1+0x148], R18 ;  /* 0x0001481201007387 */ /* 0x0001e80000100a00 */
[----:B0-----:R-:W3:Y:S04]  /*164f0*/  LDL.LU.64 R18, [R1+0x778] ;  /* 0x0007780001127983 */ /* 0x001ee80000300a00 */
[----:B------:R-:W3:Y:S01]  /*16500*/  LDL.LU.64 R16, [R1+0x770] ;  /* 0x0007700001107983 */ /* 0x000ee20000300a00 */
[----:B------:R-:W-:Y:S03]  /*16510*/  HMMA.16816.F32.BF16 R4, R4, R22, R8 ;  /* 0x000000160404723c */ /* 0x000fe60000041808 */
[----:B------:R0:W-:Y:S04]  /*16520*/  STL.64 [R1+0x758], R26 ;  /* 0x0007581a01007387 */ /* 0x0001e80000100a00 */
[----:B--2---:R1:W-:Y:S01]  /*16530*/  STL.64 [R1+0x750], R24 ;  /* 0x0007501801007387 */ /* 0x0043e20000100a00 */
[----:B------:R-:W-:-:S02]  /*16540*/  IMAD.MOV.U32 R8, RZ, RZ, R12 ;  /* 0x000000ffff087224 */ /* 0x000fc400078e000c */
[----:B0-----:R-:W-:Y:S02]  /*16550*/  IMAD.MOV.U32 R26, RZ, RZ, R2 ;  /* 0x000000ffff1a7224 */ /* 0x001fe400078e0002 */
[----:B------:R-:W-:Y:S02]  /*16560*/  IMAD.MOV.U32 R27, RZ, RZ, R29 ;  /* 0x000000ffff1b7224 */ /* 0x000fe400078e001d */
[----:B-1----:R-:W-:Y:S02]  /*16570*/  IMAD.MOV.U32 R24, RZ, RZ, R0 ;  /* 0x000000ffff187224 */ /* 0x002fe400078e0000 */
[----:B----4-:R-:W-:Y:S01]  /*16580*/  IMAD.MOV.U32 R25, RZ, RZ, R3 ;  /* 0x000000ffff197224 */ /* 0x010fe200078e0003 */
[----:B------:R0:W5:Y:S01]  /*16590*/  LDL.LU R0, [R1+0x76c] ;  /* 0x00076c0001007983 */ /* 0x0001620000300800 */
[----:B------:R-:W-:-:S03]  /*165a0*/  IMAD.MOV.U32 R10, RZ, RZ, R13 ;  /* 0x000000ffff0a7224 */ /* 0x000fc600078e000d */
[----:B------:R-:W2:Y:S04]  /*165b0*/  LDL.LU R3, [R1+0x768] ;  /* 0x0007680001037983 */ /* 0x000ea80000300800 */
[----:B------:R0:W5:Y:S04]  /*165c0*/  LDL.LU R2, [R1+0x764] ;  /* 0x0007640001027983 */ /* 0x0001680000300800 */
[----:B------:R-:W4:Y:S04]  /*165d0*/  LDL.LU R29, [R1+0x760] ;  /* 0x00076000011d7983 */ /* 0x000f280000300800 */
[----:B------:R1:W-:Y:S04]  /*165e0*/  STL.64 [R1+0x170], R4 ;  /* 0x0001700401007387 */ /* 0x0003e80000100a00 */
[----:B------:R0:W-:Y:S04]  /*165f0*/  STL.64 [R1+0x178], R6 ;  /* 0x0001780601007387 */ /* 0x0001e80000100a00 */
[----:B-1----:R-:W2:Y:S04]  /*16600*/  LDL.LU R4, [R1+0x2a4] ;  /* 0x0002a40001047983 */ /* 0x002ea80000300800 */
[----:B------:R-:W2:Y:S04]  /*16610*/  LDL.LU R5, [R1+0x59c] ;  /* 0x00059c0001057983 */ /* 0x000ea80000300800 */
[----:B0-----:R-:W2:Y:S04]  /*16620*/  LDL.LU R6, [R1+0x2a8] ;  /* 0x0002a80001067983 */ /* 0x001ea80000300800 */
[----:B------:R-:W2:Y:S01]  /*16630*/  LDL.LU R7, [R1+0x5a0] ;  /* 0x0005a00001077983 */ /* 0x000ea20000300800 */
[C---:B---3--:R-:W-:Y:S03]  /*16640*/  HMMA.16816.F32.BF16 R12, R16.reuse, R14, R24 ;  /* 0x0000000e100c723c */ /* 0x048fe60000041818 */
[----:B------:R-:W3:Y:S04]  /*16650*/  LDL.LU.64 R26, [R1+0x758] ;  /* 0x00075800011a7983 */ /* 0x000ee80000300a00 */
[----:B------:R-:W2:Y:S11]  /*16660*/  LDL.LU.64 R24, [R1+0x750] ;  /* 0x0007500001187983 */ /* 0x000eb60000300a00 */
[----:B------:R-:W-:Y:S05]  /*16670*/  @!UPT UIADD3 URZ, URZ, URZ, URZ ;  /* 0x0000003f3f3ff290 */ /* 0x000fea000fffe03f */
[----:B------:R-:W-:Y:S04]  /*16680*/  STL.64 [R1+0x90], R12 ;  /* 0x0000900c01007387 */ /* 0x000fe80000100a00 */
[----:B------:R0:W-:Y:S04]  /*16690*/  STL.64 [R1+0x98], R14 ;  /* 0x0000980e01007387 */ /* 0x0001e80000100a00 */
[----:B0-----:R-:W3:Y:S04]  /*166a0*/  LDL.LU.64 R14, [R1+0x748] ;  /* 0x00074800010e7983 */ /* 0x001ee80000300a00 */
[----:B------:R-:W3:Y:S02]  /*166b0*/  LDL.LU.64 R12, [R1+0x740] ;  /* 0x00074000010c7983 */ /* 0x000ee40000300a00 */
[----:B---3--:R-:W-:Y:S11]  /*166c0*/  HMMA.16816.F32.BF16 R12, R16, R26, R12 ;  /* 0x0000001a100c723c */ /* 0x008ff6000004180c */
[----:B------:R-:W-:Y:S11]  /*166d0*/  @!UPT UIADD3 URZ, URZ, URZ, URZ ;  /* 0x0000003f3f3ff290 */ /* 0x000ff6000fffe03f */
[----:B------:R-:W-:Y:S01]  /*166e0*/  @!UPT UIADD3 URZ, URZ, URZ, URZ ;  /* 0x0000003f3f3ff290 */ /* 0x000fe2000fffe03f */
[----:B------:R-:W-:Y:S01]  /*166f0*/  STL.64 [R1+0xa0], R12 ;  /* 0x0000a00c01007387 */ /* 0x000fe20000100a00 */
[----:B------:R-:W-:Y:S02]  /*16700*/  IMAD.MOV.U32 R9, RZ, RZ, R15 ;  /* 0x000000ffff097224 */ /* 0x000fe400078e000f */
[----:B------:R-:W-:Y:S01]  /*16710*/  IMAD.MOV.U32 R11, RZ, RZ, R12 ;  /* 0x000000ffff0b7224 */ /* 0x000fe200078e000c */
[----:B------:R0:W-:Y:S04]  /*16720*/  STL.64 [R1+0xa8], R14 ;  /* 0x0000a80e01007387 */ /* 0x0001e80000100a00 */
[----:B0-----:R-:W3:Y:S04]  /*16730*/  LDL.LU.64 R14, [R1+0x738] ;  /* 0x00073800010e7983 */ /* 0x001ee80000300a00 */
[----:B------:R-:W3:Y:S01]  /*16740*/  LDL.LU.64 R12, [R1+0x730] ;  /* 0x00073000010c7983 */ /* 0x000ee20000300a00 */
[----:B--2---:R-:W-:Y:S01]  /*16750*/  LOP3.LUT R5, R5, R4, RZ, 0x3c, !PT ;  /* 0x0000000405057212 */ /* 0x004fe200078e3cff */
[----:B------:R-:W-:-:S02]  /*16760*/  IMAD.MOV.U32 R26, RZ, RZ, R10 ;  /* 0x000000ffff1a7224 */ /* 0x000fc400078e000a */
[----:B------:R-:W-:Y:S01]  /*16770*/  IMAD.MOV.U32 R10, RZ, RZ, R24 ;  /* 0x000000ffff0a7224 */ /* 0x000fe200078e0018 */
[C---:B------:R-:W-:Y:S01]  /*16780*/  LOP3.LUT R4, R5.reuse, R4, RZ, 0x3c, !PT ;  /* 0x0000000405047212 */ /* 0x040fe200078e3cff */
[----:B------:R-:W-:Y:S02]  /*16790*/  IMAD.MOV.U32 R24, RZ, RZ, R25 ;  /* 0x000000ffff187224 */ /* 0x000fe400078e0019 */
[----:B------:R-:W-:Y:S01]  /*167a0*/  IMAD.MOV.U32 R25, RZ, RZ, c[0x0][0x18c] ;  /* 0x00006300ff197624 */ /* 0x000fe200078e00ff */
[----:B------:R-:W-:-:S03]  /*167b0*/  LOP3.LUT R5, R5, R4, RZ, 0x3c, !PT ;  /* 0x0000000405057212 */ /* 0x000fc600078e3cff */
[----:B------:R-:W-:Y:S02]  /*167c0*/  IMAD.SHL.U32 R25, R25, 0x40, RZ ;  /* 0x0000004019197824 */ /* 0x000fe400078e00ff */
[----:B------:R-:W-:Y:S02]  /*167d0*/  IMAD.MOV.U32 R27, RZ, RZ, R8 ;  /* 0x000000ffff1b7224 */ /* 0x000fe400078e0008 */
[----:B------:R-:W-:Y:S01]  /*167e0*/  IMAD.WIDE R4, R25, 0x2, R4 ;  /* 0x0000000219047825 */ /* 0x000fe200078e0204 */
[----:B---3--:R-:W-:Y:S11]  /*167f0*/  HMMA.16816.F32.BF16 R12, R16, R22, R12 ;  /* 0x00000016100c723c */ /* 0x008ff6000004180c */
[----:B------:R-:W-:Y:S11]  /*16800*/  @!UPT UIADD3 URZ, URZ, URZ, URZ ;  /* 0x0000003f3f3ff290 */ /* 0x000ff6000fffe03f */
[----:B------:R-:W-:Y:S01]  /*16810*/  @!UPT UIADD3 URZ, URZ, URZ, URZ ;  /* 0x0000003f3f3ff290 */ /* 0x000fe2000fffe03f */
[----:B------:R0:W-:Y:S04]  /*16820*/  STL.64 [R1+0xb0], R12 ;  /* 0x0000b00c01007387 */ /* 0x0001e80000100a00 */
[----:B------:R1:W-:Y:S01]  /*16830*/  STL.64 [R1+0xb8], R14 ;  /* 0x0000b80e01007387 */ /* 0x0003e20000100a00 */
[----:B------:R-:W-:-:S03]  /*16840*/  IMAD.MOV.U32 R8, RZ, RZ, R15 ;  /* 0x000000ffff087224 */ /* 0x000fc600078e000f */
[----:B0-----:R-:W2:Y:S04]  /*16850*/  LDL.LU R12, [R1+0x58c] ;  /* 0x00058c00010c7983 */ /* 0x001ea80000300800 */
[----:B------:R-:W3:Y:S04]  /*16860*/  LDL.LU R19, [R1+0x298] ;  /* 0x0002980001137983 */ /* 0x000ee80000300800 */
[----:B------:R-:W2:Y:S04]  /*16870*/  LDL.LU R22, [R1+0x47c] ;  /* 0x00047c0001167983 */ /* 0x000ea80000300800 */
[----:B------:R-:W2:Y:S04]  /*16880*/  LDL.LU R17, [R1+0x470] ;  /* 0x0004700001117983 */ /* 0x000ea80000300800 */
[----:B-1----:R-:W2:Y:S04]  /*16890*/  LDL.LU R14, [R1+0x590] ;  /* 0x00059000010e7983 */ /* 0x002ea80000300800 */
[----:B------:R-:W2:Y:S04]  /*168a0*/  LDL.LU R23, [R1+0x480] ;  /* 0x0004800001177983 */ /* 0x000ea80000300800 */
[----:B------:R-:W2:Y:S04]  /*168b0*/  LDL.LU R16, [R1+0x44c] ;  /* 0x00044c0001107983 */ /* 0x000ea80000300800 */
[----:B------:R-:W2:Y:S04]  /*168c0*/  LDL.LU R15, [R1+0x584] ;  /* 0x00058400010f7983 */ /* 0x000ea80000300800 */
[----:B------:R-:W2:Y:S04]  /*168d0*/  LDL.LU R18, [R1+0x46c] ;  /* 0x00046c0001127983 */ /* 0x000ea80000300800 */
[----:B------:R-:W2:Y:S04]  /*168e0*/  LDL.LU R13, [R1+0x488] ;  /* 0x00048800010d7983 */ /* 0x000ea80000300800 */
[----:B------:R0:W-:Y:S04]  /*168f0*/  STL [R1+0x59c], R4 ;  /* 0x00059c0401007387 */ /* 0x0001e80000100800 */
[----:B------:R1:W-:Y:S04]  /*16900*/  STL [R1+0x2a4], R5 ;  /* 0x0002a40501007387 */ /* 0x0003e80000100800 */
[----:B0-----:R-:W2:Y:S04]  /*16910*/  LDL.LU R4, [R1+0x1a8] ;  /* 0x0001a80001047983 */ /* 0x001ea80000300800 */
[----:B-1----:R-:W2:Y:S02]  /*16920*/  LDL.LU R5, [R1+0x498] ;  /* 0x0004980001057983 */ /* 0x002ea40000300800 */
[----:B--2---:R-:W-:-:S04]  /*16930*/  LOP3.LUT R5, R5, R4, RZ, 0x3c, !PT ;  /* 0x0000000405057212 */ /* 0x004fc800078e3cff */
[----:B------:R-:W-:-:S04]  /*16940*/  LOP3.LUT R4, R5, R4, RZ, 0x3c, !PT ;  /* 0x0000000405047212 */ /* 0x000fc800078e3cff */
[----:B------:R-:W-:-:S05]  /*16950*/  LOP3.LUT R5, R5, R4, RZ, 0x3c, !PT ;  /* 0x0000000405057212 */ /* 0x000fca00078e3cff */
[----:B------:R-:W-:-:S05]  /*16960*/  IMAD.WIDE R4, R25, 0x2, R4 ;  /* 0x0000000219047825 */ /* 0x000fca00078e0204 */
[----:B------:R0:W-:Y:S04]  /*16970*/  STL [R1+0x498], R4 ;  /* 0x0004980401007387 */ /* 0x0001e80000100800 */
[----:B------:R1:W-:Y:S04]  /*16980*/  STL [R1+0x1a8], R5 ;  /* 0x0001a80501007387 */ /* 0x0003e80000100800 */
[----:B0-----:R-:W2:Y:S04]  /*16990*/  LDL.LU R4, [R1+0x1ac] ;  /* 0x0001ac0001047983 */ /* 0x001ea80000300800 */
[----:B-1----:R-:W2:Y:S01]  /*169a0*/  LDL.LU R5, [R1+0x49c] ;  /* 0x00049c0001057983 */ /* 0x002ea20000300800 */
[----:B------:R-:W-:-:S04]  /*169b0*/  LOP3.LUT R7, R7, R6, RZ, 0x3c, !PT ;  /* 0x0000000607077212 */ /* 0x000fc800078e3cff */
[----:B------:R-:W-:-:S04]  /*169c0*/  LOP3.LUT R6, R7, R6, RZ, 0x3c, !PT ;  /* 0x0000000607067212 */ /* 0x000fc800078e3cff */
[----:B------:R-:W-:-:S05]  /*169d0*/  LOP3.LUT R7, R7, R6, RZ, 0x3c, !PT ;  /* 0x0000000607077212 */ /* 0x000fca00078e3cff */
[----:B------:R-:W-:-:S05]  /*169e0*/  IMAD.WIDE R6, R25, 0x2, R6 ;  /* 0x0000000219067825 */ /* 0x000fca00078e0206 */
[----:B------:R0:W-:Y:S04]  /*169f0*/  STL [R1+0x5a0], R6 ;  /* 0x0005a00601007387 */ /* 0x0001e80000100800 */
[----:B------:R1:W-:Y:S01]  /*16a00*/  STL [R1+0x2a8], R7 ;  /* 0x0002a80701007387 */ /* 0x0003e20000100800 */
[----:B0-----:R-:W-:Y:S02]  /*16a10*/  IMAD.MOV.U32 R6, RZ, RZ, R3 ;  /* 0x000000ffff067224 */ /* 0x001fe400078e0003 */
[----:B-1----:R-:W-:Y:S02]  /*16a20*/  IMAD.MOV.U32 R7, RZ, RZ, R28 ;  /* 0x000000ffff077224 */ /* 0x002fe400078e001c */
[----:B------:R-:W3:Y:S04]  /*16a30*/  LDL.LU R28, [R1+0x72c] ;  /* 0x00072c00011c7983 */ /* 0x000ee80000300800 */
[----:B------:R-:W3:Y:S01]  /*16a40*/  LDL.LU R3, [R1+0x728] ;  /* 0x0007280001037983 */ /* 0x000ee20000300800 */
        /* <DEDUP_REMOVED lines=8> */
[----:B------:R-:W-:-:S05]  /*16ad0*/  IMAD.WIDE R6, R25, 0x2, R6 ;  /* 0x0000000219067825 */ /* 0x000fca00078e0206 */
[----:B------:R0:W-:Y:S04]  /*16ae0*/  STL [R1+0x5a4], R6 ;  /* 0x0005a40601007387 */ /* 0x0001e80000100800 */
[----:B------:R1:W-:Y:S04]  /*16af0*/  STL [R1+0x2ac], R7 ;  /* 0x0002ac0701007387 */ /* 0x0003e80000100800 */
[----:B0-----:R-:W3:Y:S04]  /*16b00*/  LDL.LU R6, [R1+0x2b0] ;  /* 0x0002b00001067983 */ /* 0x001ee80000300800 */
[----:B-1----:R-:W3:Y:S01]  /*16b10*/  LDL.LU R7, [R1+0x4a4] ;  /* 0x0004a40001077983 */ /* 0x002ee20000300800 */
        /* <DEDUP_REMOVED lines=8> */
[----:B---3--:R-:W-:-:S04]  /*16ba0*/  LOP3.LUT R7, R7, R6, RZ, 0x3c, !PT ;  /* 0x0000000607077212 */ /* 0x008fc800078e3cff */
[----:B------:R-:W-:-:S04]  /*16bb0*/  LOP3.LUT R6, R7, R6, RZ, 0x3c, !PT ;  /* 0x0000000607067212 */ /* 0x000fc800078e3cff */
[----:B------:R-:W-:-:S05]  /*16bc0*/  LOP3.LUT R7, R7, R6, RZ, 0x3c, !PT ;  /* 0x0000000607077212 */ /* 0x000fca00078e3cff */
[----:B------:R-:W-:-:S05]  /*16bd0*/  IMAD.WIDE R6, R25, 0x2, R6 ;  /* 0x0000000219067825 */ /* 0x000fca00078e0206 */
[----:B------:R4:W-:Y:S04]  /*16be0*/  STL [R1+0x4a4], R6 ;  /* 0x0004a40601007387 */ /* 0x0009e80000100800 */
[----:B------:R0:W-:Y:S01]  /*16bf0*/  STL [R1+0x2b0], R7 ;  /* 0x0002b00701007387 */ /* 0x0001e20000100800 */
[----:B----4-:R-:W-:-:S03]  /*16c00*/  IMAD.MOV.U32 R6, RZ, RZ, R29 ;  /* 0x000000ffff067224 */ /* 0x010fc600078e001d */
[----:B0-----:R-:W3:Y:S04]  /*16c10*/  LDL.LU R7, [R1+0x2b8] ;  /* 0x0002b80001077983 */ /* 0x001ee80000300800 */
[----:B------:R-:W4:Y:S01]  /*16c20*/  LDL.LU R29, [R1+0x724] ;  /* 0x00072400011d7983 */ /* 0x000f220000300800 */
        /* <DEDUP_REMOVED lines=8> */
[----:B---3--:R-:W-:-:S05]  /*16cb0*/  IMAD.WIDE R6, R25, 0x2, R6 ;  /* 0x0000000219067825 */ /* 0x008fca00078e0206 */
        /* <DEDUP_REMOVED lines=233> */
[----:B----4-:R-:W-:Y:S02]  /*17b50*/  IMAD.MOV.U32 R7, RZ, RZ, R29 ;  /* 0x000000ffff077224 */ /* 0x010fe400078e001d */
[----:B------:R-:W3:Y:S04]  /*17b60*/  LDL.LU R29, [R1+0x6f4] ;  /* 0x0006f400011d7983 */ /* 0x000ee80000300800 */
[----:B------:R-:W4:Y:S01]  /*17b70*/  LDL.LU R28, [R1+0x6f0] ;  /* 0x0006f000011c7983 */ /* 0x000f220000300800 */
[----:B------:R-:W-:Y:S01]  /*17b80*/  IMAD.WIDE R6, R25, 0x2, R6 ;  /* 0x0000000219067825 */ /* 0x000fe200078e0206 */
[----:B--2---:R-:W-:-:S04]  /*17b90*/  LOP3.LUT R5, R5, R4, RZ, 0x3c, !PT ;  /* 0x0000000405057212 */ /* 0x004fc800078e3cff */
[----:B------:R-:W-:-:S04]  /*17ba0*/  LOP3.LUT R4, R5, R4, RZ, 0x3c, !PT ;  /* 0x0000000405047212 */ /* 0x000fc800078e3cff */
[----:B------:R-:W-:-:S05]  /*17bb0*/  LOP3.LUT R5, R5, R4, RZ, 0x3c, !PT ;  /* 0x0000000405057212 */ /* 0x000fca00078e3cff */
[----:B------:R-:W-:-:S05]  /*17bc0*/  IMAD.WIDE R4, R25, 0x2, R4 ;  /* 0x0000000219047825 */ /* 0x000fca00078e0204 */
[----:B------:R0:W-:Y:S04]  /*17bd0*/  STL [R1+0x334], R4 ;  /* 0x0003340401007387 */ /* 0x0001e80000100800 */
[----:B------:R1:W-:Y:S04]  /*17be0*/  STL [R1+0x1f4], R5 ;  /* 0x0001f40501007387 */ /* 0x0003e80000100800 */
[----:B0-----:R-:W2:Y:S04]  /*17bf0*/  LDL.LU R4, [R1+0x1f8] ;  /* 0x0001f80001047983 */ /* 0x001ea80000300800 */
[----:B-1----:R-:W2:Y:S04]  /*17c00*/  LDL.LU R5, [R1+0x33c] ;  /* 0x00033c0001057983 */ /* 0x002ea80000300800 */
        /* <DEDUP_REMOVED lines=8> */
[----:B------:R0:W-:Y:S01]  /*17c90*/  STL [R1+0x33c], R4 ;  /* 0x00033c0401007387 */ /* 0x0001e20000100800 */
[----:B---3--:R-:W-:-:S03]  /*17ca0*/  LOP3.LUT R7, R7, R6, RZ, 0x3c, !PT ;  /* 0x0000000607077212 */ /* 0x008fc600078e3cff */
[----:B------:R1:W-:Y:S01]  /*17cb0*/  STL [R1+0x1f8], R5 ;  /* 0x0001f80501007387 */ /* 0x0003e20000100800 */
[----:B------:R-:W-:-:S03]  /*17cc0*/  LOP3.LUT R6, R7, R6, RZ, 0x3c, !PT ;  /* 0x0000000607067212 */ /* 0x000fc600078e3cff */
[----:B0-----:R-:W2:Y:S01]  /*17cd0*/  LDL.LU R4, [R1+0x1fc] ;  /* 0x0001fc0001047983 */ /* 0x001ea20000300800 */
[----:B------:R-:W-:-:S03]  /*17ce0*/  LOP3.LUT R7, R7, R6, RZ, 0x3c, !PT ;  /* 0x0000000607077212 */ /* 0x000fc600078e3cff */
[----:B-1----:R-:W2:Y:S02]  /*17cf0*/  LDL.LU R5, [R1+0x344] ;  /* 0x0003440001057983 */ /* 0x002ea40000300800 */
[----:B------:R-:W-:-:S05]  /*17d00*/  IMAD.WIDE R6, R25, 0x2, R6 ;  /* 0x0000000219067825 */ /* 0x000fca00078e0206 */
[----:B------:R-:W-:Y:S04]  /*17d10*/  STL [R1+0x4ec], R6 ;  /* 0x0004ec0601007387 */ /* 0x000fe80000100800 */
[----:B------:R0:W-:Y:S04]  /*17d20*/  STL [R1+0x340], R7 ;  /* 0x0003400701007387 */ /* 0x0001e80000100800 */
[----:B0-----:R-:W3:Y:S01]  /*17d30*/  LDL.LU R7, [R1+0x4f0] ;  /* 0x0004f00001077983 */ /* 0x001ee20000300800 */
[----:B--2---:R-:W-:-:S04]  /*17d40*/  LOP3.LUT R5, R5, R4, RZ, 0x3c, !PT ;  /* 0x0000000405057212 */ /* 0x004fc800078e3cff */
[----:B------:R-:W-:-:S04]  /*17d50*/  LOP3.LUT R4, R5, R4, RZ, 0x3c, !PT ;  /* 0x0000000405047212 */ /* 0x000fc800078e3cff */
[----:B------:R-:W-:-:S05]  /*17d60*/  LOP3.LUT R5, R5, R4, RZ, 0x3c, !PT ;  /* 0x0000000405057212 */ /* 0x000fca00078e3cff */
[----:B------:R-:W-:-:S04]  /*17d70*/  IMAD.WIDE R4, R25, 0x2, R4 ;  /* 0x0000000219047825 */ /* 0x000fc800078e0204 */
[----:B---3--:R-:W-:Y:S02]  /*17d80*/  IMAD.MOV.U32 R6, RZ, RZ, R7 ;  /* 0x000000ffff067224 */ /* 0x008fe400078e0007 */
[----:B------:R-:W-:Y:S02]  /*17d90*/  IMAD.MOV.U32 R7, RZ, RZ, R3 ;  /* 0x000000ffff077224 */ /* 0x000fe400078e0003 */
[----:B------:R-:W2:Y:S04]  /*17da0*/  LDL.LU R3, [R1+0x6ec] ;  /* 0x0006ec0001037983 */ /* 0x000ea80000300800 */
[----:B------:R0:W-:Y:S04]  /*17db0*/  STL [R1+0x344], R4 ;  /* 0x0003440401007387 */ /* 0x0001e80000100800 */
[----:B------:R1:W-:Y:S04]  /*17dc0*/  STL [R1+0x1fc], R5 ;  /* 0x0001fc0501007387 */ /* 0x0003e80000100800 */
[----:B0-----:R-:W3:Y:S04]  /*17dd0*/  LDL.LU R4, [R1+0x200] ;  /* 0x0002000001047983 */ /* 0x001ee80000300800 */
[----:B-1----:R-:W3:Y:S01]  /*17de0*/  LDL.LU R5, [R1+0x34c] ;  /* 0x00034c0001057983 */ /* 0x002ee20000300800 */
        /* <DEDUP_REMOVED lines=18> */
[----:B------:R0:W-:Y:S01]  /*17f10*/  STL [R1+0x350], R7 ;  /* 0x0003500701007387 */ /* 0x0001e20000100800 */
[----:B----4-:R-:W-:Y:S02]  /*17f20*/  IMAD.MOV.U32 R6, RZ, RZ, R28 ;  /* 0x000000ffff067224 */ /* 0x010fe400078e001c */
[----:B0-----:R-:W-:Y:S02]  /*17f30*/  IMAD.MOV.U32 R7, RZ, RZ, R29 ;  /* 0x000000ffff077224 */ /* 0x001fe400078e001d */
[----:B------:R-:W2:Y:S04]  /*17f40*/  LDL.LU R29, [R1+0x6e8] ;  /* 0x0006e800011d7983 */ /* 0x000ea80000300800 */
[----:B------:R-:W4:Y:S01]  /*17f50*/  LDL.LU R28, [R1+0x6e4] ;  /* 0x0006e400011c7983 */ /* 0x000f220000300800 */
[----:B------:R-:W-:Y:S01]  /*17f60*/  IMAD.WIDE R6, R25, 0x2, R6 ;  /* 0x0000000219067825 */ /* 0x000fe200078e0206 */
[----:B---3--:R-:W-:-:S04]  /*17f70*/  LOP3.LUT R5, R5, R4, RZ, 0x3c, !PT ;  /* 0x0000000405057212 */ /* 0x008fc800078e3cff */
[----:B------:R-:W-:-:S04]  /*17f80*/  LOP3.LUT R4, R5, R4, RZ, 0x3c, !PT ;  /* 0x0000000405047212 */ /* 0x000fc800078e3cff */
[----:B------:R-:W-:-:S05]  /*17f90*/  LOP3.LUT R5, R5, R4, RZ, 0x3c, !PT ;  /* 0x0000000405057212 */ /* 0x000fca00078e3cff */
[----:B------:R-:W-:-:S05]  /*17fa0*/  IMAD.WIDE R4, R25, 0x2, R4 ;  /* 0x0000000219047825 */ /* 0x000fca00078e0204 */
[----:B------:R0:W-:Y:S04]  /*17fb0*/  STL [R1+0x354], R4 ;  /* 0x0003540401007387 */ /* 0x0001e80000100800 */
[----:B------:R1:W-:Y:S04]  /*17fc0*/  STL [R1+0x204], R5 ;  /* 0x0002040501007387 */ /* 0x0003e80000100800 */
[----:B0-----:R-:W3:Y:S04]  /*17fd0*/  LDL.LU R4, [R1+0x208] ;  /* 0x0002080001047983 */ /* 0x001ee80000300800 */
[----:B-1----:R-:W3:Y:S04]  /*17fe0*/  LDL.LU R5, [R1+0x35c] ;  /* 0x00035c0001057983 */ /* 0x002ee80000300800 */
        /* <DEDUP_REMOVED lines=8> */
[----:B------:R0:W-:Y:S01]  /*18070*/  STL [R1+0x35c], R4 ;  /* 0x00035c0401007387 */ /* 0x0001e20000100800 */
[----:B--2---:R-:W-:-:S03]  /*18080*/  LOP3.LUT R7, R7, R6, RZ, 0x3c, !PT ;  /* 0x0000000607077212 */ /* 0x004fc600078e3cff */
        /* <DEDUP_REMOVED lines=227> */
[----:B------:R-:W2:Y:S02]  /*18ec0*/  LDL.LU R29, [R1+0x6b8] ;  /* 0x0006b800011d7983 */ /* 0x000ea40000300800 */
[----:B------:R-:W-:-:S02]  /*18ed0*/  IMAD.WIDE R6, R25, 0x2, R6 ;  /* 0x0000000219067825 */ /* 0x000fc400078e0206 */
[----:B------:R-:W4:Y:S01]  /*18ee0*/  LDL.LU R28, [R1+0x6b4] ;  /* 0x0006b400011c7983 */ /* 0x000f220000300800 */
[----:B---3--:R-:W-:-:S04]  /*18ef0*/  LOP3.LUT R5, R5, R4, RZ, 0x3c, !PT ;  /* 0x0000000405057212 */ /* 0x008fc800078e3cff */
[----:B------:R-:W-:-:S04]  /*18f00*/  LOP3.LUT R4, R5, R4, RZ, 0x3c, !PT ;  /* 0x0000000405047212 */ /* 0x000fc800078e3cff */
[----:B------:R-:W-:-:S05]  /*18f10*/  LOP3.LUT R5, R5, R4, RZ, 0x3c, !PT ;  /* 0x0000000405057212 */ /* 0x000fca00078e3cff */
[----:B------:R-:W-:-:S05]  /*18f20*/  IMAD.WIDE R4, R25, 0x2, R4 ;  /* 0x0000000219047825 */ /* 0x000fca00078e0204 */
[----:B------:R-:W-:Y:S04]  /*18f30*/  STL [R1+0x3d4], R4 ;  /* 0x0003d40401007387 */ /* 0x000fe80000100800 */
[----:B------:R0:W-:Y:S04]  /*18f40*/  STL [R1+0x244], R5 ;  /* 0x0002440501007387 */ /* 0x0001e80000100800 */
[----:B0-----:R-:W3:Y:S04]  /*18f50*/  LDL.LU R5, [R1+0x248] ;  /* 0x0002480001057983 */ /* 0x001ee80000300800 */
[----:B------:R0:W-:Y:S04]  /*18f60*/  STL [R1+0x538], R6 ;  /* 0x0005380601007387 */ /* 0x0001e80000100800 */
[----:B------:R1:W-:Y:S04]  /*18f70*/  STL [R1+0x3d8], R7 ;  /* 0x0003d80701007387 */ /* 0x0003e80000100800 */
[----:B0-----:R-:W2:Y:S04]  /*18f80*/  LDL.LU R6, [R1+0x3e0] ;  /* 0x0003e00001067983 */ /* 0x001ea80000300800 */
[----:B-1----:R-:W2:Y:S01]  /*18f90*/  LDL.LU R7, [R1+0x53c] ;  /* 0x00053c0001077983 */ /* 0x002ea20000300800 */
[----:B----4-:R-:W-:-:S03]  /*18fa0*/  IMAD.MOV.U32 R4, RZ, RZ, R28 ;  /* 0x000000ffff047224 */ /* 0x010fc600078e001c */
[----:B------:R-:W4:Y:S01]  /*18fb0*/  LDL.LU R28, [R1+0x6b0] ;  /* 0x0006b000011c7983 */ /* 0x000f220000300800 */
[----:B---3--:R-:W-:-:S05]  /*18fc0*/  IMAD.WIDE R4, R25, 0x2, R4 ;  /* 0x0000000219047825 */ /* 0x008fca00078e0204 */
[----:B------:R0:W-:Y:S04]  /*18fd0*/  STL [R1+0x3dc], R4 ;  /* 0x0003dc0401007387 */ /* 0x0001e80000100800 */
[----:B------:R1:W-:Y:S04]  /*18fe0*/  STL [R1+0x248], R5 ;  /* 0x0002480501007387 */ /* 0x0003e80000100800 */
[----:B0-----:R-:W3:Y:S01]  /*18ff0*/  LDL.LU R4, [R1+0x24c] ;  /* 0x00024c0001047983 */ /* 0x001ee20000300800 */
[----:B--2---:R-:W-:-:S03]  /*19000*/  LOP3.LUT R7, R7, R6, RZ, 0x3c, !PT ;  /* 0x0000000607077212 */ /* 0x004fc600078e3cff */
[----:B-1----:R-:W3:Y:S01]  /*19010*/  LDL.LU R5, [R1+0x3e4] ;  /* 0x0003e40001057983 */ /* 0x002ee20000300800 */
[----:B------:R-:W-:-:S04]  /*19020*/  LOP3.LUT R6, R7, R6, RZ, 0x3c, !PT ;  /* 0x0000000607067212 */ /* 0x000fc800078e3cff */
[----:B------:R-:W-:-:S05]  /*19030*/  LOP3.LUT R7, R7, R6, RZ, 0x3c, !PT ;  /* 0x0000000607077212 */ /* 0x000fca00078e3cff */
[----:B------:R-:W-:-:S05]  /*19040*/  IMAD.WIDE R6, R25, 0x2, R6 ;  /* 0x0000000219067825 */ /* 0x000fca00078e0206 */
[----:B------:R-:W-:Y:S04]  /*19050*/  STL [R1+0x53c], R6 ;  /* 0x00053c0601007387 */ /* 0x000fe80000100800 */
[----:B------:R0:W-:Y:S04]  /*19060*/  STL [R1+0x3e0], R7 ;  /* 0x0003e00701007387 */ /* 0x0001e80000100800 */
[----:B0-----:R-:W2:Y:S01]  /*19070*/  LDL.LU R7, [R1+0x540] ;  /* 0x0005400001077983 */ /* 0x001ea20000300800 */
[----:B---3--:R-:W-:-:S04]  /*19080*/  LOP3.LUT R5, R5, R4, RZ, 0x3c, !PT ;  /* 0x0000000405057212 */ /* 0x008fc800078e3cff */
[----:B------:R-:W-:-:S04]  /*19090*/  LOP3.LUT R4, R5, R4, RZ, 0x3c, !PT ;  /* 0x0000000405047212 */ /* 0x000fc800078e3cff */
[----:B------:R-:W-:-:S05]  /*190a0*/  LOP3.LUT R5, R5, R4, RZ, 0x3c, !PT ;  /* 0x0000000405057212 */ /* 0x000fca00078e3cff */
[----:B------:R-:W-:-:S04]  /*190b0*/  IMAD.WIDE R4, R25, 0x2, R4 ;  /* 0x0000000219047825 */ /* 0x000fc800078e0204 */
[----:B--2---:R-:W-:Y:S02]  /*190c0*/  IMAD.MOV.U32 R6, RZ, RZ, R7 ;  /* 0x000000ffff067224 */ /* 0x004fe400078e0007 */
[----:B------:R-:W-:Y:S02]  /*190d0*/  IMAD.MOV.U32 R7, RZ, RZ, R3 ;  /* 0x000000ffff077224 */ /* 0x000fe400078e0003 */
[----:B------:R-:W2:Y:S04]  /*190e0*/  LDL.LU R3, [R1+0x6ac] ;  /* 0x0006ac0001037983 */ /* 0x000ea80000300800 */
[----:B------:R0:W-:Y:S04]  /*190f0*/  STL [R1+0x3e4], R4 ;  /* 0x0003e40401007387 */ /* 0x0001e80000100800 */
[----:B------:R4:W-:Y:S04]  /*19100*/  STL [R1+0x24c], R5 ;  /* 0x00024c0501007387 */ /* 0x0009e80000100800 */
[----:B0-----:R-:W3:Y:S01]  /*19110*/  LDL.LU R4, [R1+0x250] ;  /* 0x0002500001047983 */ /* 0x001ee20000300800 */
[----:B----4-:R-:W-:-:S02]  /*19120*/  IMAD.MOV.U32 R5, RZ, RZ, R28 ;  /* 0x000000ffff057224 */ /* 0x010fc400078e001c */
[----:B------:R-:W-:Y:S01]  /*19130*/  IMAD.WIDE R6, R25, 0x2, R6 ;  /* 0x0000000219067825 */ /* 0x000fe200078e0206 */
[----:B------:R-:W4:Y:S04]  /*19140*/  LDL.LU R28, [R1+0x6a8] ;  /* 0x0006a800011c7983 */ /* 0x000f280000300800 */
        /* <DEDUP_REMOVED lines=18> */
[----:B0-----:R-:W-:Y:S02]  /*19270*/  IMAD.MOV.U32 R6, RZ, RZ, R3 ;  /* 0x000000ffff067224 */ /* 0x001fe400078e0003 */
[----:B-1----:R-:W-:Y:S02]  /*19280*/  IMAD.MOV.U32 R7, RZ, RZ, R29 ;  /* 0x000000ffff077224 */ /* 0x002fe400078e001d */
[----:B------:R-:W2:Y:S04]  /*19290*/  LDL.LU R29, [R1+0x6a4] ;  /* 0x0006a400011d7983 */ /* 0x000ea80000300800 */
[----:B------:R-:W2:Y:S01]  /*192a0*/  LDL.LU R3, [R1+0x6a0] ;  /* 0x0006a00001037983 */ /* 0x000ea20000300800 */
[----:B---3--:R-:W-:-:S04]  /*192b0*/  LOP3.LUT R5, R5, R4, RZ, 0x3c, !PT ;  /* 0x0000000405057212 */ /* 0x008fc800078e3cff */
[----:B------:R-:W-:-:S04]  /*192c0*/  LOP3.LUT R4, R5, R4, RZ, 0x3c, !PT ;  /* 0x0000000405047212 */ /* 0x000fc800078e3cff */
[----:B------:R-:W-:-:S05]  /*192d0*/  LOP3.LUT R5, R5, R4, RZ, 0x3c, !PT ;  /* 0x0000000405057212 */ /* 0x000fca00078e3cff */
[----:B------:R-:W-:-:S05]  /*192e0*/  IMAD.WIDE R4, R25, 0x2, R4 ;  /* 0x0000000219047825 */ /* 0x000fca00078e0204 */
[----:B------:R0:W-:Y:S04]  /*192f0*/  STL [R1+0x3f4], R4 ;  /* 0x0003f40401007387 */ /* 0x0001e80000100800 */
[----:B------:R4:W-:Y:S04]  /*19300*/  STL [R1+0x254], R5 ;  /* 0x0002540501007387 */ /* 0x0009e80000100800 */
[----:B0-----:R-:W3:Y:S01]  /*19310*/  LDL.LU R4, [R1+0x258] ;  /* 0x0002580001047983 */ /* 0x001ee20000300800 */
[----:B----4-:R-:W-:Y:S02]  /*19320*/  IMAD.MOV.U32 R5, RZ, RZ, R28 ;  /* 0x000000ffff057224 */ /* 0x010fe400078e001c */
        /* <DEDUP_REMOVED lines=150> */
[----:B------:R-:W2:Y:S02]  /*19c90*/  LDL.LU R29, [R1+0x668] ;  /* 0x00066800011d7983 */ /* 0x000ea40000300800 */
[----:B------:R-:W-:-:S02]  /*19ca0*/  IMAD.WIDE R6, R25, 0x2, R6 ;  /* 0x0000000219067825 */ /* 0x000fc400078e0206 */
[----:B------:R-:W2:Y:S01]  /*19cb0*/  LDL.LU R3, [R1+0x664] ;  /* 0x0006640001037983 */ /* 0x000ea20000300800 */
[----:B---3--:R-:W-:-:S04]  /*19cc0*/  LOP3.LUT R5, R5, R4, RZ, 0x3c, !PT ;  /* 0x0000000405057212 */ /* 0x008fc800078e3cff */
[----:B------:R-:W-:-:S04]  /*19cd0*/  LOP3.LUT R4, R5, R4, RZ, 0x3c, !PT ;  /* 0x0000000405047212 */ /* 0x000fc800078e3cff */
[----:B------:R-:W-:-:S05]  /*19ce0*/  LOP3.LUT R5, R5, R4, RZ, 0x3c, !PT ;  /* 0x0000000405057212 */ /* 0x000fca00078e3cff */
[----:B------:R-:W-:-:S05]  /*19cf0*/  IMAD.WIDE R4, R25, 0x2, R4 ;  /* 0x0000000219047825 */ /* 0x000fca00078e0204 */
[----:B------:R4:W-:Y:S04]  /*19d00*/  STL [R1+0x444], R4 ;  /* 0x0004440401007387 */ /* 0x0009e80000100800 */
[----:B------:R-:W-:Y:S01]  /*19d10*/  STL [R1+0x27c], R5 ;  /* 0x00027c0501007387 */ /* 0x000fe20000100800 */
[----:B----4-:R-:W-:-:S03]  /*19d20*/  IMAD.MOV.U32 R4, RZ, RZ, R28 ;  /* 0x000000ffff047224 */ /* 0x010fc600078e001c */
[----:B------:R-:W3:Y:S04]  /*19d30*/  LDL.LU R28, [R1+0x660] ;  /* 0x00066000011c7983 */ /* 0x000ee80000300800 */
[----:B------:R0:W-:Y:S04]  /*19d40*/  STL [R1+0x570], R6 ;  /* 0x0005700601007387 */ /* 0x0001e80000100800 */
[----:B------:R1:W-:Y:S04]  /*19d50*/  STL [R1+0x448], R7 ;  /* 0x0004480701007387 */ /* 0x0003e80000100800 */
[----:B0-----:R-:W4:Y:S04]  /*19d60*/  LDL.LU R6, [R1+0x450] ;  /* 0x0004500001067983 */ /* 0x001f280000300800 */
[----:B-1----:R-:W4:Y:S01]  /*19d70*/  LDL.LU R7, [R1+0x574] ;  /* 0x0005740001077983 */ /* 0x002f220000300800 */
[----:B------:R-:W-:-:S05]  /*19d80*/  IMAD.MOV.U32 R5, RZ, RZ, R16 ;  /* 0x000000ffff057224 */ /* 0x000fca00078e0010 */
[----:B------:R-:W-:-:S04]  /*19d90*/  LOP3.LUT R5, R5, R4, RZ, 0x3c, !PT ;  /* 0x0000000405057212 */ /* 0x000fc800078e3cff */
[----:B------:R-:W-:-:S04]  /*19da0*/  LOP3.LUT R4, R5, R4, RZ, 0x3c, !PT ;  /* 0x0000000405047212 */ /* 0x000fc800078e3cff */
[----:B------:R-:W-:Y:S01]  /*19db0*/  LOP3.LUT R5, R5, R4, RZ, 0x3c, !PT ;  /* 0x0000000405057212 */ /* 0x000fe200078e3cff */
[----:B------:R-:W-:-:S04]  /*19dc0*/  IMAD.MOV.U32 R16, RZ, RZ, R18 ;  /* 0x000000ffff107224 */ /* 0x000fc800078e0012 */
[----:B------:R-:W-:-:S04]  /*19dd0*/  IMAD.WIDE R4, R25, 0x2, R4 ;  /* 0x0000000219047825 */ /* 0x000fc800078e0204 */
[----:B------:R-:W-:Y:S02]  /*19de0*/  IMAD.MOV.U32 R18, RZ, RZ, R15 ;  /* 0x000000ffff127224 */ /* 0x000fe400078e000f */
[----:B------:R-:W2:Y:S04]  /*19df0*/  LDL.LU R15, [R1+0x57c] ;  /* 0x00057c00010f7983 */ /* 0x000ea80000300800 */
[----:B------:R0:W-:Y:S04]  /*19e00*/  STL [R1+0x44c], R4 ;  /* 0x00044c0401007387 */ /* 0x0001e80000100800 */
[----:B------:R1:W-:Y:S04]  /*19e10*/  STL [R1+0x280], R5 ;  /* 0x0002800501007387 */ /* 0x0003e80000100800 */
[----:B0-----:R-:W2:Y:S04]  /*19e20*/  LDL.LU R4, [R1+0x284] ;  /* 0x0002840001047983 */ /* 0x001ea80000300800 */
[----:B-1----:R-:W2:Y:S01]  /*19e30*/  LDL.LU R5, [R1+0x454] ;  /* 0x0004540001057983 */ /* 0x002ea20000300800 */
[----:B----4-:R-:W-:-:S04]  /*19e40*/  LOP3.LUT R7, R7, R6, RZ, 0x3c, !PT ;  /* 0x0000000607077212 */ /* 0x010fc800078e3cff */
[----:B------:R-:W-:-:S04]  /*19e50*/  LOP3.LUT R6, R7, R6, RZ, 0x3c, !PT ;  /* 0x0000000607067212 */ /* 0x000fc800078e3cff */
[----:B------:R-:W-:-:S05]  /*19e60*/  LOP3.LUT R7, R7, R6, RZ, 0x3c, !PT ;  /* 0x0000000607077212 */ /* 0x000fca00078e3cff */
[----:B------:R-:W-:-:S05]  /*19e70*/  IMAD.WIDE R6, R25, 0x2, R6 ;  /* 0x0000000219067825 */ /* 0x000fca00078e0206 */
[----:B------:R-:W-:Y:S04]  /*19e80*/  STL [R1+0x574], R6 ;  /* 0x0005740601007387 */ /* 0x000fe80000100800 */
[----:B------:R0:W-:Y:S04]  /*19e90*/  STL [R1+0x450], R7 ;  /* 0x0004500701007387 */ /* 0x0001e80000100800 */
[----:B0-----:R-:W4:Y:S01]  /*19ea0*/  LDL.LU R7, [R1+0x578] ;  /* 0x0005780001077983 */ /* 0x001f220000300800 */
[----:B--2---:R-:W-:-:S04]  /*19eb0*/  LOP3.LUT R5, R5, R4, RZ, 0x3c, !PT ;  /* 0x0000000405057212 */ /* 0x004fc800078e3cff */
[----:B------:R-:W-:-:S04]  /*19ec0*/  LOP3.LUT R4, R5, R4, RZ, 0x3c, !PT ;  /* 0x0000000405047212 */ /* 0x000fc800078e3cff */
[----:B------:R-:W-:-:S05]  /*19ed0*/  LOP3.LUT R5, R5, R4, RZ, 0x3c, !PT ;  /* 0x0000000405057212 */ /* 0x000fca00078e3cff */
[----:B------:R-:W-:-:S04]  /*19ee0*/  IMAD.WIDE R4, R25, 0x2, R4 ;  /* 0x0000000219047825 */ /* 0x000fc800078e0204 */
[----:B----4-:R-:W-:Y:S02]  /*19ef0*/  IMAD.MOV.U32 R6, RZ, RZ, R7 ;  /* 0x000000ffff067224 */ /* 0x010fe400078e0007 */
[----:B------:R-:W-:Y:S02]  /*19f00*/  IMAD.MOV.U32 R7, RZ, RZ, R29 ;  /* 0x000000ffff077224 */ /* 0x000fe400078e001d */
[----:B------:R-:W2:Y:S04]  /*19f10*/  LDL.LU R29, [R1+0x65c] ;  /* 0x00065c00011d7983 */ /* 0x000ea80000300800 */
[----:B------:R0:W-:Y:S04]  /*19f20*/  STL [R1+0x454], R4 ;  /* 0x0004540401007387 */ /* 0x0001e80000100800 */
[----:B------:R3:W-:Y:S04]  /*19f30*/  STL [R1+0x284], R5 ;  /* 0x0002840501007387 */ /* 0x0007e80000100800 */
[----:B0-----:R-:W4:Y:S01]  /*19f40*/  LDL.LU R4, [R1+0x288] ;  /* 0x0002880001047983 */ /* 0x001f220000300800 */
[----:B------:R-:W-:-:S04]  /*19f50*/  IMAD.WIDE R6, R25, 0x2, R6 ;  /* 0x0000000219067825 */ /* 0x000fc800078e0206 */
[----:B---3--:R-:W-:Y:S02]  /*19f60*/  IMAD.MOV.U32 R5, RZ, RZ, R28 ;  /* 0x000000ffff057224 */ /* 0x008fe400078e001c */
[----:B------:R-:W3:Y:S04]  /*19f70*/  LDL.LU R28, [R1+0x658] ;  /* 0x00065800011c7983 */ /* 0x000ee80000300800 */
[----:B------:R-:W-:Y:S04]  /*19f80*/  STL [R1+0x578], R6 ;  /* 0x0005780601007387 */ /* 0x000fe80000100800 */
[----:B------:R0:W-:Y:S04]  /*19f90*/  STL [R1+0x458], R7 ;  /* 0x0004580701007387 */ /* 0x0001e80000100800 */
[----:B0-----:R-:W2:Y:S01]  /*19fa0*/  LDL.LU R7, [R1+0x460] ;  /* 0x0004600001077983 */ /* 0x001ea20000300800 */
[----:B------:R-:W-:-:S02]  /*19fb0*/  IMAD.MOV.U32 R6, RZ, RZ, R15 ;  /* 0x000000ffff067224 */ /* 0x000fc400078e000f */
[----:B------:R-:W-:Y:S02]  /*19fc0*/  IMAD.MOV.U32 R15, RZ, RZ, R27 ;  /* 0x000000ffff0f7224 */ /* 0x000fe400078e001b */
[----:B------:R-:W-:Y:S01]  /*19fd0*/  IMAD.MOV.U32 R27, RZ, RZ, R10 ;  /* 0x000000ffff1b7224 */ /* 0x000fe200078e000a */
[----:B----4-:R-:W-:-:S04]  /*19fe0*/  LOP3.LUT R5, R5, R4, RZ, 0x3c, !PT ;  /* 0x0000000405057212 */ /* 0x010fc800078e3cff */
[----:B------:R-:W-:-:S04]  /*19ff0*/  LOP3.LUT R4, R5, R4, RZ, 0x3c, !PT ;  /* 0x0000000405047212 */ /* 0x000fc800078e3cff */
[----:B------:R-:W-:-:S05]  /*1a000*/  LOP3.LUT R5, R5, R4, RZ, 0x3c, !PT ;  /* 0x0000000405057212 */ /* 0x000fca00078e3cff */
[----:B------:R-:W-:-:S05]  /*1a010*/  IMAD.WIDE R4, R25, 0x2, R4 ;  /* 0x0000000219047825 */ /* 0x000fca00078e0204 */
[----:B------:R0:W-:Y:S04]  /*1a020*/  STL [R1+0x45c], R4 ;  /* 0x00045c0401007387 */ /* 0x0001e80000100800 */
[----:B------:R1:W-:Y:S04]  /*1a030*/  STL [R1+0x288], R5 ;  /* 0x0002880501007387 */ /* 0x0003e80000100800 */
[----:B0-----:R-:W4:Y:S04]  /*1a040*/  LDL.LU R4, [R1+0x28c] ;  /* 0x00028c0001047983 */ /* 0x001f280000300800 */
[----:B-1----:R-:W4:Y:S01]  /*1a050*/  LDL.LU R5, [R1+0x464] ;  /* 0x0004640001057983 */ /* 0x002f220000300800 */
[----:B--2---:R-:W-:-:S03]  /*1a060*/  IMAD.WIDE R6, R25, 0x2, R6 ;  /* 0x0000000219067825 */ /* 0x004fc600078e0206 */
[----:B------:R-:W2:Y:S04]  /*1a070*/  LDL.LU R10, [R1+0x474] ;  /* 0x00047400010a7983 */ /* 0x000ea80000300800 */
[----:B------:R0:W-:Y:S04]  /*1a080*/  STL [R1+0x57c], R6 ;  /* 0x00057c0601007387 */ /* 0x0001e80000100800 */
[----:B------:R1:W-:Y:S01]  /*1a090*/  STL [R1+0x460], R7 ;  /* 0x0004600701007387 */ /* 0x0003e20000100800 */
[----:B0-----:R-:W-:Y:S02]  /*1a0a0*/  IMAD.MOV.U32 R6, RZ, RZ, R29 ;  /* 0x000000ffff067224 */ /* 0x001fe400078e001d */
[----:B-1----:R-:W-:-:S02]  /*1a0b0*/  IMAD.MOV.U32 R7, RZ, RZ, R3 ;  /* 0x000000ffff077224 */ /* 0x002fc400078e0003 */
[----:B------:R0:W5:Y:S04]  /*1a0c0*/  LDL.LU R3, [R1+0x654] ;  /* 0x0006540001037983 */ /* 0x0001680000300800 */
[----:B------:R-:W2:Y:S01]  /*1a0d0*/  LDL.LU R29, [R1+0x650] ;  /* 0x00065000011d7983 */ /* 0x000ea20000300800 */
[----:B------:R-:W-:Y:S01]  /*1a0e0*/  IMAD.WIDE R6, R25, 0x2, R6 ;  /* 0x0000000219067825 */ /* 0x000fe200078e0206 */
[----:B----4-:R-:W-:-:S04]  /*1a0f0*/  LOP3.LUT R5, R5, R4, RZ, 0x3c, !PT ;  /* 0x0000000405057212 */ /* 0x010fc800078e3cff */
[----:B------:R-:W-:-:S04]  /*1a100*/  LOP3.LUT R4, R5, R4, RZ, 0x3c, !PT ;  /* 0x0000000405047212 */ /* 0x000fc800078e3cff */
[----:B------:R-:W-:-:S05]  /*1a110*/  LOP3.LUT R5, R5, R4, RZ, 0x3c, !PT ;  /* 0x0000000405057212 */ /* 0x000fca00078e3cff */
[----:B------:R-:W-:-:S05]  /*1a120*/  IMAD.WIDE R4, R25, 0x2, R4 ;  /* 0x0000000219047825 */ /* 0x000fca00078e0204 */
[----:B------:R1:W-:Y:S04]  /*1a130*/  STL [R1+0x464], R4 ;  /* 0x0004640401007387 */ /* 0x0003e80000100800 */
[----:B------:R3:W-:Y:S01]  /*1a140*/  STL [R1+0x28c], R5 ;  /* 0x00028c0501007387 */ /* 0x0007e20000100800 */
[----:B-1----:R-:W-:Y:S02]  /*1a150*/  IMAD.MOV.U32 R4, RZ, RZ, R16 ;  /* 0x000000ffff047224 */ /* 0x002fe400078e0010 */
[----:B---3--:R-:W-:Y:S02]  /*1a160*/  IMAD.MOV.U32 R5, RZ, RZ, R28 ;  /* 0x000000ffff057224 */ /* 0x008fe400078e001c */
[----:B------:R-:W3:Y:S04]  /*1a170*/  LDL.LU R28, [R1+0x64c] ;  /* 0x00064c00011c7983 */ /* 0x000ee80000300800 */
[----:B------:R1:W-:Y:S01]  /*1a180*/  STL [R1+0x580], R6 ;  /* 0x0005800601007387 */ /* 0x0003e20000100800 */
[----:B------:R-:W-:-:S03]  /*1a190*/  IMAD.WIDE R4, R25, 0x2, R4 ;  /* 0x0000000219047825 */ /* 0x000fc600078e0204 */
[----:B------:R4:W-:Y:S01]  /*1a1a0*/  STL [R1+0x468], R7 ;  /* 0x0004680701007387 */ /* 0x0009e20000100800 */
[----:B-1----:R-:W-:Y:S02]  /*1a1b0*/  IMAD.MOV.U32 R6, RZ, RZ, R18 ;  /* 0x000000ffff067224 */ /* 0x002fe400078e0012 */
[----:B----4-:R-:W-:Y:S01]  /*1a1c0*/  IMAD.MOV.U32 R7, RZ, RZ, R17 ;  /* 0x000000ffff077224 */ /* 0x010fe200078e0011 */
[----:B------:R-:W-:Y:S03]  /*1a1d0*/  STL [R1+0x46c], R4 ;  /* 0x00046c0401007387 */ /* 0x000fe60000100800 */
[----:B------:R-:W-:Y:S01]  /*1a1e0*/  IMAD.WIDE R6, R25, 0x2, R6 ;  /* 0x0000000219067825 */ /* 0x000fe200078e0206 */
[----:B------:R2:W-:Y:S04]  /*1a1f0*/  STL [R1+0x290], R5 ;  /* 0x0002900501007387 */ /* 0x0005e80000100800 */
[----:B------:R1:W-:Y:S04]  /*1a200*/  STL [R1+0x584], R6 ;  /* 0x0005840601007387 */ /* 0x0003e80000100800 */
[----:B------:R4:W-:Y:S01]  /*1a210*/  STL [R1+0x470], R7 ;  /* 0x0004700701007387 */ /* 0x0009e20000100800 */
[----:B--2---:R-:W-:-:S03]  /*1a220*/  IMAD.MOV.U32 R5, RZ, RZ, R29 ;  /* 0x000000ffff057224 */ /* 0x004fc600078e001d */
[----:B------:R-:W2:Y:S01]  /*1a230*/  LDL.LU R29, [R1+0x648] ;  /* 0x00064800011d7983 */ /* 0x000ea20000300800 */
[----:B------:R-:W-:Y:S02]  /*1a240*/  IMAD.MOV.U32 R4, RZ, RZ, R10 ;  /* 0x000000ffff047224 */ /* 0x000fe400078e000a */
[----:B-1----:R-:W-:Y:S02]  /*1a250*/  IMAD.MOV.U32 R6, RZ, RZ, R24 ;  /* 0x000000ffff067224 */ /* 0x002fe400078e0018 */
[----:B------:R-:W-:-:S04]  /*1a260*/  IMAD.WIDE R4, R25, 0x2, R4 ;  /* 0x0000000219047825 */ /* 0x000fc800078e0204 */
[----:B----4-:R-:W-:Y:S01]  /*1a270*/  IMAD.MOV.U32 R7, RZ, RZ, R21 ;  /* 0x000000ffff077224 */ /* 0x010fe200078e0015 */
[----:B------:R1:W-:Y:S03]  /*1a280*/  STL [R1+0x474], R4 ;  /* 0x0004740401007387 */ /* 0x0003e60000100800 */
[----:B------:R-:W-:Y:S01]  /*1a290*/  IMAD.WIDE R6, R25, 0x2, R6 ;  /* 0x0000000219067825 */ /* 0x000fe200078e0206 */
[----:B------:R-:W4:Y:S04]  /*1a2a0*/  LDL.LU R21, [R1+0x494] ;  /* 0x0004940001157983 */ /* 0x000f280000300800 */
[----:B------:R-:W4:Y:S04]  /*1a2b0*/  LDL.LU R24, [R1+0x598] ;  /* 0x0005980001187983 */ /* 0x000f280000300800 */
[----:B------:R0:W-:Y:S01]  /*1a2c0*/  STL [R1+0x294], R5 ;  /* 0x0002940501007387 */ /* 0x0001e20000100800 */
[----:B-1----:R-:W-:-:S03]  /*1a2d0*/  IMAD.MOV.U32 R4, RZ, RZ, R22 ;  /* 0x000000ffff047224 */ /* 0x002fc600078e0016 */
[----:B------:R1:W-:Y:S04]  /*1a2e0*/  STL [R1+0x588], R6 ;  /* 0x0005880601007387 */ /* 0x0003e80000100800 */
[----:B------:R1:W-:Y:S01]  /*1a2f0*/  STL [R1+0x478], R7 ;  /* 0x0004780701007387 */ /* 0x0003e20000100800 */
[----:B0-----:R-:W-:-:S03]  /*1a300*/  IMAD.MOV.U32 R5, RZ, RZ, R19 ;  /* 0x000000ffff057224 */ /* 0x001fc600078e0013 */
[----:B------:R-:W4:Y:S01]  /*1a310*/  LDL.LU R10, [R1+0x1a4] ;  /* 0x0001a400010a7983 */ /* 0x000f220000300800 */
[----:B------:R-:W-:-:S04]  /*1a320*/  IMAD.WIDE R4, R25, 0x2, R4 ;  /* 0x0000000219047825 */ /* 0x000fc800078e0204 */
[----:B-1----:R-:W-:Y:S02]  /*1a330*/  IMAD.MOV.U32 R6, RZ, RZ, R12 ;  /* 0x000000ffff067224 */ /* 0x002fe400078e000c */
[----:B------:R-:W-:Y:S01]  /*1a340*/  IMAD.MOV.U32 R7, RZ, RZ, R23 ;  /* 0x000000ffff077224 */ /* 0x000fe200078e0017 */
[----:B------:R-:W-:Y:S03]  /*1a350*/  STL [R1+0x47c], R4 ;  /* 0x00047c0401007387 */ /* 0x000fe60000100800 */
[----:B------:R-:W-:Y:S01]  /*1a360*/  IMAD.WIDE R6, R25, 0x2, R6 ;  /* 0x0000000219067825 */ /* 0x000fe200078e0206 */
[----:B------:R3:W-:Y:S04]  /*1a370*/  STL [R1+0x298], R5 ;  /* 0x0002980501007387 */ /* 0x0007e80000100800 */
[----:B------:R0:W-:Y:S04]  /*1a380*/  STL [R1+0x58c], R6 ;  /* 0x00058c0601007387 */ /* 0x0001e80000100800 */
[----:B------:R1:W-:Y:S01]  /*1a390*/  STL [R1+0x480], R7 ;  /* 0x0004800701007387 */ /* 0x0003e20000100800 */
[----:B---3--:R-:W-:-:S03]  /*1a3a0*/  IMAD.MOV.U32 R5, RZ, RZ, R28 ;  /* 0x000000ffff057224 */ /* 0x008fc600078e001c */
[----:B------:R-:W3:Y:S01]  /*1a3b0*/  LDL.LU R28, [R1+0x644] ;  /* 0x00064400011c7983 */ /* 0x000ee20000300800 */
[----:B--2---:R-:W-:-:S03]  /*1a3c0*/  IMAD.MOV.U32 R4, RZ, RZ, R29 ;  /* 0x000000ffff047224 */ /* 0x004fc600078e001d */
[----:B------:R-:W3:Y:S01]  /*1a3d0*/  LDL.LU R29, [R1+0x640] ;  /* 0x00064000011d7983 */ /* 0x000ee20000300800 */
[----:B------:R-:W-:-:S04]  /*1a3e0*/  IMAD.WIDE R4, R25, 0x2, R4 ;  /* 0x0000000219047825 */ /* 0x000fc800078e0204 */
[----:B0-----:R-:W-:Y:S02]  /*1a3f0*/  IMAD.MOV.U32 R6, RZ, RZ, R14 ;  /* 0x000000ffff067224 */ /* 0x001fe400078e000e */
[----:B-1----:R-:W-:Y:S01]  /*1a400*/  IMAD.MOV.U32 R7, RZ, RZ, R13 ;  /* 0x000000ffff077224 */ /* 0x002fe200078e000d */
[----:B------:R0:W-:Y:S03]  /*1a410*/  STL [R1+0x484], R4 ;  /* 0x0004840401007387 */ /* 0x0001e60000100800 */
[----:B------:R-:W-:Y:S01]  /*1a420*/  IMAD.WIDE R6, R25, 0x2, R6 ;  /* 0x0000000219067825 */ /* 0x000fe200078e0206 */
[----:B------:R1:W-:Y:S03]  /*1a430*/  STL [R1+0x29c], R5 ;  /* 0x00029c0501007387 */ /* 0x0003e60000100800 */
[----:B0-----:R-:W-:-:S02]  /*1a440*/  IMAD.MOV.U32 R4, RZ, RZ, R26 ;  /* 0x000000ffff047224 */ /* 0x001fc400078e001a */
[----:B-1----:R-:W-:Y:S01]  /*1a450*/  IMAD.MOV.U32 R5, RZ, RZ, R15 ;  /* 0x000000ffff057224 */ /* 0x002fe200078e000f */
[----:B------:R0:W-:Y:S03]  /*1a460*/  STL [R1+0x590], R6 ;  /* 0x0005900601007387 */ /* 0x0001e60000100800 */
[----:B------:R-:W-:Y:S01]  /*1a470*/  IMAD.WIDE R4, R25, 0x2, R4 ;  /* 0x0000000219047825 */ /* 0x000fe200078e0204 */
[----:B------:R1:W-:Y:S01]  /*1a480*/  STL [R1+0x488], R7 ;  /* 0x0004880701007387 */ /* 0x0003e20000100800 */
[----:B----4-:R-:W-:-:S03]  /*1a490*/  IADD3 R10, R10, -0x1, RZ ;  /* 0xffffffff0a0a7810 */ /* 0x010fc60007ffe0ff */
[----:B------:R2:W-:Y:S01]  /*1a4a0*/  STL [R1+0x48c], R4 ;  /* 0x00048c0401007387 */ /* 0x0005e20000100800 */
[----:B0-----:R-:W-:Y:S01]  /*1a4b0*/  IMAD.MOV.U32 R6, RZ, RZ, R20 ;  /* 0x000000ffff067224 */ /* 0x001fe200078e0014 */
[----:B------:R-:W-:Y:S01]  /*1a4c0*/  ISETP.NE.U32.AND P0, PT, R10, RZ, PT ;  /* 0x000000ff0a00720c */ /* 0x000fe20003f05070 */
[----:B-1----:R-:W-:Y:S01]  /*1a4d0*/  IMAD.MOV.U32 R7, RZ, RZ, R27 ;  /* 0x000000ffff077224 */ /* 0x002fe200078e001b */
[----:B------:R0:W-:Y:S01]  /*1a4e0*/  STL [R1+0x2a0], R5 ;  /* 0x0002a00501007387 */ /* 0x0001e20000100800 */
[----:B------:R-:W-:Y:S02]  /*1a4f0*/  IMAD.MOV.U32 R20, RZ, RZ, c[0x0][0x188] ;  /* 0x00006200ff147624 */ /* 0x000fe400078e00ff */
[----:B------:R-:W-:-:S04]  /*1a500*/  IMAD.WIDE R6, R25, 0x2, R6 ;  /* 0x0000000219067825 */ /* 0x000fc800078e0206 */
[----:B--2---:R-:W-:Y:S02]  /*1a510*/  IMAD.MOV.U32 R4, RZ, RZ, R24 ;  /* 0x000000ffff047224 */ /* 0x004fe400078e0018 */
[----:B0-----:R-:W-:Y:S02]  /*1a520*/  IMAD.MOV.U32 R5, RZ, RZ, R21 ;  /* 0x000000ffff057224 */ /* 0x001fe400078e0015 */
[----:B------:R-:W-:Y:S01]  /*1a530*/  IMAD.SHL.U32 R12, R20, 0x40, RZ ;  /* 0x00000040140c7824 */ /* 0x000fe200078e00ff */
[----:B------:R-:W-:Y:S01]  /*1a540*/  STL [R1+0x594], R6 ;  /* 0x0005940601007387 */ /* 0x000fe20000100800 */
[----:B------:R-:W-:Y:S01]  /*1a550*/  IMAD.WIDE R4, R25, 0x2, R4 ;  /* 0x0000000219047825 */ /* 0x000fe200078e0204 */
[----:B------:R-:W-:Y:S02]  /*1a560*/  UIADD3 UR4, UR4, -0x40, URZ ;  /* 0xffffffc004047890 */ /* 0x000fe4000fffe03f */
[----:B------:R3:W-:Y:S04]  /*1a570*/  STL [R1+0x490], R7 ;  /* 0x0004900701007387 */ /* 0x0007e80000100800 */
[----:B------:R-:W-:Y:S04]  /*1a580*/  STL [R1+0x1a4], R10 ;  /* 0x0001a40a01007387 */ /* 0x000fe80000100800 */
[----:B------:R0:W-:Y:S04]  /*1a590*/  STL [R1+0x598], R4 ;  /* 0x0005980401007387 */ /* 0x0001e80000100800 */
[----:B------:R1:W-:Y:S01]  /*1a5a0*/  STL [R1+0x494], R5 ;  /* 0x0004940501007387 */ /* 0x0003e20000100800 */
[----:B---3--:R-:W-:-:S04]  /*1a5b0*/  IMAD.WIDE R6, R12, 0x2, R28 ;  /* 0x000000020c067825 */ /* 0x008fc800078e021c */
[----:B0-----:R-:W-:Y:S02]  /*1a5c0*/  IMAD.MOV.U32 R4, RZ, RZ, R6 ;  /* 0x000000ffff047224 */ /* 0x001fe400078e0006 */
[----:B-1----:R-:W-:Y:S01]  /*1a5d0*/  IMAD.MOV.U32 R5, RZ, RZ, R7 ;  /* 0x000000ffff057224 */ /* 0x002fe200078e0007 */
[----:B------:R-:W-:Y:S01]  /*1a5e0*/  @!P0 CALL.REL.NOINC `(.L_x_2) ;  /* 0x0000001000008944 */ /* 0x000fe20003c00000 */
[----:B------:R-:W-:Y:S05]  /*1a5f0*/  BRA `(.L_x_3) ;  /* 0xffff2e7000007947 */ /* 0x000fea000383ffff */
.L_x_2:
[----:B------:R-:W2:Y:S04]  /*1a600*/  LDL.LU R7, [R1+0xa4] ;  /* 0x0000a40001077983 */ /* 0x000ea80000300800 */
[----:B--2---:R0:W-:Y:S04]  /*1a610*/  STL [R1+0x68c], R7 ;  /* 0x00068c0701007387 */ /* 0x0041e80000100800 */
[----:B0-----:R-:W2:Y:S04]  /*1a620*/  LDL.LU R7, [R1+0x128] ;  /* 0x0001280001077983 */ /* 0x001ea80000300800 */
        /* <DEDUP_REMOVED lines=13> */
[----:B------:R-:W2:Y:S01]  /*1a700*/  LDL.LU R6, [R1+0xe4] ;  /* 0x0000e40001067983 */ /* 0x000ea20000300800 */
[----:B0-----:R-:W-:-:S03]  /*1a710*/  IMAD.MOV.U32 R7, RZ, RZ, R9 ;  /* 0x000000ffff077224 */ /* 0x001fc600078e0009 */
        /* <DEDUP_REMOVED lines=16> */
[----:B--2---:R-:W-:Y:S04]  /*1a820*/  STL [R1+0x6c8], R6 ;  /* 0x0006c80601007387 */ /* 0x004fe80000100800 */
[----:B------:R-:W2:Y:S04]  /*1a830*/  LDL.LU R5, [R1+0xd4] ;  /* 0x0000d40001057983 */ /* 0x000ea80000300800 */
[----:B--2---:R0:W-:Y:S04]  /*1a840*/  STL [R1+0x684], R5 ;  /* 0x0006840501007387 */ /* 0x0041e80000100800 */
[----:B0-----:R-:W2:Y:S04]  /*1a850*/  LDL.LU R5, [R1+0x94] ;  /* 0x0000940001057983 */ /* 0x001ea80000300800 */
[----:B------:R0:W-:Y:S04]  /*1a860*/  STL [R1+0x67c], R11 ;  /* 0x00067c0b01007387 */ /* 0x0001e80000100800 */
[----:B0-----:R-:W3:Y:S04]  /*1a870*/  LDL.LU R11, [R1+0xf4] ;  /* 0x0000f400010b7983 */ /* 0x001ee80000300800 */
[----:B---3--:R0:W-:Y:S04]  /*1a880*/  STL [R1+0x680], R11 ;  /* 0x0006800b01007387 */ /* 0x0081e80000100800 */
[----:B0-----:R-:W3:Y:S04]  /*1a890*/  LDL.LU R11, [R1+0xc4] ;  /* 0x0000c400010b7983 */ /* 0x001ee80000300800 */
[----:B------:R-:W4:Y:S04]  /*1a8a0*/  LDL.LU R4, [R1+0x124] ;  /* 0x0001240001047983 */ /* 0x000f280000300800 */
[----:B------:R-:W2:Y:S04]  /*1a8b0*/  LDL.LU R10, [R1+0xe0] ;  /* 0x0000e000010a7983 */ /* 0x000ea80000300800 */
[----:B--2---:R0:W-:Y:S04]  /*1a8c0*/  STL [R1+0x678], R10 ;  /* 0x0006780a01007387 */ /* 0x0041e80000100800 */
[----:B0-----:R-:W2:Y:S04]  /*1a8d0*/  LDL.LU R10, [R1+0xb0] ;  /* 0x0000b000010a7983 */ /* 0x001ea80000300800 */
[----:B------:R-:W2:Y:S01]  /*1a8e0*/  LDL.LU R9, [R1+0xd0] ;  /* 0x0000d00001097983 */ /* 0x000ea20000300800 */
[----:B------:R-:W-:-:S03]  /*1a8f0*/  IMAD.MOV.U32 R6, RZ, RZ, R8 ;  /* 0x000000ffff067224 */ /* 0x000fc600078e0008 */
[----:B--2---:R0:W-:Y:S04]  /*1a900*/  STL [R1+0x674], R9 ;  /* 0x0006740901007387 */ /* 0x0041e80000100800 */
[----:B0-----:R-:W2:Y:S04]  /*1a910*/  LDL.LU R9, [R1+0x90] ;  /* 0x0000900001097983 */ /* 0x001ea80000300800 */
[----:B------:R-:W2:Y:S04]  /*1a920*/  LDL.LU R8, [R1+0x120] ;  /* 0x0001200001087983 */ /* 0x000ea80000300800 */
        /* <DEDUP_REMOVED lines=35> */
[----:B-----5:R-:W2:Y:S01]  /*1ab60*/  LDL.LU R3, [R1+0x164] ;  /* 0x0001640001037983 */ /* 0x020ea20000300800 */
[----:B------:R-:W-:-:S03]  /*1ab70*/  F2FP.BF16.PACK_AB R7, R6, R7 ;  /* 0x000000070607723e */ /* 0x000fc600000010ff */
[----:B--2---:R0:W-:Y:S04]  /*1ab80*/  STL [R1+0x640], R3 ;  /* 0x0006400301007387 */ /* 0x0041e80000100800 */
[----:B0-----:R-:W2:Y:S04]  /*1ab90*/  LDL.LU R3, [R1+0x154] ;  /* 0x0001540001037983 */ /* 0x001ea80000300800 */
        /* <DEDUP_REMOVED lines=11> */
[----:B0-----:R-:W2:Y:S02]  /*1ac50*/  LDL.LU R7, [R1+0x6c4] ;  /* 0x0006c40001077983 */ /* 0x001ea40000300800 */
[----:B--2---:R-:W-:-:S02]  /*1ac60*/  F2FP.BF16.PACK_AB R7, R6, R7 ;  /* 0x000000070607723e */ /* 0x004fc400000010ff */
        /* <DEDUP_REMOVED lines=25> */
[----:B------:R0:W-:Y:S04]  /*1ae00*/  STL [R1], R7 ;  /* 0x0000000701007387 */ /* 0x0001e80000100800 */
[----:B0-----:R-:W2:Y:S02]  /*1ae10*/  LDL.LU R7, [R1+0x68c] ;  /* 0x00068c0001077983 */ /* 0x001ea40000300800 */
[----:B--2---:R-:W-:-:S02]  /*1ae20*/  F2FP.BF16.PACK_AB R7, R6, R7 ;  /* 0x000000070607723e */ /* 0x004fc400000010ff */
[----:B------:R-:W2:Y:S02]  /*1ae30*/  LDL.LU R6, [R1+0x688] ;  /* 0x0006880001067983 */ /* 0x000ea40000300800 */
[----:B--2---:R-:W-:Y:S02]  /*1ae40*/  F2FP.BF16.PACK_AB R6, R5, R6 ;  /* 0x000000060506723e */ /* 0x004fe400000010ff */
[----:B------:R-:W3:Y:S02]  /*1ae50*/  LDL.LU R5, [R1+0x684] ;  /* 0x0006840001057983 */ /* 0x000ee40000300800 */
[----:B---3--:R-:W-:Y:S02]  /*1ae60*/  F2FP.BF16.PACK_AB R5, R11, R5 ;  /* 0x000000050b05723e */ /* 0x008fe400000010ff */
[----:B------:R-:W4:Y:S02]  /*1ae70*/  LDL.LU R11, [R1+0x680] ;  /* 0x00068000010b7983 */ /* 0x000f240000300800 */
[----:B----4-:R-:W-:-:S02]  /*1ae80*/  F2FP.BF16.PACK_AB R4, R11, R4 ;  /* 0x000000040b04723e */ /* 0x010fc400000010ff */
[----:B------:R-:W2:Y:S02]  /*1ae90*/  LDL.LU R11, [R1+0x67c] ;  /* 0x00067c00010b7983 */ /* 0x000ea40000300800 */
[----:B--2---:R-:W-:Y:S02]  /*1aea0*/  F2FP.BF16.PACK_AB R11, R10, R11 ;  /* 0x0000000b0a0b723e */ /* 0x004fe400000010ff */
[----:B------:R-:W2:Y:S02]  /*1aeb0*/  LDL.LU R10, [R1+0x678] ;  /* 0x00067800010a7983 */ /* 0x000ea40000300800 */
[----:B--2---:R-:W-:Y:S02]  /*1aec0*/  F2FP.BF16.PACK_AB R10, R9, R10 ;  /* 0x0000000a090a723e */ /* 0x004fe400000010ff */
[----:B------:R-:W2:Y:S02]  /*1aed0*/  LDL.LU R9, [R1+0x674] ;  /* 0x0006740001097983 */ /* 0x000ea40000300800 */
[----:B--2---:R-:W-:-:S02]  /*1aee0*/  F2FP.BF16.PACK_AB R9, R8, R9 ;  /* 0x000000090809723e */ /* 0x004fc400000010ff */
        /* <DEDUP_REMOVED lines=24> */
[----:B------:R-:W2:Y:S01]  /*1b070*/  LDL.LU R3, [R1+0x640] ;  /* 0x0006400001037983 */ /* 0x000ea20000300800 */
[----:B------:R-:W-:Y:S02]  /*1b080*/  F2FP.BF16.PACK_AB R27, R0, R27 ;  /* 0x0000001b001b723e */ /* 0x000fe400000010ff */
[----:B------:R-:W-:Y:S02]  /*1b090*/  F2FP.BF16.PACK_AB R26, R2, R26 ;  /* 0x0000001a021a723e */ /* 0x000fe400000010ff */
[----:B------:R-:W-:Y:S02]  /*1b0a0*/  F2FP.BF16.PACK_AB R25, R28, R25 ;  /* 0x000000191c19723e */ /* 0x000fe400000010ff */
[----:B------:R-:W-:Y:S02]  /*1b0b0*/  F2FP.BF16.PACK_AB R24, R29, R24 ;  /* 0x000000181d18723e */ /* 0x000fe400000010ff */
[----:B--2---:R-:W-:Y:S02]  /*1b0c0*/  F2FP.BF16.PACK_AB R20, R3, R20 ;  /* 0x000000140314723e */ /* 0x004fe400000010ff */
.L_x_1:
[----:B------:R-:W2:Y:S04]  /*1b0d0*/  LDL.LU R29, [R1+0x5bc] ;  /* 0x0005bc00011d7983 */ /* 0x000ea80000300800 */
[----:B------:R-:W1:Y:S02]  /*1b0e0*/  S2R R2, SR_TID.X ;  /* 0x0000000000027919 */ /* 0x000e640000002100 */
[----:B01----:R-:W-:-:S05]  /*1b0f0*/  IMAD.SHL.U32 R0, R2, 0x200, RZ ;  /* 0x0000020002007824 */ /* 0x003fca00078e00ff */
[----:B------:R-:W-:Y:S01]  /*1b100*/  LOP3.LUT R0, R0, 0x3000, RZ, 0xc0, !PT ;  /* 0x0000300000007812 */ /* 0x000fe200078ec0ff */
[C---:B------:R-:W-:Y:S01]  /*1b110*/  IMAD.SHL.U32 R3, R2.reuse, 0x4, RZ ;  /* 0x0000000402037824 */ /* 0x040fe200078e00ff */
[----:B------:R-:W-:Y:S01]  /*1b120*/  LOP3.LUT R28, R2, 0x3f, RZ, 0xc0, !PT ;  /* 0x0000003f021c7812 */ /* 0x000fe200078ec0ff */
[----:B------:R-:W-:Y:S01]  /*1b130*/  BAR.SYNC.DEFER_BLOCKING 0x0 ;  /* 0x0000000000007b1d */ /* 0x000fe20000010000 */
[----:B--2---:R-:W-:-:S05]  /*1b140*/  LOP3.LUT R0, R0, 0xc60, R29, 0xf8, !PT ;  /* 0x00000c6000007812 */ /* 0x004fca00078ef81d */
[----:B------:R-:W0:Y:S01]  /*1b150*/  S2R R29, SR_TID.X ;  /* 0x00000000001d7919 */ /* 0x000e220000002100 */
[----:B------:R-:W-:-:S05]  /*1b160*/  LOP3.LUT R0, R0, 0x70, R3, 0x78, !PT ;  /* 0x0000007000007812 */ /* 0x000fca00078e7803 */
[----:B------:R1:W-:Y:S04]  /*1b170*/  STS.128 [R0], R24 ;  /* 0x0000001800007388 */ /* 0x0003e80000000c00 */
[----:B------:R2:W-:Y:S01]  /*1b180*/  STS.128 [R0+0x200], R20 ;  /* 0x0002001400007388 */ /* 0x0005e20000000c00 */
[----:B0-----:R-:W-:-:S05]  /*1b190*/  IMAD.SHL.U32 R29, R29, 0x800, RZ ;  /* 0x000008001d1d7824 */ /* 0x001fca00078e00ff */
[----:B------:R-:W-:-:S05]  /*1b1a0*/  LOP3.LUT R29, R29, 0x3000, RZ, 0xc0, !PT ;  /* 0x000030001d1d7812 */ /* 0x000fca00078ec0ff */
[----:B------:R-:W-:Y:S02]  /*1b1b0*/  IMAD R29, R28, 0x10, R29 ;  /* 0x000000101c1d7824 */ /* 0x000fe400078e021d */
[----:B------:R-:W3:Y:S04]  /*1b1c0*/  LDL.LU R28, [R1+0x5c0] ;  /* 0x0005c000011c7983 */ /* 0x000ee80000300800 */
[----:B-1----:R-:W4:Y:S04]  /*1b1d0*/  LDL.LU R25, [R1+0x1a0] ;  /* 0x0001a00001197983 */ /* 0x002f280000300800 */
[----:B--2---:R-:W2:Y:S04]  /*1b1e0*/  LDL.LU R20, [R1+0x10] ;  /* 0x0000100001147983 */ /* 0x004ea80000300800 */
[----:B------:R-:W2:Y:S04]  /*1b1f0*/  LDL.LU R21, [R1+0x14] ;  /* 0x0000140001157983 */ /* 0x000ea80000300800 */
[----:B------:R-:W2:Y:S04]  /*1b200*/  LDL.LU R22, [R1+0x18] ;  /* 0x0000180001167983 */ /* 0x000ea80000300800 */
[----:B------:R-:W2:Y:S04]  /*1b210*/  LDL.LU R23, [R1+0x1c] ;  /* 0x00001c0001177983 */ /* 0x000ea80000300800 */
[----:B------:R0:W-:Y:S04]  /*1b220*/  STS.128 [R0+0x80], R16 ;  /* 0x0000801000007388 */ /* 0x0001e80000000c00 */
[----:B0-----:R-:W5:Y:S04]  /*1b230*/  LDL.LU R16, [R1] ;  /* 0x0000000001107983 */ /* 0x001f680000300800 */
[----:B------:R-:W5:Y:S04]  /*1b240*/  LDL.LU R17, [R1+0x4] ;  /* 0x0000040001117983 */ /* 0x000f680000300800 */
[----:B------:R-:W5:Y:S04]  /*1b250*/  LDL.LU R18, [R1+0x8] ;  /* 0x0000080001127983 */ /* 0x000f680000300800 */
[----:B------:R-:W5:Y:S04]  /*1b260*/  LDL.LU R19, [R1+0xc] ;  /* 0x00000c0001137983 */ /* 0x000f680000300800 */
[----:B------:R-:W0:Y:S04]  /*1b270*/  S2R R3, SR_TID.X ;  /* 0x0000000000037919 */ /* 0x000e280000002100 */
[----:B------:R4:W-:Y:S04]  /*1b280*/  STS.128 [R0+0x300], R4 ;  /* 0x0003000400007388 */ /* 0x0009e80000000c00 */
[----:B------:R-:W-:Y:S04]  /*1b290*/  STS.128 [R0+0x280], R12 ;  /* 0x0002800c00007388 */ /* 0x000fe80000000c00 */
[----:B------:R-:W-:Y:S01]  /*1b2a0*/  STS.128 [R0+0x100], R8 ;  /* 0x0001000800007388 */ /* 0x000fe20000000c00 */
[----:B0-----:R-:W-:-:S04]  /*1b2b0*/  SHF.R.U32.HI R24, RZ, 0x5, R3 ;  /* 0x00000005ff187819 */ /* 0x001fc80000011603 */
[----:B------:R-:W-:Y:S02]  /*1b2c0*/  SGXT.U32 R24, R24, 0x2 ;  /* 0x000000021818781a */ /* 0x000fe40000000000 */
[----:B------:R-:W-:-:S04]  /*1b2d0*/  LOP3.LUT R2, R2, 0x40, RZ, 0xc0, !PT ;  /* 0x0000004002027812 */ /* 0x000fc800078ec0ff */
[----:B------:R-:W-:-:S04]  /*1b2e0*/  SHF.R.U32.HI R2, RZ, 0x1, R2 ;  /* 0x00000001ff027819 */ /* 0x000fc80000011602 */
[----:B------:R-:W-:Y:S02]  /*1b2f0*/  LOP3.LUT R29, R29, R2, RZ, 0x3c, !PT ;  /* 0x000000021d1d7212 */ /* 0x000fe400078e3cff */
[C-C-:B----4-:R-:W-:Y:S02]  /*1b300*/  LOP3.LUT R4, R25.reuse, 0x18, R24.reuse, 0xfe, !PT ;  /* 0x0000001819047812 */ /* 0x150fe400078efe18 */
[----:B------:R-:W-:-:S03]  /*1b310*/  LOP3.LUT R3, R25, 0x1c, R24, 0xfe, !PT ;  /* 0x0000001c19037812 */ /* 0x000fc600078efe18 */
[----:B------:R0:W-:Y:S04]  /*1b320*/  STL [R1+0x34], R4 ;  /* 0x0000340401007387 */ /* 0x0001e80000100800 */
[----:B------:R1:W-:Y:S04]  /*1b330*/  STL [R1+0x38], R3 ;  /* 0x0000380301007387 */ /* 0x0003e80000100800 */
[----:B--2---:R-:W-:Y:S01]  /*1b340*/  STS.128 [R0+0x380], R20 ;  /* 0x0003801400007388 */ /* 0x004fe20000000c00 */
[C-C-:B0-----:R-:W-:Y:S02]  /*1b350*/  LOP3.LUT R4, R25.reuse, 0x24, R24.reuse, 0xfe, !PT ;  /* 0x0000002419047812 */ /* 0x141fe400078efe18 */
[C-C-:B-1----:R-:W-:Y:S01]  /*1b360*/  LOP3.LUT R3, R25.reuse, 0x28, R24.reuse, 0xfe, !PT ;  /* 0x0000002819037812 */ /* 0x142fe200078efe18 */
[----:B-----5:R0:W-:Y:S04]  /*1b370*/  STS.128 [R0+0x180], R16 ;  /* 0x0001801000007388 */ /* 0x0201e80000000c00 */
[----:B------:R-:W-:Y:S01]  /*1b380*/  BAR.SYNC.DEFER_BLOCKING 0x0 ;  /* 0x0000000000007b1d */ /* 0x000fe20000010000 */
[----:B0-----:R-:W-:-:S05]  /*1b390*/  LOP3.LUT R0, R25, 0x20, R24, 0xfe, !PT ;  /* 0x0000002019007812 */ /* 0x001fca00078efe18 */
[----:B------:R0:W-:Y:S04]  /*1b3a0*/  STL [R1+0x3c], R0 ;  /* 0x00003c0001007387 */ /* 0x0001e80000100800 */
[----:B------:R1:W-:Y:S04]  /*1b3b0*/  STL [R1+0x40], R4 ;  /* 0x0000400401007387 */ /* 0x0003e80000100800 */
[----:B------:R-:W-:Y:S01]  /*1b3c0*/  LDS.128 R12, [R29+0x400] ;  /* 0x000400001d0c7984 */ /* 0x000fe20000000c00 */
[----:B0-----:R-:W-:-:S03]  /*1b3d0*/  LOP3.LUT R0, R25, 0x2c, R24, 0xfe, !PT ;  /* 0x0000002c19007812 */ /* 0x001fc600078efe18 */
[----:B------:R0:W-:Y:S01]  /*1b3e0*/  STL [R1+0x44], R3 ;  /* 0x0000440301007387 */ /* 0x0001e20000100800 */
[----:B-1----:R-:W-:-:S03]  /*1b3f0*/  LOP3.LUT R4, R25, 0x30, R24, 0xfe, !PT ;  /* 0x0000003019047812 */ /* 0x002fc600078efe18 */
[----:B------:R1:W-:Y:S04]  /*1b400*/  STL [R1+0x4c], R0 ;  /* 0x00004c0001007387 */ /* 0x0003e80000100800 */
[----:B------:R2:W-:Y:S01]  /*1b410*/  STL [R1+0x50], R4 ;  /* 0x0000500401007387 */ /* 0x0005e20000100800 */
[C-C-:B0-----:R-:W-:Y:S02]  /*1b420*/  LOP3.LUT R3, R25.reuse, 0x34, R24.reuse, 0xfe, !PT ;  /* 0x0000003419037812 */ /* 0x141fe400078efe18 */
[----:B-1----:R-:W-:-:S03]  /*1b430*/  LOP3.LUT R0, R25, 0x38, R24, 0xfe, !PT ;  /* 0x0000003819007812 */ /* 0x002fc600078efe18 */
[----:B------:R0:W-:Y:S01]  /*1b440*/  STL [R1+0x54], R3 ;  /* 0x0000540301007387 */ /* 0x0001e20000100800 */
[----:B--2---:R-:W-:-:S03]  /*1b450*/  LOP3.LUT R4, R25, 0x3c, R24, 0xfe, !PT ;  /* 0x0000003c19047812 */ /* 0x004fc600078efe18 */
        /* <DEDUP_REMOVED lines=55> */
[----:B------:R-:W-:Y:S01]  /*1b7d0*/  STL [R1+0xcc], R4 ;  /* 0x0000cc0401007387 */ /* 0x000fe20000100800 */
[----:B0-----:R-:W-:-:S03]  /*1b7e0*/  LOP3.LUT R3, R29, 0x40, RZ, 0x3c, !PT ;  /* 0x000000401d037812 */ /* 0x001fc600078e3cff */
[----:B------:R-:W0:Y:S04]  /*1b7f0*/  LDS.128 R4, [R29] ;  /* 0x000000001d047984 */ /* 0x000e280000000c00 */
[----:B------:R-:W2:Y:S01]  /*1b800*/  LDS.128 R20, [R3] ;  /* 0x0000000003147984 */ /* 0x000ea20000000c00 */
[----:B-1----:R-:W-:-:S05]  /*1b810*/  LOP3.LUT R0, R25, 0xac, R24, 0xfe, !PT ;  /* 0x000000ac19007812 */ /* 0x002fca00078efe18 */
[----:B------:R1:W-:Y:S02]  /*1b820*/  STL [R1+0xd0], R0 ;  /* 0x0000d00001007387 */ /* 0x0003e40000100800 */
[C-C-:B-1----:R-:W-:Y:S02]  /*1b830*/  LOP3.LUT R0, R25.reuse, 0xb0, R24.reuse, 0xfe, !PT ;  /* 0x000000b019007812 */ /* 0x142fe400078efe18 */
[----:B0-----:R0:W-:Y:S04]  /*1b840*/  STL.64 [R1+0x20], R4 ;  /* 0x0000200401007387 */ /* 0x0011e80000100a00 */
[----:B------:R-:W-:Y:S04]  /*1b850*/  STL.64 [R1+0x28], R6 ;  /* 0x0000280601007387 */ /* 0x000fe80000100a00 */
[----:B--2---:R-:W-:Y:S01]  /*1b860*/  STL [R1+0x650], R21 ;  /* 0x0006501501007387 */ /* 0x004fe20000100800 */
[----:B0-----:R-:W-:-:S03]  /*1b870*/  LOP3.LUT R5, R25, 0xb4, R24, 0xfe, !PT ;  /* 0x000000b419057812 */ /* 0x001fc600078efe18 */
[----:B------:R0:W-:Y:S01]  /*1b880*/  STL [R1+0xd4], R0 ;  /* 0x0000d40001007387 */ /* 0x0001e20000100800 */
[----:B------:R-:W-:-:S03]  /*1b890*/  LOP3.LUT R4, R25, 0xb8, R24, 0xfe, !PT ;  /* 0x000000b819047812 */ /* 0x000fc600078efe18 */
[----:B------:R-:W-:Y:S04]  /*1b8a0*/  STL [R1+0x648], R22 ;  /* 0x0006481601007387 */ /* 0x000fe80000100800 */
[----:B------:R1:W-:Y:S01]  /*1b8b0*/  STL [R1+0x640], R23 ;  /* 0x0006401701007387 */ /* 0x0003e20000100800 */
[----:B0-----:R-:W-:-:S03]  /*1b8c0*/  LOP3.LUT R0, R25, 0xbc, R24, 0xfe, !PT ;  /* 0x000000bc19007812 */ /* 0x001fc600078efe18 */
[----:B------:R0:W-:Y:S04]  /*1b8d0*/  STL [R1+0xd8], R5 ;  /* 0x0000d80501007387 */ /* 0x0001e80000100800 */
[----:B------:R2:W-:Y:S01]  /*1b8e0*/  STL [R1+0xdc], R4 ;  /* 0x0000dc0401007387 */ /* 0x0005e20000100800 */
[----:B-1----:R-:W-:-:S03]  /*1b8f0*/  LOP3.LUT R23, R25, 0xcc, R24, 0xfe, !PT ;  /* 0x000000cc19177812 */ /* 0x002fc600078efe18 */
[----:B------:R1:W-:Y:S01]  /*1b900*/  STL [R1+0xe0], R0 ;  /* 0x0000e00001007387 */ /* 0x0003e20000100800 */
[C-C-:B0-----:R-:W-:Y:S02]  /*1b910*/  LOP3.LUT R5, R25.reuse, 0xc0, R24.reuse, 0xfe, !PT ;  /* 0x000000c019057812 */ /* 0x141fe400078efe18 */
[----:B--2---:R-:W-:-:S03]  /*1b920*/  LOP3.LUT R4, R25, 0xc4, R24, 0xfe, !PT ;  /* 0x000000c419047812 */ /* 0x004fc600078efe18 */
[----:B------:R0:W-:Y:S01]  /*1b930*/  STL [R1+0xe4], R5 ;  /* 0x0000e40501007387 */ /* 0x0001e20000100800 */
[----:B-1----:R-:W-:-:S03]  /*1b940*/  LOP3.LUT R0, R25, 0xc8, R24, 0xfe, !PT ;  /* 0x000000c819007812 */ /* 0x002fc600078efe18 */
[----:B------:R1:W-:Y:S04]  /*1b950*/  STL [R1+0xe8], R4 ;  /* 0x0000e80401007387 */ /* 0x0003e80000100800 */
[----:B------:R-:W-:Y:S04]  /*1b960*/  STL [R1+0x644], R23 ;  /* 0x0006441701007387 */ /* 0x000fe80000100800 */
[----:B------:R2:W-:Y:S01]  /*1b970*/  STL [R1+0xec], R0 ;  /* 0x0000ec0001007387 */ /* 0x0005e20000100800 */
[C-C-:B0-----:R-:W-:Y:S02]  /*1b980*/  LOP3.LUT R5, R25.reuse, 0xd4, R24.reuse, 0xfe, !PT ;  /* 0x000000d419057812 */ /* 0x141fe400078efe18 */
[----:B-1----:R-:W-:-:S02]  /*1b990*/  LOP3.LUT R4, R25, 0xd8, R24, 0xfe, !PT ;  /* 0x000000d819047812 */ /* 0x002fc400078efe18 */
[----:B--2---:R-:W-:-:S05]  /*1b9a0*/  LOP3.LUT R0, R25, 0xd0, R24, 0xfe, !PT ;  /* 0x000000d019007812 */ /* 0x004fca00078efe18 */
[----:B------:R0:W-:Y:S04]  /*1b9b0*/  STL [R1+0xf4], R0 ;  /* 0x0000f40001007387 */ /* 0x0001e80000100800 */
[----:B------:R1:W-:Y:S01]  /*1b9c0*/  STL [R1+0xf8], R5 ;  /* 0x0000f80501007387 */ /* 0x0003e20000100800 */
[----:B0-----:R-:W-:-:S03]  /*1b9d0*/  LOP3.LUT R0, R25, 0xdc, R24, 0xfe, !PT ;  /* 0x000000dc19007812 */ /* 0x001fc600078efe18 */
[----:B------:R0:W-:Y:S01]  /*1b9e0*/  STL [R1+0xfc], R4 ;  /* 0x0000fc0401007387 */ /* 0x0001e20000100800 */
[----:B-1----:R-:W-:-:S03]  /*1b9f0*/  LOP3.LUT R5, R25, 0xe0, R24, 0xfe, !PT ;  /* 0x000000e019057812 */ /* 0x002fc600078efe18 */
[----:B------:R1:W-:Y:S04]  /*1ba00*/  STL [R1+0x100], R0 ;  /* 0x0001000001007387 */ /* 0x0003e80000100800 */
[----:B------:R-:W-:Y:S01]  /*1ba10*/  STL.64 [R1+0x10], R12 ;  /* 0x0000100c01007387 */ /* 0x000fe20000100a00 */
[----:B0-----:R-:W-:-:S03]  /*1ba20*/  LOP3.LUT R4, R25, 0xe4, R24, 0xfe, !PT ;  /* 0x000000e419047812 */ /* 0x001fc600078efe18 */
[----:B------:R-:W-:Y:S01]  /*1ba30*/  STL.64 [R1+0x18], R14 ;  /* 0x0000180e01007387 */ /* 0x000fe20000100a00 */
[----:B-1----:R-:W-:-:S03]  /*1ba40*/  LOP3.LUT R0, R25, 0xe8, R24, 0xfe, !PT ;  /* 0x000000e819007812 */ /* 0x002fc600078efe18 */
[----:B------:R0:W-:Y:S04]  /*1ba50*/  STL [R1+0x104], R5 ;  /* 0x0001040501007387 */ /* 0x0001e80000100800 */
[----:B------:R1:W-:Y:S04]  /*1ba60*/  STL [R1+0x108], R4 ;  /* 0x0001080401007387 */ /* 0x0003e80000100800 */
[----:B------:R-:W2:Y:S01]  /*1ba70*/  LDS.128 R12, [R29+0x800] ;  /* 0x000800001d0c7984 */ /* 0x000ea20000000c00 */
[C-C-:B0-----:R-:W-:Y:S02]  /*1ba80*/  LOP3.LUT R5, R25.reuse, 0xec, R24.reuse, 0xfe, !PT ;  /* 0x000000ec19057812 */ /* 0x141fe400078efe18 */
[C-C-:B-1----:R-:W-:Y:S01]  /*1ba90*/  LOP3.LUT R4, R25.reuse, 0xf0, R24.reuse, 0xfe, !PT ;  /* 0x000000f019047812 */ /* 0x142fe200078efe18 */
[----:B------:R0:W-:Y:S04]  /*1baa0*/  STL [R1+0x10c], R0 ;  /* 0x00010c0001007387 */ /* 0x0001e80000100800 */
[----:B------:R-:W-:Y:S04]  /*1bab0*/  STL [R1+0x110], R5 ;  /* 0x0001100501007387 */ /* 0x000fe80000100800 */
[----:B------:R-:W-:Y:S04]  /*1bac0*/  STL [R1+0x114], R4 ;  /* 0x0001140401007387 */ /* 0x000fe80000100800 */
[----:B------:R-:W1:Y:S01]  /*1bad0*/  LDS.128 R4, [R3+0x400] ;  /* 0x0004000003047984 */ /* 0x000e620000000c00 */
[----:B0-----:R-:W-:-:S05]  /*1bae0*/  LOP3.LUT R0, R25, 0xf4, R24, 0xfe, !PT ;  /* 0x000000f419007812 */ /* 0x001fca00078efe18 */
[----:B------:R-:W-:Y:S01]  /*1baf0*/  STL [R1+0x11c], R0 ;  /* 0x00011c0001007387 */ /* 0x000fe20000100800 */
[----:B--2---:R-:W-:-:S03]  /*1bb00*/  IMAD.MOV.U32 R22, RZ, RZ, R13 ;  /* 0x000000ffff167224 */ /* 0x004fc600078e000d */
[----:B-1----:R-:W-:Y:S04]  /*1bb10*/  STL [R1+0x660], R4 ;  /* 0x0006600401007387 */ /* 0x002fe80000100800 */
[----:B------:R0:W-:Y:S04]  /*1bb20*/  STL [R1+0x658], R5 ;  /* 0x0006580501007387 */ /* 0x0001e80000100800 */
[----:B0-----:R-:W2:Y:S04]  /*1bb30*/  LDL.LU R5, [R1+0x10] ;  /* 0x0000100001057983 */ /* 0x001ea80000300800 */
[----:B------:R0:W-:Y:S04]  /*1bb40*/  STL [R1+0x654], R6 ;  /* 0x0006540601007387 */ /* 0x0001e80000100800 */
[----:B------:R-:W-:Y:S01]  /*1bb50*/  STL [R1+0x64c], R7 ;  /* 0x00064c0701007387 */ /* 0x000fe20000100800 */
[----:B0-----:R-:W-:-:S03]  /*1bb60*/  IMAD.MOV.U32 R6, RZ, RZ, R12 ;  /* 0x000000ffff067224 */ /* 0x001fc600078e000c */
[----:B------:R-:W-:Y:S04]  /*1bb70*/  STL [R1+0xc], R15 ;  /* 0x00000c0f01007387 */ /* 0x000fe80000100800 */
[----:B------:R-:W-:Y:S04]  /*1bb80*/  STL [R1+0x664], R6 ;  /* 0x0006640601007387 */ /* 0x000fe80000100800 */
[----:B------:R-:W4:Y:S04]  /*1bb90*/  LDL.LU R4, [R1+0x60] ;  /* 0x0000600001047983 */ /* 0x000f280000300800 */
[----:B------:R0:W-:Y:S04]  /*1bba0*/  STL [R1+0x65c], R22 ;  /* 0x00065c1601007387 */ /* 0x0001e80000100800 */
[----:B0-----:R-:W5:Y:S01]  /*1bbb0*/  LDL.LU R22, [R1+0x20] ;  /* 0x0000200001167983 */ /* 0x001f620000300800 */
[C---:B---3--:R-:W-:Y:S01]  /*1bbc0*/  ISETP.GE.AND P0, PT, R28.reuse, c[0x0][0x178], PT ;  /* 0x00005e001c007a0c */ /* 0x048fe20003f06270 */
[----:B------:R-:W-:Y:S01]  /*1bbd0*/  IMAD R28, R28, c[0x0][0x194], RZ ;  /* 0x000065001c1c7a24 */ /* 0x000fe200078e02ff */
[----:B------:R-:W-:-:S02]  /*1bbe0*/  LOP3.LUT R2, R25, R24, RZ, 0xfc, !PT ;  /* 0x0000001819027212 */ /* 0x000fc400078efcff */
[--C-:B------:R-:W-:Y:S02]  /*1bbf0*/  LOP3.LUT R9, R25, 0x4, R24.reuse, 0xfe, !PT ;  /* 0x0000000419097812 */ /* 0x100fe400078efe18 */
[----:B------:R-:W-:Y:S01]  /*1bc00*/  LEA R0, P1, R28, c[0x0][0x170], 0x1 ;  /* 0x00005c001c007a11 */ /* 0x000fe200078208ff */
[C---:B------:R-:W-:Y:S01]  /*1bc10*/  IMAD R21, R2.reuse, c[0x0][0x198], RZ ;  /* 0x0000660002157a24 */ /* 0x040fe200078e02ff */
[----:B------:R-:W-:Y:S02]  /*1bc20*/  ISETP.LT.AND P2, PT, R2, c[0x0][0x17c], !P0 ;  /* 0x00005f0002007a0c */ /* 0x000fe40004741270 */
[C---:B------:R-:W-:Y:S01]  /*1bc30*/  ISETP.LT.AND P4, PT, R9.reuse, c[0x0][0x17c], !P0 ;  /* 0x00005f0009007a0c */ /* 0x040fe20004781270 */
[----:B------:R-:W-:Y:S01]  /*1bc40*/  IMAD R9, R9, c[0x0][0x198], RZ ;  /* 0x0000660009097a24 */ /* 0x000fe200078e02ff */
[----:B------:R-:W-:Y:S02]  /*1bc50*/  LEA.HI.X.SX32 R28, R28, c[0x0][0x174], 0x1, P1 ;  /* 0x00005d001c1c7a11 */ /* 0x000fe400008f0eff */
[----:B------:R-:W-:-:S02]  /*1bc60*/  LOP3.LUT R10, R25, 0x8, R24, 0xfe, !PT ;  /* 0x00000008190a7812 */ /* 0x000fc400078efe18 */
[----:B------:R-:W-:Y:S02]  /*1bc70*/  LEA R2, P1, R21, R0, 0x1 ;  /* 0x0000000015027211 */ /* 0x000fe400078208ff */
[C-C-:B------:R-:W-:Y:S02]  /*1bc80*/  LOP3.LUT R11, R25.reuse, 0xc, R24.reuse, 0xfe, !PT ;  /* 0x0000000c190b7812 */ /* 0x140fe400078efe18 */
[C-C-:B------:R-:W-:Y:S02]  /*1bc90*/  LOP3.LUT R26, R25.reuse, 0x10, R24.reuse, 0xfe, !PT ;  /* 0x00000010191a7812 */ /* 0x140fe400078efe18 */
[C-C-:B------:R-:W-:Y:S02]  /*1bca0*/  LOP3.LUT R27, R25.reuse, 0x14, R24.reuse, 0xfe, !PT ;  /* 0x00000014191b7812 */ /* 0x140fe400078efe18 */
[C-C-:B------:R-:W-:Y:S02]  /*1bcb0*/  LOP3.LUT R12, R25.reuse, 0xf8, R24.reuse, 0xfe, !PT ;  /* 0x000000f8190c7812 */ /* 0x140fe400078efe18 */
[----:B------:R-:W-:Y:S01]  /*1bcc0*/  LOP3.LUT R6, R25, 0xfc, R24, 0xfe, !PT ;  /* 0x000000fc19067812 */ /* 0x000fe200078efe18 */
[----:B------:R-:W-:Y:S01]  /*1bcd0*/  IMAD R25, R10, c[0x0][0x198], RZ ;  /* 0x000066000a197a24 */ /* 0x000fe200078e02ff */
[----:B------:R-:W-:-:S02]  /*1bce0*/  LEA.HI.X.SX32 R3, R21, R28, 0x1, P1 ;  /* 0x0000001c15037211 */ /* 0x000fc400008f0eff */
[C---:B------:R-:W-:Y:S02]  /*1bcf0*/  LEA R8, P3, R9.reuse, R0, 0x1 ;  /* 0x0000000009087211 */ /* 0x040fe400078608ff */
[----:B------:R-:W-:Y:S01]  /*1bd00*/  ISETP.LT.AND P1, PT, R10, c[0x0][0x17c], !P0 ;  /* 0x00005f000a007a0c */ /* 0x000fe20004721270 */
[----:B------:R-:W-:Y:S01]  /*1bd10*/  STL [R1+0x118], R12 ;  /* 0x0001180c01007387 */ /* 0x000fe20000100800 */
[----:B------:R-:W-:-:S03]  /*1bd20*/  LEA.HI.X.SX32 R9, R9, R28, 0x1, P3 ;  /* 0x0000001c09097211 */ /* 0x000fc600018f0eff */
[----:B------:R0:W-:Y:S01]  /*1bd30*/  STL [R1+0xa8], R6 ;  /* 0x0000a80601007387 */ /* 0x0001e20000100800 */
[----:B------:R-:W-:Y:S01]  /*1bd40*/  LOP3.LUT R7, R29, 0x40, RZ, 0x3c, !PT ;  /* 0x000000401d077812 */ /* 0x000fe200078e3cff */
[----:B------:R-:W-:Y:S01]  /*1bd50*/  IMAD.MOV.U32 R23, RZ, RZ, R14 ;  /* 0x000000ffff177224 */ /* 0x000fe200078e000e */
[C---:B------:R-:W-:Y:S01]  /*1bd60*/  ISETP.LT.AND P5, PT, R11.reuse, c[0x0][0x17c], !P0 ;  /* 0x00005f000b007a0c */ /* 0x040fe200047a1270 */
[----:B------:R1:W-:Y:S01]  /*1bd70*/  LDS.128 R12, [R29+0xc00] ;  /* 0x000c00001d0c7984 */ /* 0x0003e20000000c00 */
[----:B------:R-:W-:-:S03]  /*1bd80*/  IMAD R24, R11, c[0x0][0x198], RZ ;  /* 0x000066000b187a24 */ /* 0x000fc600078e02ff */
[----:B------:R-:W3:Y:S01]  /*1bd90*/  LDS.128 R16, [R7+0x800] ;  /* 0x0008000007107984 */ /* 0x000ee20000000c00 */
[----:B0-----:R-:W-:-:S03]  /*1bda0*/  IMAD R6, R26, c[0x0][0x198], RZ ;  /* 0x000066001a067a24 */ /* 0x001fc600078e02ff */
[----:B-1----:R-:W3:Y:S04]  /*1bdb0*/  LDL.LU R29, [R1+0x34] ;  /* 0x00003400011d7983 */ /* 0x002ee80000300800 */
[----:B-----5:R0:W-:Y:S04]  /*1bdc0*/  @P2 STG.E.U16 [R2.64], R22 ;  /* 0x0000001602002986 */ /* 0x0201e8000c101506 */
[----:B------:R-:W-:Y:S01]  /*1bdd0*/  @P4 STG.E.U16 [R8.64], R20 ;  /* 0x0000001408004986 */ /* 0x000fe2000c101506 */
[----:B------:R-:W-:-:S03]  /*1bde0*/  ISETP.LT.AND P4, PT, R27, c[0x0][0x17c], !P0 ;  /* 0x00005f001b007a0c */ /* 0x000fc60004781270 */
[----:B------:R1:W5:Y:S01]  /*1bdf0*/  LDS.128 R8, [R7+0xc00] ;  /* 0x000c000007087984 */ /* 0x0003620000000c00 */
[----:B0-----:R-:W-:-:S04]  /*1be00*/  LEA R2, P2, R25, R0, 0x1 ;  /* 0x0000000019027211 */ /* 0x001fc800078408ff */
[----:B------:R-:W-:Y:S01]  /*1be10*/  LEA.HI.X.SX32 R3, R25, R28, 0x1, P2 ;  /* 0x0000001c19037211 */ /* 0x000fe200010f0eff */
[----:B------:R-:W-:Y:S01]  /*1be20*/  IMAD R25, R27, c[0x0][0x198], RZ ;  /* 0x000066001b197a24 */ /* 0x000fe200078e02ff */
[----:B-1----:R-:W5:Y:S01]  /*1be30*/  LDL.LU R7, [R1+0x44] ;  /* 0x0000440001077983 */ /* 0x002f620000300800 */
[----:B------:R-:W-:-:S03]  /*1be40*/  IMAD.MOV.U32 R27, RZ, RZ, R6 ;  /* 0x000000ffff1b7224 */ /* 0x000fc600078e0006 */
[----:B--2---:R0:W-:Y:S04]  /*1be50*/  @P1 STG.E.U16 [R2.64], R5 ;  /* 0x0000000502001986 */ /* 0x0041e8000c101506 */
[----:B------:R-:W2:Y:S01]  /*1be60*/  LDL.LU R6, [R1+0x664] ;  /* 0x0006640001067983 */ /* 0x000ea20000300800 */
[----:B0-----:R-:W-:Y:S01]  /*1be70*/  IMAD.MOV.U32 R3, RZ, RZ, R27 ;  /* 0x000000ffff037224 */ /* 0x001fe200078e001b */
[----:B------:R-:W-:-:S04]  /*1be80*/  LEA R2, P2, R27, R0, 0x1 ;  /* 0x000000001b027211 */ /* 0x000fc800078408ff */
[----:B------:R-:W-:Y:S02]  /*1be90*/  LEA.HI.X.SX32 R3, R3, R28, 0x1, P2 ;  /* 0x0000001c03037211 */ /* 0x000fe400010f0eff */
[----:B----4-:R-:W-:Y:S02]  /*1bea0*/  ISETP.LT.AND P2, PT, R4, c[0x0][0x17c], !P0 ;  /* 0x00005f0004007a0c */ /* 0x010fe40004741270 */
[----:B------:R-:W4:Y:S01]  /*1beb0*/  LDL.LU R4, [R1+0x660] ;  /* 0x0006600001047983 */ /* 0x000f220000300800 */
[----:B------:R-:W-:Y:S02]  /*1bec0*/  ISETP.LT.AND P3, PT, R26, c[0x0][0x17c], !P0 ;  /* 0x00005f001a007a0c */ /* 0x000fe40004761270 */
[----:B------:R-:W-:-:S04]  /*1bed0*/  LEA R26, P6, R24, R0, 0x1 ;  /* 0x00000000181a7211 */ /* 0x000fc800078c08ff */
[----:B------:R-:W-:Y:S02]  /*1bee0*/  LEA.HI.X.SX32 R27, R24, R28, 0x1, P6 ;  /* 0x0000001c181b7211 */ /* 0x000fe400030f0eff */
[C---:B---3--:R-:W-:Y:S01]  /*1bef0*/  ISETP.LT.AND P1, PT, R29.reuse, c[0x0][0x17c], !P0 ;  /* 0x00005f001d007a0c */ /* 0x048fe20004721270 */
[----:B------:R-:W-:Y:S01]  /*1bf00*/  IMAD R29, R29, c[0x0][0x198], RZ ;  /* 0x000066001d1d7a24 */ /* 0x000fe200078e02ff */
[----:B------:R-:W-:-:S04]  /*1bf10*/  LEA R24, P6, R25, R0, 0x1 ;  /* 0x0000000019187211 */ /* 0x000fc800078c08ff */
[----:B------:R-:W-:Y:S01]  /*1bf20*/  LEA.HI.X.SX32 R25, R25, R28, 0x1, P6 ;  /* 0x0000001c19197211 */ /* 0x000fe200030f0eff */
[----:B----4-:R0:W-:Y:S04]  /*1bf30*/  @P5 STG.E.U16 [R26.64], R4 ;  /* 0x000000041a005986 */ /* 0x0101e8000c101506 */
[----:B--2---:R1:W-:Y:S01]  /*1bf40*/  @P3 STG.E.U16 [R2.64], R6 ;  /* 0x0000000602003986 */ /* 0x0043e2000c101506 */
[----:B0-----:R-:W-:-:S03]  /*1bf50*/  LEA R26, P5, R29, R0, 0x1 ;  /* 0x000000001d1a7211 */ /* 0x001fc600078a08ff */
[----:B-1----:R-:W2:Y:S01]  /*1bf60*/  LDL.LU R2, [R1+0x38] ;  /* 0x0000380001027983 */ /* 0x002ea20000300800 */
[----:B------:R-:W-:-:S03]  /*1bf70*/  LEA.HI.X.SX32 R27, R29, R28, 0x1, P5 ;  /* 0x0000001c1d1b7211 */ /* 0x000fc600028f0eff */
[----:B------:R-:W3:Y:S04]  /*1bf80*/  LDL.LU R3, [R1+0x3c] ;  /* 0x00003c0001037983 */ /* 0x000ee80000300800 */
[----:B------:R-:W-:Y:S04]  /*1bf90*/  @P4 STG.E.U16 [R24.64], R16 ;  /* 0x0000001018004986 */ /* 0x000fe8000c101506 */
[----:B------:R-:W4:Y:S04]  /*1bfa0*/  LDL.LU R29, [R1+0x64] ;  /* 0x00006400011d7983 */ /* 0x000f280000300800 */
[----:B------:R0:W-:Y:S04]  /*1bfb0*/  @P1 STG.E.U16 [R26.64], R12 ;  /* 0x0000000c1a001986 */ /* 0x0001e8000c101506 */
[----:B0-----:R-:W4:Y:S01]  /*1bfc0*/  LDL.LU R27, [R1+0x40] ;  /* 0x00004000011b7983 */ /* 0x001f220000300800 */
[----:B------:R-:W-:Y:S01]  /*1bfd0*/  PRMT R4, R22, 0x7632, R4 ;  /* 0x0000763216047816 */ /* 0x000fe20000000004 */
[----:B-----5:R-:W-:-:S02]  /*1bfe0*/  IMAD R26, R7, c[0x0][0x198], RZ ;  /* 0x00006600071a7a24 */ /* 0x020fc400078e02ff */
[----:B------:R-:W5:Y:S01]  /*1bff0*/  LDL.LU R22, [R1+0x65c] ;  /* 0x00065c0001167983 */ /* 0x000f620000300800 */
[C---:B--2---:R-:W-:Y:S01]  /*1c000*/  IMAD R25, R2.reuse, c[0x0][0x198], RZ ;  /* 0x0000660002197a24 */ /* 0x044fe200078e02ff */
[----:B------:R-:W-:Y:S02]  /*1c010*/  ISETP.LT.AND P5, PT, R2, c[0x0][0x17c], !P0 ;  /* 0x00005f0002007a0c */ /* 0x000fe400047a1270 */
[C---:B---3--:R-:W-:Y:S01]  /*1c020*/  ISETP.LT.AND P4, PT, R3.reuse, c[0x0][0x17c], !P0 ;  /* 0x00005f0003007a0c */ /* 0x048fe20004781270 */
[----:B------:R-:W-:Y:S01]  /*1c030*/  IMAD R3, R3, c[0x0][0x198], RZ ;  /* 0x0000660003037a24 */ /* 0x000fe200078e02ff */
[----:B------:R-:W-:-:S04]  /*1c040*/  LEA R24, P6, R25, R0, 0x1 ;  /* 0x0000000019187211 */ /* 0x000fc800078c08ff */
[----:B------:R-:W-:Y:S02]  /*1c050*/  LEA R2, P1, R3, R0, 0x1 ;  /* 0x0000000003027211 */ /* 0x000fe400078208ff */
[-C--:B------:R-:W-:Y:S02]  /*1c060*/  LEA.HI.X.SX32 R25, R25, R28.reuse, 0x1, P6 ;  /* 0x0000001c19197211 */ /* 0x080fe400030f0eff */
[----:B------:R-:W-:Y:S02]  /*1c070*/  LEA.HI.X.SX32 R3, R3, R28, 0x1, P1 ;  /* 0x0000001c03037211 */ /* 0x000fe400008f0eff */
[----:B------:R-:W-:Y:S01]  /*1c080*/  ISETP.LT.AND P6, PT, R7, c[0x0][0x17c], !P0 ;  /* 0x00005f0007007a0c */ /* 0x000fe200047c1270 */
[----:B------:R0:W-:Y:S04]  /*1c090*/  @P5 STG.E.U16 [R24.64], R8 ;  /* 0x0000000818005986 */ /* 0x0001e8000c101506 */
[----:B------:R1:W-:Y:S04]  /*1c0a0*/  @P4 STG.E.U16 [R2.64], R4 ;  /* 0x0000000402004986 */ /* 0x0003e8000c101506 */
[----:B------:R-:W2:Y:S01]  /*1c0b0*/  LDL.LU R7, [R1+0x58] ;  /* 0x0000580001077983 */ /* 0x000ea20000300800 */
[C---:B----4-:R-:W-:Y:S01]  /*1c0c0*/  ISETP.LT.AND P3, PT, R27.reuse, c[0x0][0x17c], !P0 ;  /* 0x00005f001b007a0c */ /* 0x050fe20004761270 */
[----:B------:R-:W-:Y:S01]  /*1c0d0*/  IMAD R27, R27, c[0x0][0x198], RZ ;  /* 0x000066001b1b7a24 */ /* 0x000fe200078e02ff */
[----:B0-----:R-:W-:-:S02]  /*1c0e0*/  PRMT R8, R20, 0x7632, R8 ;  /* 0x0000763214087816 */ /* 0x001fc40000000008 */
[----:B------:R-:W3:Y:S01]  /*1c0f0*/  LDL.LU R20, [R1+0x4c] ;  /* 0x00004c0001147983 */ /* 0x000ee20000300800 */
[CC--:B-1----:R-:W-:Y:S02]  /*1c100*/  LEA R2, P4, R26.reuse, R0.reuse, 0x1 ;  /* 0x000000001a027211 */ /* 0x0c2fe400078808ff */
[----:B------:R-:W-:Y:S02]  /*1c110*/  LEA R24, P1, R27, R0, 0x1 ;  /* 0x000000001b187211 */ /* 0x000fe400078208ff */
[----:B------:R-:W-:Y:S02]  /*1c120*/  PRMT R4, R5, 0x7632, R4 ;  /* 0x0000763205047816 */ /* 0x000fe40000000004 */
[-C--:B------:R-:W-:Y:S02]  /*1c130*/  LEA.HI.X.SX32 R25, R27, R28.reuse, 0x1, P1 ;  /* 0x0000001c1b197211 */ /* 0x080fe400008f0eff */
[----:B------:R-:W-:Y:S01]  /*1c140*/  LEA.HI.X.SX32 R3, R26, R28, 0x1, P4 ;  /* 0x0000001c1a037211 */ /* 0x000fe200020f0eff */
[----:B------:R-:W4:Y:S04]  /*1c150*/  LDL.LU R27, [R1+0x54] ;  /* 0x00005400011b7983 */ /* 0x000f280000300800 */
[----:B------:R-:W2:Y:S04]  /*1c160*/  LDL.LU R5, [R1+0x658] ;  /* 0x0006580001057983 */ /* 0x000ea80000300800 */
[----:B------:R-:W-:Y:S04]  /*1c170*/  @P3 STG.E.U16 [R24.64], R8 ;  /* 0x0000000818003986 */ /* 0x000fe8000c101506 */
[----:B------:R-:W2:Y:S04]  /*1c180*/  LDL.LU R26, [R1+0x5c] ;  /* 0x00005c00011a7983 */ /* 0x000ea80000300800 */
[----:B------:R0:W-:Y:S04]  /*1c190*/  @P6 STG.E.U16 [R2.64], R4 ;  /* 0x0000000402006986 */ /* 0x0001e8000c101506 */
[----:B0-----:R-:W2:Y:S01]  /*1c1a0*/  LDL.LU R3, [R1+0x50] ;  /* 0x0000500001037983 */ /* 0x001ea20000300800 */
[----:B------:R-:W-:-:S02]  /*1c1b0*/  PRMT R8, R4, 0x7632, R8 ;  /* 0x0000763204087816 */ /* 0x000fc40000000008 */
[----:B------:R-:W-:Y:S02]  /*1c1c0*/  ISETP.LT.AND P6, PT, R29, c[0x0][0x17c], !P0 ;  /* 0x00005f001d007a0c */ /* 0x000fe400047c1270 */
[----:B------:R-:W-:Y:S01]  /*1c1d0*/  PRMT R16, R16, 0x7632, R16 ;  /* 0x0000763210107816 */ /* 0x000fe20000000010 */
[----:B------:R-:W5:Y:S01]  /*1c1e0*/  LDL.LU R29, [R1+0x24] ;  /* 0x00002400011d7983 */ /* 0x000f620000300800 */
[C---:B---3--:R-:W-:Y:S01]  /*1c1f0*/  ISETP.LT.AND P1, PT, R20.reuse, c[0x0][0x17c], !P0 ;  /* 0x00005f0014007a0c */ /* 0x048fe20004721270 */
[----:B------:R-:W-:-:S05]  /*1c200*/  IMAD R20, R20, c[0x0][0x198], RZ ;  /* 0x0000660014147a24 */ /* 0x000fca00078e02ff */
[----:B------:R-:W-:-:S04]  /*1c210*/  LEA R24, P4, R20, R0, 0x1 ;  /* 0x0000000014187211 */ /* 0x000fc800078808ff */
[----:B------:R-:W-:Y:S01]  /*1c220*/  LEA.HI.X.SX32 R25, R20, R28, 0x1, P4 ;  /* 0x0000001c14197211 */ /* 0x000fe200020f0eff */
[C---:B----4-:R-:W-:Y:S01]  /*1c230*/  IMAD R4, R27.reuse, c[0x0][0x198], RZ ;  /* 0x000066001b047a24 */ /* 0x050fe200078e02ff */
[----:B------:R-:W-:-:S03]  /*1c240*/  ISETP.LT.AND P4, PT, R27, c[0x0][0x17c], !P0 ;  /* 0x00005f001b007a0c */ /* 0x000fc60004781270 */
[----:B------:R0:W-:Y:S02]  /*1c250*/  @P1 STG.E.U16 [R24.64], R8 ;  /* 0x0000000818001986 */ /* 0x0001e4000c101506 */
[----:B0-----:R-:W-:Y:S02]  /*1c260*/  LEA R24, P1, R4, R0, 0x1 ;  /* 0x0000000004187211 */ /* 0x001fe400078208ff */
[C---:B--2---:R-:W-:Y:S01]  /*1c270*/  ISETP.LT.AND P3, PT, R3.reuse, c[0x0][0x17c], !P0 ;  /* 0x00005f0003007a0c */ /* 0x044fe20004761270 */
[----:B------:R-:W-:Y:S01]  /*1c280*/  IMAD R3, R3, c[0x0][0x198], RZ ;  /* 0x0000660003037a24 */ /* 0x000fe200078e02ff */
[----:B------:R-:W-:Y:S02]  /*1c290*/  PRMT R8, R6, 0x7632, R8 ;  /* 0x0000763206087816 */ /* 0x000fe40000000008 */
[----:B------:R-:W-:Y:S01]  /*1c2a0*/  LEA.HI.X.SX32 R25, R4, R28, 0x1, P1 ;  /* 0x0000001c04197211 */ /* 0x000fe200008f0eff */
[----:B------:R-:W2:Y:S01]  /*1c2b0*/  LDL.LU R6, [R1+0x654] ;  /* 0x0006540001067983 */ /* 0x000ea20000300800 */
[----:B------:R-:W-:Y:S01]  /*1c2c0*/  LEA R2, P5, R3, R0, 0x1 ;  /* 0x0000000003027211 */ /* 0x000fe200078a08ff */
[C---:B------:R-:W-:Y:S01]  /*1c2d0*/  IMAD R4, R7.reuse, c[0x0][0x198], RZ ;  /* 0x0000660007047a24 */ /* 0x040fe200078e02ff */
[----:B------:R-:W-:Y:S01]  /*1c2e0*/  ISETP.LT.AND P1, PT, R7, c[0x0][0x17c], !P0 ;  /* 0x00005f0007007a0c */ /* 0x000fe20004721270 */
[----:B------:R-:W3:Y:S01]  /*1c2f0*/  LDL.LU R20, [R1+0x74] ;  /* 0x0000740001147983 */ /* 0x000ee20000300800 */
[----:B------:R-:W-:-:S03]  /*1c300*/  LEA.HI.X.SX32 R3, R3, R28, 0x1, P5 ;  /* 0x0000001c03037211 */ /* 0x000fc600028f0eff */
[----:B------:R-:W4:Y:S04]  /*1c310*/  LDL.LU R27, [R1+0x78] ;  /* 0x00007800011b7983 */ /* 0x000f280000300800 */
[----:B------:R-:W-:Y:S04]  /*1c320*/  @P3 STG.E.U16 [R2.64], R8 ;  /* 0x0000000802003986 */ /* 0x000fe8000c101506 */
[----:B------:R-:W2:Y:S04]  /*1c330*/  LDL.LU R7, [R1+0x14] ;  /* 0x0000140001077983 */ /* 0x000ea80000300800 */
[----:B------:R0:W-:Y:S04]  /*1c340*/  @P4 STG.E.U16 [R24.64], R16 ;  /* 0x0000001018004986 */ /* 0x0001e8000c101506 */
[----:B0-----:R-:W2:Y:S01]  /*1c350*/  LDL.LU R25, [R1+0x68] ;  /* 0x0000680001197983 */ /* 0x001ea20000300800 */
[----:B------:R-:W-:Y:S01]  /*1c360*/  LEA R2, P3, R4, R0, 0x1 ;  /* 0x0000000004027211 */ /* 0x000fe200078608ff */
[C---:B------:R-:W-:Y:S01]  /*1c370*/  IMAD R16, R26.reuse, c[0x0][0x198], RZ ;  /* 0x000066001a107a24 */ /* 0x040fe200078e02ff */
[----:B------:R-:W-:Y:S01]  /*1c380*/  ISETP.LT.AND P4, PT, R26, c[0x0][0x17c], !P0 ;  /* 0x00005f001a007a0c */ /* 0x000fe20004781270 */
[----:B------:R-:W-:Y:S01]  /*1c390*/  IMAD.MOV.U32 R26, RZ, RZ, c[0x0][0x198] ;  /* 0x00006600ff1a7624 */ /* 0x000fe200078e00ff */
[----:B------:R-:W-:-:S02]  /*1c3a0*/  LEA.HI.X.SX32 R3, R4, R28, 0x1, P3 ;  /* 0x0000001c04037211 */ /* 0x000fc400018f0eff */
[----:B------:R-:W-:Y:S01]  /*1c3b0*/  LEA R24, P3, R16, R0, 0x1 ;  /* 0x0000000010187211 */ /* 0x000fe200078608ff */
[----:B------:R-:W-:Y:S02]  /*1c3c0*/  IMAD R4, R26, 0x40, R21 ;  /* 0x000000401a047824 */ /* 0x000fe400078e0215 */
[----:B------:R-:W3:Y:S01]  /*1c3d0*/  LDL.LU R21, [R1+0x650] ;  /* 0x0006500001157983 */ /* 0x000ee20000300800 */
[----:B--2---:R-:W-:Y:S02]  /*1c3e0*/  ISETP.LT.AND P5, PT, R25, c[0x0][0x17c], !P0 ;  /* 0x00005f0019007a0c */ /* 0x004fe400047a1270 */
[----:B------:R-:W-:Y:S02]  /*1c3f0*/  LEA.HI.X.SX32 R25, R16, R28, 0x1, P3 ;  /* 0x0000001c10197211 */ /* 0x000fe400018f0eff */
[----:B------:R-:W2:Y:S01]  /*1c400*/  LDL.LU R16, [R1+0x6c] ;  /* 0x00006c0001107983 */ /* 0x000ea20000300800 */
[----:B------:R-:W-:-:S05]  /*1c410*/  PRMT R12, R12, 0x7632, R12 ;  /* 0x000076320c0c7816 */ /* 0x000fca000000000c */
[----:B------:R0:W-:Y:S02]  /*1c420*/  @P1 STG.E.U16 [R2.64], R12 ;  /* 0x0000000c02001986 */ /* 0x0001e4000c101506 */
[----:B0-----:R-:W-:Y:S02]  /*1c430*/  LEA R2, P1, R4, R0, 0x1 ;  /* 0x0000000004027211 */ /* 0x001fe400078208ff */
[----:B------:R-:W-:Y:S01]  /*1c440*/  PRMT R12, R8, 0x7632, R12 ;  /* 0x00007632080c7816 */ /* 0x000fe2000000000c */
[----:B------:R-:W-:Y:S01]  /*1c450*/  IMAD R8, R26, 0x4, R4 ;  /* 0x000000041a087824 */ /* 0x000fe200078e0204 */
[----:B------:R-:W-:Y:S02]  /*1c460*/  LEA.HI.X.SX32 R3, R4, R28, 0x1, P1 ;  /* 0x0000001c04037211 */ /* 0x000fe400008f0eff */
[----:B--2---:R-:W-:Y:S02]  /*1c470*/  ISETP.LT.AND P3, PT, R16, c[0x0][0x17c], !P0 ;  /* 0x00005f0010007a0c */ /* 0x004fe40004761270 */
[----:B------:R-:W2:Y:S04]  /*1c480*/  LDL.LU R16, [R1+0x84] ;  /* 0x0000840001107983 */ /* 0x000ea80000300800 */
[----:B------:R-:W2:Y:S04]  /*1c490*/  LDL.LU R4, [R1+0x70] ;  /* 0x0000700001047983 */ /* 0x000ea80000300800 */
[----:B------:R0:W-:Y:S04]  /*1c4a0*/  @P4 STG.E.U16 [R24.64], R12 ;  /* 0x0000000c18004986 */ /* 0x0001e8000c101506 */
[----:B-----5:R1:W-:Y:S01]  /*1c4b0*/  @P2 STG.E.U16 [R2.64], R29 ;  /* 0x0000001d02002986 */ /* 0x0203e2000c101506 */
[----:B0-----:R-:W-:-:S04]  /*1c4c0*/  LEA R24, P4, R8, R0, 0x1 ;  /* 0x0000000008187211 */ /* 0x001fc800078808ff */
[----:B------:R-:W-:Y:S02]  /*1c4d0*/  LEA.HI.X.SX32 R25, R8, R28, 0x1, P4 ;  /* 0x0000001c08197211 */ /* 0x000fe400020f0eff */
[----:B---3--:R-:W-:Y:S02]  /*1c4e0*/  ISETP.LT.AND P4, PT, R20, c[0x0][0x17c], !P0 ;  /* 0x00005f0014007a0c */ /* 0x008fe40004781270 */
[----:B------:R-:W3:Y:S04]  /*1c4f0*/  LDL.LU R20, [R1+0x8c] ;  /* 0x00008c0001147983 */ /* 0x000ee80000300800 */
[----:B------:R0:W-:Y:S01]  /*1c500*/  @P6 STG.E.U16 [R24.64], R21 ;  /* 0x0000001518006986 */ /* 0x0001e2000c101506 */
[----:B--2---:R-:W-:Y:S01]  /*1c510*/  ISETP.LT.AND P1, PT, R4, c[0x0][0x17c], !P0 ;  /* 0x00005f0004007a0c */ /* 0x004fe20004721270 */
[----:B------:R-:W-:-:S04]  /*1c520*/  IMAD R4, R26, 0x4, R8 ;  /* 0x000000041a047824 */ /* 0x000fc800078e0208 */
[----:B------:R-:W-:Y:S01]  /*1c530*/  IMAD R8, R26, 0x4, R4 ;  /* 0x000000041a087824 */ /* 0x000fe200078e0204 */
[----:B-1----:R-:W-:-:S04]  /*1c540*/  LEA R2, P2, R4, R0, 0x1 ;  /* 0x0000000004027211 */ /* 0x002fc800078408ff */
[----:B0-----:R-:W-:Y:S02]  /*1c550*/  LEA R24, P6, R8, R0, 0x1 ;  /* 0x0000000008187211 */ /* 0x001fe400078c08ff */
[-C--:B------:R-:W-:Y:S01]  /*1c560*/  LEA.HI.X.SX32 R3, R4, R28.reuse, 0x1, P2 ;  /* 0x0000001c04037211 */ /* 0x080fe200010f0eff */
[----:B------:R-:W-:Y:S01]  /*1c570*/  IMAD R4, R26, 0x4, R8 ;  /* 0x000000041a047824 */ /* 0x000fe200078e0208 */
[----:B----4-:R-:W-:Y:S02]  /*1c580*/  ISETP.LT.AND P2, PT, R27, c[0x0][0x17c], !P0 ;  /* 0x00005f001b007a0c */ /* 0x010fe40004741270 */
[----:B------:R-:W2:Y:S01]  /*1c590*/  LDL.LU R27, [R1+0x90] ;  /* 0x00009000011b7983 */ /* 0x000ea20000300800 */
[----:B------:R-:W-:-:S03]  /*1c5a0*/  LEA.HI.X.SX32 R25, R8, R28, 0x1, P6 ;  /* 0x0000001c08197211 */ /* 0x000fc600030f0eff */
[----:B------:R-:W4:Y:S04]  /*1c5b0*/  LDL.LU R8, [R1+0x7c] ;  /* 0x00007c0001087983 */ /* 0x000f280000300800 */
[----:B------:R0:W-:Y:S02]  /*1c5c0*/  @P5 STG.E.U16 [R2.64], R7 ;  /* 0x0000000702005986 */ /* 0x0001e4000c101506 */
[----:B0-----:R-:W-:-:S04]  /*1c5d0*/  LEA R2, P6, R4, R0, 0x1 ;  /* 0x0000000004027211 */ /* 0x001fc800078c08ff */
[----:B------:R-:W-:Y:S02]  /*1c5e0*/  LEA.HI.X.SX32 R3, R4, R28, 0x1, P6 ;  /* 0x0000001c04037211 */ /* 0x000fe400030f0eff */
[----:B----4-:R-:W-:Y:S01]  /*1c5f0*/  ISETP.LT.AND P5, PT, R8, c[0x0][0x17c], !P0 ;  /* 0x00005f0008007a0c */ /* 0x010fe200047a1270 */
[----:B------:R-:W-:Y:S02]  /*1c600*/  IMAD R8, R26, 0x4, R4 ;  /* 0x000000041a087824 */ /* 0x000fe400078e0204 */
[----:B------:R-:W4:Y:S04]  /*1c610*/  LDL.LU R4, [R1+0x80] ;  /* 0x0000800001047983 */ /* 0x000f280000300800 */
[----:B------:R0:W-:Y:S04]  /*1c620*/  @P3 STG.E.U16 [R24.64], R5 ;  /* 0x0000000518003986 */ /* 0x0001e8000c101506 */
[----:B------:R1:W-:Y:S01]  /*1c630*/  @P1 STG.E.U16 [R2.64], R22 ;  /* 0x0000001602001986 */ /* 0x0003e2000c101506 */
[----:B0-----:R-:W-:-:S04]  /*1c640*/  LEA R24, P6, R8, R0, 0x1 ;  /* 0x0000000008187211 */ /* 0x001fc800078c08ff */
[----:B------:R-:W-:Y:S02]  /*1c650*/  LEA.HI.X.SX32 R25, R8, R28, 0x1, P6 ;  /* 0x0000001c08197211 */ /* 0x000fe400030f0eff */
[----:B------:R-:W-:Y:S02]  /*1c660*/  ISETP.LT.AND P1, PT, R16, c[0x0][0x17c], !P0 ;  /* 0x00005f0010007a0c */ /* 0x000fe40004721270 */
[----:B------:R-:W5:Y:S04]  /*1c670*/  LDL.LU R16, [R1+0x9c] ;  /* 0x00009c0001107983 */ /* 0x000f680000300800 */
[----:B------:R0:W-:Y:S01]  /*1c680*/  @P4 STG.E.U16 [R24.64], R17 ;  /* 0x0000001118004986 */ /* 0x0001e2000c101506 */
[----:B----4-:R-:W-:Y:S01]  /*1c690*/  ISETP.LT.AND P3, PT, R4, c[0x0][0x17c], !P0 ;  /* 0x00005f0004007a0c */ /* 0x010fe20004761270 */
[----:B------:R-:W-:-:S05]  /*1c6a0*/  IMAD R4, R26, 0x4, R8 ;  /* 0x000000041a047824 */ /* 0x000fca00078e0208 */
[----:B-1----:R-:W-:Y:S01]  /*1c6b0*/  LEA R2, P6, R4, R0, 0x1 ;  /* 0x0000000004027211 */ /* 0x002fe200078c08ff */
[----:B------:R-:W-:-:S03]  /*1c6c0*/  IMAD R8, R26, 0x4, R4 ;  /* 0x000000041a087824 */ /* 0x000fc600078e0204 */
[----:B------:R-:W-:Y:S02]  /*1c6d0*/  LEA.HI.X.SX32 R3, R4, R28, 0x1, P6 ;  /* 0x0000001c04037211 */ /* 0x000fe400030f0eff */
[----:B------:R-:W4:Y:S01]  /*1c6e0*/  LDL.LU R4, [R1+0x88] ;  /* 0x0000880001047983 */ /* 0x000f220000300800 */
[----:B0-----:R-:W-:-:S04]  /*1c6f0*/  LEA R24, P6, R8, R0, 0x1 ;  /* 0x0000000008187211 */ /* 0x001fc800078c08ff */
[----:B------:R-:W-:Y:S01]  /*1c700*/  LEA.HI.X.SX32 R25, R8, R28, 0x1, P6 ;  /* 0x0000001c08197211 */ /* 0x000fe200030f0eff */
[----:B------:R-:W-:Y:S04]  /*1c710*/  @P2 STG.E.U16 [R2.64], R13 ;  /* 0x0000000d02002986 */ /* 0x000fe8000c101506 */
[----:B------:R0:W-:Y:S04]  /*1c720*/  @P5 STG.E.U16 [R24.64], R9 ;  /* 0x0000000918005986 */ /* 0x0001e8000c101506 */
[----:B0-----:R-:W5:Y:S04]  /*1c730*/  LDL.LU R24, [R1+0x94] ;  /* 0x0000940001187983 */ /* 0x001f680000300800 */
[----:B------:R-:W5:Y:S01]  /*1c740*/  LDL.LU R25, [R1+0x98] ;  /* 0x0000980001197983 */ /* 0x000f620000300800 */
[----:B---3--:R-:W-:-:S02]  /*1c750*/  ISETP.LT.AND P2, PT, R20, c[0x0][0x17c], !P0 ;  /* 0x00005f0014007a0c */ /* 0x008fc40004741270 */
[----:B--2---:R-:W-:Y:S02]  /*1c760*/  ISETP.LT.AND P5, PT, R27, c[0x0][0x17c], !P0 ;  /* 0x00005f001b007a0c */ /* 0x004fe400047a1270 */
[----:B------:R-:W-:Y:S01]  /*1c770*/  PRMT R9, R29, 0x7632, R9 ;  /* 0x000076321d097816 */ /* 0x000fe20000000009 */
[----:B------:R-:W2:Y:S01]  /*1c780*/  LDL.LU R27, [R1+0xa0] ;  /* 0x0000a000011b7983 */ /* 0x000ea20000300800 */
[----:B------:R-:W-:-:S03]  /*1c790*/  PRMT R5, R21, 0x7632, R5 ;  /* 0x0000763215057816 */ /* 0x000fc60000000005 */
[----:B------:R-:W3:Y:S01]  /*1c7a0*/  LDL.LU R29, [R1+0xa4] ;  /* 0x0000a400011d7983 */ /* 0x000ee20000300800 */
[----:B----4-:R-:W-:Y:S01]  /*1c7b0*/  ISETP.LT.AND P4, PT, R4, c[0x0][0x17c], !P0 ;  /* 0x00005f0004007a0c */ /* 0x010fe20004781270 */
[----:B------:R-:W-:-:S04]  /*1c7c0*/  IMAD R4, R26, 0x4, R8 ;  /* 0x000000041a047824 */ /* 0x000fc800078e0208 */
[----:B------:R-:W-:Y:S01]  /*1c7d0*/  IMAD R8, R26, 0x4, R4 ;  /* 0x000000041a087824 */ /* 0x000fe200078e0204 */
[----:B------:R-:W-:-:S04]  /*1c7e0*/  LEA R2, P6, R4, R0, 0x1 ;  /* 0x0000000004027211 */ /* 0x000fc800078c08ff */
[----:B------:R-:W-:Y:S01]  /*1c7f0*/  LEA.HI.X.SX32 R3, R4, R28, 0x1, P6 ;  /* 0x0000001c04037211 */ /* 0x000fe200030f0eff */
[----:B------:R-:W-:Y:S01]  /*1c800*/  IMAD R4, R26, 0x4, R8 ;  /* 0x000000041a047824 */ /* 0x000fe200078e0208 */
[----:B------:R-:W-:-:S03]  /*1c810*/  LEA R20, P6, R8, R0, 0x1 ;  /* 0x0000000008147211 */ /* 0x000fc600078c08ff */
[----:B------:R0:W-:Y:S01]  /*1c820*/  @P3 STG.E.U16 [R2.64], R9 ;  /* 0x0000000902003986 */ /* 0x0001e2000c101506 */
[----:B------:R-:W-:Y:S01]  /*1c830*/  LEA.HI.X.SX32 R21, R8, R28, 0x1, P6 ;  /* 0x0000001c08157211 */ /* 0x000fe200030f0eff */
[----:B------:R-:W-:-:S04]  /*1c840*/  IMAD R8, R26, 0x4, R4 ;  /* 0x000000041a087824 */ /* 0x000fc800078e0204 */
[----:B------:R1:W-:Y:S01]  /*1c850*/  @P1 STG.E.U16 [R20.64], R5 ;  /* 0x0000000514001986 */ /* 0x0003e2000c101506 */
[----:B0-----:R-:W-:-:S04]  /*1c860*/  LEA R2, P6, R4, R0, 0x1 ;  /* 0x0000000004027211 */ /* 0x001fc800078c08ff */
[----:B------:R-:W-:Y:S02]  /*1c870*/  LEA.HI.X.SX32 R3, R4, R28, 0x1, P6 ;  /* 0x0000001c04037211 */ /* 0x000fe400030f0eff */
[----:B-1----:R-:W-:Y:S02]  /*1c880*/  LEA R20, P6, R8, R0, 0x1 ;  /* 0x0000000008147211 */ /* 0x002fe400078c08ff */
[----:B------:R-:W-:Y:S01]  /*1c890*/  PRMT R5, R7, 0x7632, R5 ;  /* 0x0000763207057816 */ /* 0x000fe20000000005 */
[--C-:B------:R-:W-:Y:S01]  /*1c8a0*/  IMAD R4, R26, 0x4, R8.reuse ;  /* 0x000000041a047824 */ /* 0x100fe200078e0208 */
[----:B-----5:R-:W-:Y:S02]  /*1c8b0*/  ISETP.LT.AND P3, PT, R24, c[0x0][0x17c], !P0 ;  /* 0x00005f0018007a0c */ /* 0x020fe40004761270 */
[----:B------:R-:W4:Y:S01]  /*1c8c0*/  LDL.LU R24, [R1+0xac] ;  /* 0x0000ac0001187983 */ /* 0x000f220000300800 */
[----:B------:R-:W-:Y:S02]  /*1c8d0*/  LEA.HI.X.SX32 R21, R8, R28, 0x1, P6 ;  /* 0x0000001c08157211 */ /* 0x000fe400030f0eff */
[----:B------:R-:W-:Y:S01]  /*1c8e0*/  PRMT R8, R22, 0x7632, R8 ;  /* 0x0000763216087816 */ /* 0x000fe20000000008 */
[----:B------:R-:W5:Y:S01]  /*1c8f0*/  LDL.LU R7, [R1+0x64c] ;  /* 0x00064c0001077983 */ /* 0x000f620000300800 */
[----:B------:R-:W-:-:S03]  /*1c900*/  ISETP.LT.AND P1, PT, R25, c[0x0][0x17c], !P0 ;  /* 0x00005f0019007a0c */ /* 0x000fc60004721270 */
[----:B------:R0:W-:Y:S01]  /*1c910*/  @P4 STG.E.U16 [R2.64], R5 ;  /* 0x0000000502004986 */ /* 0x0001e2000c101506 */
[----:B------:R-:W-:-:S03]  /*1c920*/  ISETP.LT.AND P4, PT, R16, c[0x0][0x17c], !P0 ;  /* 0x00005f0010007a0c */ /* 0x000fc60004781270 */
[----:B------:R-:W5:Y:S04]  /*1c930*/  LDL.LU R22, [R1+0x648] ;  /* 0x0006480001167983 */ /* 0x000f680000300800 */
[----:B------:R-:W5:Y:S04]  /*1c940*/  LDL.LU R25, [R1+0xb0] ;  /* 0x0000b00001197983 */ /* 0x000f680000300800 */
[----:B------:R-:W5:Y:S01]  /*1c950*/  LDL.LU R16, [R1+0xb4] ;  /* 0x0000b40001107983 */ /* 0x000f620000300800 */
[----:B------:R-:W-:Y:S02]  /*1c960*/  PRMT R9, R5, 0x7632, R9 ;  /* 0x0000763205097816 */ /* 0x000fe40000000009 */
[----:B0-----:R-:W-:Y:S01]  /*1c970*/  LEA R2, P6, R4, R0, 0x1 ;  /* 0x0000000004027211 */ /* 0x001fe200078c08ff */
[----:B------:R-:W-:-:S02]  /*1c980*/  IMAD R5, R26, 0x4, R4 ;  /* 0x000000041a057824 */ /* 0x000fc400078e0204 */
[----:B------:R0:W-:Y:S01]  /*1c990*/  @P2 STG.E.U16 [R20.64], R9 ;  /* 0x0000000914002986 */ /* 0x0001e2000c101506 */
[----:B------:R-:W-:Y:S02]  /*1c9a0*/  LEA.HI.X.SX32 R3, R4, R28, 0x1, P6 ;  /* 0x0000001c04037211 */ /* 0x000fe400030f0eff */
[----:B------:R-:W-:-:S03]  /*1c9b0*/  LEA R4, P6, R5, R0, 0x1 ;  /* 0x0000000005047211 */ /* 0x000fc600078c08ff */
[----:B------:R1:W-:Y:S04]  /*1c9c0*/  @P5 STG.E.U16 [R2.64], R8 ;  /* 0x0000000802005986 */ /* 0x0003e8000c101506 */
[----:B0-----:R-:W5:Y:S01]  /*1c9d0*/  LDL.LU R20, [R1+0x28] ;  /* 0x0000280001147983 */ /* 0x001f620000300800 */
[----:B--2---:R-:W-:Y:S01]  /*1c9e0*/  ISETP.LT.AND P2, PT, R27, c[0x0][0x17c], !P0 ;  /* 0x00005f001b007a0c */ /* 0x004fe20004741270 */
[C---:B-1----:R-:W-:Y:S02]  /*1c9f0*/  IMAD R3, R26.reuse, 0x4, R5 ;  /* 0x000000041a037824 */ /* 0x042fe400078e0205 */
[----:B------:R-:W2:Y:S01]  /*1ca00*/  LDL.LU R21, [R1+0xb8] ;  /* 0x0000b80001157983 */ /* 0x000ea20000300800 */
[----:B------:R-:W-:Y:S02]  /*1ca10*/  LEA.HI.X.SX32 R5, R5, R28, 0x1, P6 ;  /* 0x0000001c05057211 */ /* 0x000fe400030f0eff */
[----:B------:R-:W-:Y:S01]  /*1ca20*/  PRMT R17, R17, 0x7632, R17 ;  /* 0x0000763211117816 */ /* 0x000fe20000000011 */
[----:B------:R-:W2:Y:S01]  /*1ca30*/  LDL.LU R27, [R1+0xbc] ;  /* 0x0000bc00011b7983 */ /* 0x000ea20000300800 */
[----:B---3--:R-:W-:Y:S01]  /*1ca40*/  ISETP.LT.AND P5, PT, R29, c[0x0][0x17c], !P0 ;  /* 0x00005f001d007a0c */ /* 0x008fe200047a1270 */
[----:B------:R-:W-:Y:S01]  /*1ca50*/  IMAD R8, R26, 0x4, R3 ;  /* 0x000000041a087824 */ /* 0x000fe200078e0203 */
[----:B------:R-:W-:Y:S01]  /*1ca60*/  LEA R2, P6, R3, R0, 0x1 ;  /* 0x0000000003027211 */ /* 0x000fe200078c08ff */
[----:B------:R-:W3:Y:S01]  /*1ca70*/  LDL.LU R29, [R1+0x18] ;  /* 0x00001800011d7983 */ /* 0x000ee20000300800 */
[----:B------:R-:W-:-:S02]  /*1ca80*/  PRMT R13, R13, 0x7632, R13 ;  /* 0x000076320d0d7816 */ /* 0x000fc4000000000d */
[----:B------:R-:W-:Y:S01]  /*1ca90*/  LEA.HI.X.SX32 R3, R3, R28, 0x1, P6 ;  /* 0x0000001c03037211 */ /* 0x000fe200030f0eff */
[----:B------:R0:W-:Y:S01]  /*1caa0*/  @P3 STG.E.U16 [R4.64], R17 ;  /* 0x0000001104003986 */ /* 0x0001e2000c101506 */
[----:B------:R-:W-:Y:S01]  /*1cab0*/  PRMT R12, R9, 0x7632, R12 ;  /* 0x00007632090c7816 */ /* 0x000fe2000000000c */
[----:B------:R-:W-:Y:S02]  /*1cac0*/  IMAD R9, R26, 0x4, R8 ;  /* 0x000000041a097824 */ /* 0x000fe400078e0208 */
[----:B------:R1:W-:Y:S01]  /*1cad0*/  @P1 STG.E.U16 [R2.64], R13 ;  /* 0x0000000d02001986 */ /* 0x0003e2000c101506 */
[----:B0-----:R-:W-:-:S04]  /*1cae0*/  LEA R4, P6, R8, R0, 0x1 ;  /* 0x0000000008047211 */ /* 0x001fc800078c08ff */
[----:B------:R-:W-:Y:S02]  /*1caf0*/  LEA.HI.X.SX32 R5, R8, R28, 0x1, P6 ;  /* 0x0000001c08057211 */ /* 0x000fe400030f0eff */
[----:B-1----:R-:W-:-:S03]  /*1cb00*/  LEA R2, P1, R9, R0, 0x1 ;  /* 0x0000000009027211 */ /* 0x002fc600078208ff */
[----:B------:R0:W-:Y:S01]  /*1cb10*/  @P4 STG.E.U16 [R4.64], R12 ;  /* 0x0000000c04004986 */ /* 0x0001e2000c101506 */
[----:B------:R-:W-:Y:S02]  /*1cb20*/  LEA.HI.X.SX32 R3, R9, R28, 0x1, P1 ;  /* 0x0000001c09037211 */ /* 0x000fe400008f0eff */
[----:B----4-:R-:W-:Y:S02]  /*1cb30*/  ISETP.LT.AND P3, PT, R24, c[0x0][0x17c], !P0 ;  /* 0x00005f0018007a0c */ /* 0x010fe40004761270 */
[----:B------:R-:W4:Y:S04]  /*1cb40*/  LDL.LU R24, [R1+0xc4] ;  /* 0x0000c40001187983 */ /* 0x000f280000300800 */
[----:B------:R-:W4:Y:S01]  /*1cb50*/  LDL.LU R13, [R1+0xc0] ;  /* 0x0000c000010d7983 */ /* 0x000f220000300800 */
[----:B-----5:R-:W-:-:S03]  /*1cb60*/  ISETP.LT.AND P4, PT, R25, c[0x0][0x17c], !P0 ;  /* 0x00005f0019007a0c */ /* 0x020fc60004781270 */
[----:B------:R-:W5:Y:S01]  /*1cb70*/  LDL.LU R25, [R1+0xc8] ;  /* 0x0000c80001197983 */ /* 0x000f620000300800 */
[----:B------:R-:W-:-:S03]  /*1cb80*/  ISETP.LT.AND P1, PT, R16, c[0x0][0x17c], !P0 ;  /* 0x00005f0010007a0c */ /* 0x000fc60004721270 */
[----:B------:R-:W5:Y:S01]  /*1cb90*/  LDL.LU R16, [R1+0xcc] ;  /* 0x0000cc0001107983 */ /* 0x000f620000300800 */
[----:B------:R-:W-:-:S03]  /*1cba0*/  IMAD R8, R26, 0x4, R9 ;  /* 0x000000041a087824 */ /* 0x000fc600078e0209 */
[----:B------:R-:W5:Y:S01]  /*1cbb0*/  LDL.LU R17, [R1+0xd0] ;  /* 0x0000d00001117983 */ /* 0x000f620000300800 */
[----:B------:R-:W-:Y:S01]  /*1cbc0*/  IMAD R9, R26, 0x4, R8 ;  /* 0x000000041a097824 */ /* 0x000fe200078e0208 */
[----:B0-----:R-:W-:-:S04]  /*1cbd0*/  LEA R4, P6, R8, R0, 0x1 ;  /* 0x0000000008047211 */ /* 0x001fc800078c08ff */
[----:B------:R-:W-:Y:S01]  /*1cbe0*/  LEA.HI.X.SX32 R5, R8, R28, 0x1, P6 ;  /* 0x0000001c08057211 */ /* 0x000fe200030f0eff */
[----:B------:R-:W-:Y:S01]  /*1cbf0*/  IMAD R8, R26, 0x4, R9 ;  /* 0x000000041a087824 */ /* 0x000fe200078e0209 */
[----:B------:R0:W-:Y:S04]  /*1cc00*/  @P2 STG.E.U16 [R2.64], R20 ;  /* 0x0000001402002986 */ /* 0x0001e8000c101506 */
[----:B------:R1:W-:Y:S01]  /*1cc10*/  @P5 STG.E.U16 [R4.64], R22 ;  /* 0x0000001604005986 */ /* 0x0003e2000c101506 */
[----:B0-----:R-:W-:-:S04]  /*1cc20*/  LEA R2, P2, R9, R0, 0x1 ;  /* 0x0000000009027211 */ /* 0x001fc800078408ff */
[----:B------:R-:W-:Y:S01]  /*1cc30*/  LEA.HI.X.SX32 R3, R9, R28, 0x1, P2 ;  /* 0x0000001c09037211 */ /* 0x000fe200010f0eff */
[----:B------:R-:W-:Y:S01]  /*1cc40*/  IMAD R9, R26, 0x4, R8 ;  /* 0x000000041a097824 */ /* 0x000fe200078e0208 */
[----:B-1----:R-:W-:-:S03]  /*1cc50*/  LEA R4, P6, R8, R0, 0x1 ;  /* 0x0000000008047211 */ /* 0x002fc600078c08ff */
[----:B---3--:R0:W-:Y:S01]  /*1cc60*/  @P3 STG.E.U16 [R2.64], R29 ;  /* 0x0000001d02003986 */ /* 0x0081e2000c101506 */
[----:B------:R-:W-:Y:S01]  /*1cc70*/  LEA.HI.X.SX32 R5, R8, R28, 0x1, P6 ;  /* 0x0000001c08057211 */ /* 0x000fe200030f0eff */
[----:B------:R-:W-:Y:S01]  /*1cc80*/  IMAD R8, R26, 0x4, R9 ;  /* 0x000000041a087824 */ /* 0x000fe200078e0209 */
[----:B--2---:R-:W-:-:S03]  /*1cc90*/  ISETP.LT.AND P2, PT, R21, c[0x0][0x17c], !P0 ;  /* 0x00005f0015007a0c */ /* 0x004fc60004741270 */
[----:B------:R1:W-:Y:S01]  /*1cca0*/  @P4 STG.E.U16 [R4.64], R6 ;  /* 0x0000000604004986 */ /* 0x0003e2000c101506 */
[----:B0-----:R-:W-:-:S04]  /*1ccb0*/  LEA R2, P3, R9, R0, 0x1 ;  /* 0x0000000009027211 */ /* 0x001fc800078608ff */
[----:B------:R-:W-:Y:S01]  /*1ccc0*/  LEA.HI.X.SX32 R3, R9, R28, 0x1, P3 ;  /* 0x0000001c09037211 */ /* 0x000fe200018f0eff */
[----:B------:R-:W-:Y:S01]  /*1ccd0*/  IMAD R9, R26, 0x4, R8 ;  /* 0x000000041a097824 */ /* 0x000fe200078e0208 */
[----:B-1----:R-:W-:-:S03]  /*1cce0*/  LEA R4, P6, R8, R0, 0x1 ;  /* 0x0000000008047211 */ /* 0x002fc600078c08ff */
[----:B------:R0:W-:Y:S01]  /*1ccf0*/  @P1 STG.E.U16 [R2.64], R23 ;  /* 0x0000001702001986 */ /* 0x0001e2000c101506 */
[----:B------:R-:W-:Y:S02]  /*1cd00*/  LEA.HI.X.SX32 R5, R8, R28, 0x1, P6 ;  /* 0x0000001c08057211 */ /* 0x000fe400030f0eff */
[----:B------:R-:W-:Y:S02]  /*1cd10*/  ISETP.LT.AND P5, PT, R27, c[0x0][0x17c], !P0 ;  /* 0x00005f001b007a0c */ /* 0x000fe400047a1270 */
[----:B------:R-:W2:Y:S04]  /*1cd20*/  LDL.LU R27, [R1+0xd4] ;  /* 0x0000d400011b7983 */ /* 0x000ea80000300800 */
[----:B------:R-:W3:Y:S01]  /*1cd30*/  LDL.LU R21, [R1+0xd8] ;  /* 0x0000d80001157983 */ /* 0x000ee20000300800 */
[----:B0-----:R-:W-:-:S03]  /*1cd40*/  LEA R2, P1, R9, R0, 0x1 ;  /* 0x0000000009027211 */ /* 0x001fc600078208ff */
[----:B------:R0:W-:Y:S01]  /*1cd50*/  @P2 STG.E.U16 [R4.64], R18 ;  /* 0x0000001204002986 */ /* 0x0001e2000c101506 */
[----:B------:R-:W-:Y:S02]  /*1cd60*/  LEA.HI.X.SX32 R3, R9, R28, 0x1, P1 ;  /* 0x0000001c09037211 */ /* 0x000fe400008f0eff */
[----:B----4-:R-:W-:Y:S02]  /*1cd70*/  ISETP.LT.AND P3, PT, R24, c[0x0][0x17c], !P0 ;  /* 0x00005f0018007a0c */ /* 0x010fe40004761270 */
[----:B------:R-:W4:Y:S01]  /*1cd80*/  LDL.LU R24, [R1+0xdc] ;  /* 0x0000dc0001187983 */ /* 0x000f220000300800 */
[----:B-----5:R-:W-:-:S03]  /*1cd90*/  ISETP.LT.AND P1, PT, R25, c[0x0][0x17c], !P0 ;  /* 0x00005f0019007a0c */ /* 0x020fc60004721270 */
[----:B------:R-:W5:Y:S01]  /*1cda0*/  LDL.LU R25, [R1+0xe0] ;  /* 0x0000e00001197983 */ /* 0x000f620000300800 */
[----:B------:R-:W-:-:S03]  /*1cdb0*/  ISETP.LT.AND P2, PT, R16, c[0x0][0x17c], !P0 ;  /* 0x00005f0010007a0c */ /* 0x000fc60004741270 */
[----:B------:R-:W4:Y:S01]  /*1cdc0*/  LDL.LU R16, [R1+0xe4] ;  /* 0x0000e40001107983 */ /* 0x000f220000300800 */
[----:B------:R-:W-:Y:S01]  /*1cdd0*/  IMAD R8, R26, 0x4, R9 ;  /* 0x000000041a087824 */ /* 0x000fe200078e0209 */
[----:B------:R-:W-:-:S04]  /*1cde0*/  ISETP.LT.AND P4, PT, R13, c[0x0][0x17c], !P0 ;  /* 0x00005f000d007a0c */ /* 0x000fc80004781270 */
[----:B0-----:R-:W-:Y:S01]  /*1cdf0*/  LEA R4, P6, R8, R0, 0x1 ;  /* 0x0000000008047211 */ /* 0x001fe200078c08ff */
[----:B------:R-:W-:-:S03]  /*1ce00*/  IMAD R9, R26, 0x4, R8 ;  /* 0x000000041a097824 */ /* 0x000fc600078e0208 */
[----:B------:R-:W-:Y:S01]  /*1ce10*/  LEA.HI.X.SX32 R5, R8, R28, 0x1, P6 ;  /* 0x0000001c08057211 */ /* 0x000fe200030f0eff */
[----:B------:R0:W-:Y:S04]  /*1ce20*/  @P5 STG.E.U16 [R2.64], R14 ;  /* 0x0000000e02005986 */ /* 0x0001e8000c101506 */
[----:B------:R1:W-:Y:S01]  /*1ce30*/  @P4 STG.E.U16 [R4.64], R10 ;  /* 0x0000000a04004986 */ /* 0x0003e2000c101506 */
[----:B------:R-:W-:Y:S02]  /*1ce40*/  PRMT R6, R20, 0x7632, R6 ;  /* 0x0000763214067816 */ /* 0x000fe40000000006 */
[----:B0-----:R-:W-:Y:S01]  /*1ce50*/  LEA R2, P6, R9, R0, 0x1 ;  /* 0x0000000009027211 */ /* 0x001fe200078c08ff */
[----:B-1----:R-:W-:-:S03]  /*1ce60*/  IMAD R5, R26, 0x4, R9 ;  /* 0x000000041a057824 */ /* 0x002fc600078e0209 */
[----:B------:R-:W-:Y:S01]  /*1ce70*/  LEA.HI.X.SX32 R3, R9, R28, 0x1, P6 ;  /* 0x0000001c09037211 */ /* 0x000fe200030f0eff */
[----:B------:R-:W-:Y:S01]  /*1ce80*/  IMAD R8, R26, 0x4, R5 ;  /* 0x000000041a087824 */ /* 0x000fe200078e0205 */
[----:B------:R-:W-:-:S03]  /*1ce90*/  LEA R4, P6, R5, R0, 0x1 ;  /* 0x0000000005047211 */ /* 0x000fc600078c08ff */
[----:B------:R0:W-:Y:S01]  /*1cea0*/  @P3 STG.E.U16 [R2.64], R6 ;  /* 0x0000000602003986 */ /* 0x0001e2000c101506 */
[----:B------:R-:W-:Y:S01]  /*1ceb0*/  PRMT R22, R22, 0x7632, R22 ;  /* 0x0000763216167816 */ /* 0x000fe20000000016 */
[----:B------:R-:W-:Y:S01]  /*1cec0*/  IMAD R9, R26, 0x4, R8 ;  /* 0x000000041a097824 */ /* 0x000fe200078e0208 */
[----:B------:R-:W-:Y:S02]  /*1ced0*/  LEA.HI.X.SX32 R5, R5, R28, 0x1, P6 ;  /* 0x0000001c05057211 */ /* 0x000fe400030f0eff */
[----:B------:R-:W-:-:S03]  /*1cee0*/  ISETP.LT.AND P5, PT, R17, c[0x0][0x17c], !P0 ;  /* 0x00005f0011007a0c */ /* 0x000fc600047a1270 */
[----:B------:R1:W-:Y:S01]  /*1cef0*/  @P1 STG.E.U16 [R4.64], R22 ;  /* 0x0000001604001986 */ /* 0x0003e2000c101506 */
[C---:B0-----:R-:W-:Y:S02]  /*1cf00*/  LEA R2, P6, R8.reuse, R0, 0x1 ;  /* 0x0000000008027211 */ /* 0x041fe400078c08ff */
[----:B------:R-:W-:Y:S02]  /*1cf10*/  PRMT R6, R29, 0x7632, R6 ;  /* 0x000076321d067816 */ /* 0x000fe40000000006 */
[----:B------:R-:W-:Y:S02]  /*1cf20*/  LEA.HI.X.SX32 R3, R8, R28, 0x1, P6 ;  /* 0x0000001c08037211 */ /* 0x000fe400030f0eff */
[C---:B-1----:R-:W-:Y:S02]  /*1cf30*/  LEA R4, P6, R9.reuse, R0, 0x1 ;  /* 0x0000000009047211 */ /* 0x042fe400078c08ff */
[----:B------:R-:W-:Y:S02]  /*1cf40*/  PRMT R8, R6, 0x7632, R8 ;  /* 0x0000763206087816 */ /* 0x000fe40000000008 */
[----:B------:R-:W-:Y:S01]  /*1cf50*/  LEA.HI.X.SX32 R5, R9, R28, 0x1, P6 ;  /* 0x0000001c09057211 */ /* 0x000fe200030f0eff */
[----:B------:R0:W-:Y:S01]  /*1cf60*/  @P2 STG.E.U16 [R2.64], R6 ;  /* 0x0000000602002986 */ /* 0x0001e2000c101506 */
[----:B--2---:R-:W-:-:S03]  /*1cf70*/  ISETP.LT.AND P4, PT, R27, c[0x0][0x17c], !P0 ;  /* 0x00005f001b007a0c */ /* 0x004fc60004781270 */
[----:B------:R1:W-:Y:S01]  /*1cf80*/  @P5 STG.E.U16 [R4.64], R8 ;  /* 0x0000000804005986 */ /* 0x0003e2000c101506 */
[----:B---3--:R-:W-:-:S03]  /*1cf90*/  ISETP.LT.AND P3, PT, R21, c[0x0][0x17c], !P0 ;  /* 0x00005f0015007a0c */ /* 0x008fc60004761270 */
[----:B------:R-:W2:Y:S04]  /*1cfa0*/  LDL.LU R27, [R1+0xe8] ;  /* 0x0000e800011b7983 */ /* 0x000ea80000300800 */
[----:B------:R-:W3:Y:S01]  /*1cfb0*/  LDL.LU R29, [R1+0xec] ;  /* 0x0000ec00011d7983 */ /* 0x000ee20000300800 */
[--C-:B0-----:R-:W-:Y:S01]  /*1cfc0*/  IMAD R3, R26, 0x4, R9.reuse ;  /* 0x000000041a037824 */ /* 0x101fe200078e0209 */
[----:B------:R-:W-:Y:S02]  /*1cfd0*/  PRMT R9, R23, 0x7632, R9 ;  /* 0x0000763217097816 */ /* 0x000fe40000000009 */
[----:B------:R-:W3:Y:S01]  /*1cfe0*/  LDL.LU R21, [R1+0xf4] ;  /* 0x0000f40001157983 */ /* 0x000ee20000300800 */
[----:B----4-:R-:W-:-:S03]  /*1cff0*/  ISETP.LT.AND P5, PT, R16, c[0x0][0x17c], !P0 ;  /* 0x00005f0010007a0c */ /* 0x010fc600047a1270 */
[----:B------:R-:W4:Y:S04]  /*1d000*/  LDL.LU R16, [R1+0x2c] ;  /* 0x00002c0001107983 */ /* 0x000f280000300800 */
[----:B------:R-:W4:Y:S01]  /*1d010*/  LDL.LU R23, [R1+0x644] ;  /* 0x0006440001177983 */ /* 0x000f220000300800 */
[----:B------:R-:W-:-:S03]  /*1d020*/  ISETP.LT.AND P1, PT, R24, c[0x0][0x17c], !P0 ;  /* 0x00005f0018007a0c */ /* 0x000fc60004721270 */
[----:B------:R-:W4:Y:S01]  /*1d030*/  LDL.LU R24, [R1+0xf8] ;  /* 0x0000f80001187983 */ /* 0x000f220000300800 */
[----:B------:R-:W-:Y:S01]  /*1d040*/  IMAD R6, R26, 0x4, R3 ;  /* 0x000000041a067824 */ /* 0x000fe200078e0203 */
[----:B------:R-:W-:-:S03]  /*1d050*/  LEA R2, P6, R3, R0, 0x1 ;  /* 0x0000000003027211 */ /* 0x000fc600078c08ff */
[----:B-1----:R-:W-:Y:S01]  /*1d060*/  IMAD R8, R26, 0x4, R6 ;  /* 0x000000041a087824 */ /* 0x002fe200078e0206 */
[----:B------:R-:W-:Y:S02]  /*1d070*/  LEA.HI.X.SX32 R3, R3, R28, 0x1, P6 ;  /* 0x0000001c03037211 */ /* 0x000fe400030f0eff */
[----:B------:R-:W-:-:S03]  /*1d080*/  LEA R4, P6, R6, R0, 0x1 ;  /* 0x0000000006047211 */ /* 0x000fc600078c08ff */
[----:B------:R0:W-:Y:S01]  /*1d090*/  @P4 STG.E.U16 [R2.64], R9 ;  /* 0x0000000902004986 */ /* 0x0001e2000c101506 */
[----:B------:R-:W-:Y:S02]  /*1d0a0*/  LEA.HI.X.SX32 R5, R6, R28, 0x1, P6 ;  /* 0x0000001c06057211 */ /* 0x000fe400030f0eff */
[----:B------:R-:W-:Y:S02]  /*1d0b0*/  PRMT R18, R18, 0x7632, R18 ;  /* 0x0000763212127816 */ /* 0x000fe40000000012 */
[----:B------:R-:W-:Y:S02]  /*1d0c0*/  PRMT R14, R14, 0x7632, R14 ;  /* 0x000076320e0e7816 */ /* 0x000fe4000000000e */
[----:B-----5:R-:W-:Y:S02]  /*1d0d0*/  ISETP.LT.AND P2, PT, R25, c[0x0][0x17c], !P0 ;  /* 0x00005f0019007a0c */ /* 0x020fe40004741270 */
[----:B------:R-:W5:Y:S01]  /*1d0e0*/  LDL.LU R25, [R1+0xfc] ;  /* 0x0000fc0001197983 */ /* 0x000f620000300800 */
[----:B0-----:R-:W-:-:S04]  /*1d0f0*/  LEA R2, P6, R8, R0, 0x1 ;  /* 0x0000000008027211 */ /* 0x001fc800078c08ff */
[----:B------:R-:W-:Y:S01]  /*1d100*/  LEA.HI.X.SX32 R3, R8, R28, 0x1, P6 ;  /* 0x0000001c08037211 */ /* 0x000fe200030f0eff */
[----:B------:R0:W-:Y:S04]  /*1d110*/  @P3 STG.E.U16 [R4.64], R18 ;  /* 0x0000001204003986 */ /* 0x0001e8000c101506 */
[----:B------:R1:W-:Y:S01]  /*1d120*/  @P1 STG.E.U16 [R2.64], R14 ;  /* 0x0000000e02001986 */ /* 0x0003e2000c101506 */
[----:B0-----:R-:W-:Y:S01]  /*1d130*/  IMAD R5, R26, 0x4, R8 ;  /* 0x000000041a057824 */ /* 0x001fe200078e0208 */
[----:B--2---:R-:W-:Y:S02]  /*1d140*/  ISETP.LT.AND P4, PT, R27, c[0x0][0x17c], !P0 ;  /* 0x00005f001b007a0c */ /* 0x004fe40004781270 */
[----:B------:R-:W2:Y:S01]  /*1d150*/  LDL.LU R27, [R1+0x1c] ;  /* 0x00001c00011b7983 */ /* 0x000ea20000300800 */
[----:B---3--:R-:W-:-:S03]  /*1d160*/  ISETP.LT.AND P3, PT, R29, c[0x0][0x17c], !P0 ;  /* 0x00005f001d007a0c */ /* 0x008fc60004761270 */
[----:B------:R-:W3:Y:S04]  /*1d170*/  LDL.LU R12, [R1+0x100] ;  /* 0x00010000010c7983 */ /* 0x000ee80000300800 */
[----:B------:R-:W2:Y:S04]  /*1d180*/  LDL.LU R17, [R1+0x104] ;  /* 0x0001040001117983 */ /* 0x000ea80000300800 */
[----:B------:R-:W2:Y:S01]  /*1d190*/  LDL.LU R29, [R1+0xc] ;  /* 0x00000c00011d7983 */ /* 0x000ea20000300800 */
[----:B------:R-:W-:Y:S01]  /*1d1a0*/  LEA R4, P6, R5, R0, 0x1 ;  /* 0x0000000005047211 */ /* 0x000fe200078c08ff */
[----:B------:R-:W-:-:S03]  /*1d1b0*/  IMAD R6, R26, 0x4, R5 ;  /* 0x000000041a067824 */ /* 0x000fc600078e0205 */
[----:B------:R-:W-:Y:S02]  /*1d1c0*/  LEA.HI.X.SX32 R5, R5, R28, 0x1, P6 ;  /* 0x0000001c05057211 */ /* 0x000fe400030f0eff */
[----:B-1----:R-:W-:Y:S02]  /*1d1d0*/  LEA R2, P6, R6, R0, 0x1 ;  /* 0x0000000006027211 */ /* 0x002fe400078c08ff */
[----:B------:R-:W-:Y:S02]  /*1d1e0*/  PRMT R10, R10, 0x7632, R10 ;  /* 0x000076320a0a7816 */ /* 0x000fe4000000000a */
[----:B------:R-:W-:-:S03]  /*1d1f0*/  LEA.HI.X.SX32 R3, R6, R28, 0x1, P6 ;  /* 0x0000001c06037211 */ /* 0x000fc600030f0eff */
[----:B------:R0:W-:Y:S01]  /*1d200*/  @P2 STG.E.U16 [R4.64], R10 ;  /* 0x0000000a04002986 */ /* 0x0001e2000c101506 */
[----:B------:R-:W-:Y:S02]  /*1d210*/  ISETP.LT.AND P2, PT, R21, c[0x0][0x17c], !P0 ;  /* 0x00005f0015007a0c */ /* 0x000fe40004741270 */
[----:B----4-:R-:W-:Y:S02]  /*1d220*/  ISETP.LT.AND P1, PT, R23, c[0x0][0x17c], !P0 ;  /* 0x00005f0017007a0c */ /* 0x010fe40004721270 */
[----:B------:R-:W4:Y:S04]  /*1d230*/  LDL.LU R23, [R1+0x640] ;  /* 0x0006400001177983 */ /* 0x000f280000300800 */
[----:B------:R-:W2:Y:S04]  /*1d240*/  LDL.LU R20, [R1+0x108] ;  /* 0x0001080001147983 */ /* 0x000ea80000300800 */
[----:B------:R1:W-:Y:S01]  /*1d250*/  @P5 STG.E.U16 [R2.64], R16 ;  /* 0x0000001002005986 */ /* 0x0003e2000c101506 */
[----:B------:R-:W-:-:S03]  /*1d260*/  ISETP.LT.AND P5, PT, R24, c[0x0][0x17c], !P0 ;  /* 0x00005f0018007a0c */ /* 0x000fc600047a1270 */
[----:B------:R-:W3:Y:S04]  /*1d270*/  LDL.LU R21, [R1+0x10c] ;  /* 0x00010c0001157983 */ /* 0x000ee80000300800 */
[----:B------:R-:W3:Y:S01]  /*1d280*/  LDL.LU R24, [R1+0x110] ;  /* 0x0001100001187983 */ /* 0x000ee20000300800 */
[----:B------:R-:W-:-:S04]  /*1d290*/  IMAD R8, R26, 0x4, R6 ;  /* 0x000000041a087824 */ /* 0x000fc800078e0206 */
[----:B------:R-:W-:Y:S01]  /*1d2a0*/  IMAD R6, R26, 0x4, R8 ;  /* 0x000000041a067824 */ /* 0x000fe200078e0208 */
[----:B0-----:R-:W-:-:S03]  /*1d2b0*/  LEA R4, P6, R8, R0, 0x1 ;  /* 0x0000000008047211 */ /* 0x001fc600078c08ff */
[----:B------:R-:W-:Y:S01]  /*1d2c0*/  IMAD R9, R26, 0x4, R6 ;  /* 0x000000041a097824 */ /* 0x000fe200078e0206 */
[----:B------:R-:W-:Y:S02]  /*1d2d0*/  LEA.HI.X.SX32 R5, R8, R28, 0x1, P6 ;  /* 0x0000001c08057211 */ /* 0x000fe400030f0eff */
[----:B-1----:R-:W-:Y:S01]  /*1d2e0*/  LEA R2, P6, R6, R0, 0x1 ;  /* 0x0000000006027211 */ /* 0x002fe200078c08ff */
[----:B------:R-:W-:-:S03]  /*1d2f0*/  IMAD R13, R26, 0x4, R9 ;  /* 0x000000041a0d7824 */ /* 0x000fc600078e0209 */
[----:B------:R-:W-:Y:S01]  /*1d300*/  LEA.HI.X.SX32 R3, R6, R28, 0x1, P6 ;  /* 0x0000001c06037211 */ /* 0x000fe200030f0eff */
[----:B----4-:R0:W-:Y:S04]  /*1d310*/  @P4 STG.E.U16 [R4.64], R23 ;  /* 0x0000001704004986 */ /* 0x0101e8000c101506 */
[----:B--2---:R1:W-:Y:S01]  /*1d320*/  @P3 STG.E.U16 [R2.64], R27 ;  /* 0x0000001b02003986 */ /* 0x0043e2000c101506 */
[----:B0-----:R-:W-:-:S04]  /*1d330*/  LEA R4, P6, R9, R0, 0x1 ;  /* 0x0000000009047211 */ /* 0x001fc800078c08ff */
[----:B------:R-:W-:Y:S01]  /*1d340*/  LEA.HI.X.SX32 R5, R9, R28, 0x1, P6 ;  /* 0x0000001c09057211 */ /* 0x000fe200030f0eff */
[----:B------:R-:W-:Y:S01]  /*1d350*/  IMAD R9, R26, 0x4, R13 ;  /* 0x000000041a097824 */ /* 0x000fe200078e020d */
[----:B-1----:R-:W-:-:S03]  /*1d360*/  LEA R2, P6, R13, R0, 0x1 ;  /* 0x000000000d027211 */ /* 0x002fc600078c08ff */
[----:B------:R0:W-:Y:S01]  /*1d370*/  @P1 STG.E.U16 [R4.64], R7 ;  /* 0x0000000704001986 */ /* 0x0001e2000c101506 */
[----:B------:R-:W-:Y:S01]  /*1d380*/  LEA.HI.X.SX32 R3, R13, R28, 0x1, P6 ;  /* 0x0000001c0d037211 */ /* 0x000fe200030f0eff */
[----:B------:R-:W-:Y:S01]  /*1d390*/  IMAD R13, R26, 0x4, R9 ;  /* 0x000000041a0d7824 */ /* 0x000fe200078e0209 */
[----:B-----5:R-:W-:Y:S02]  /*1d3a0*/  ISETP.LT.AND P4, PT, R25, c[0x0][0x17c], !P0 ;  /* 0x00005f0019007a0c */ /* 0x020fe40004781270 */
[----:B------:R-:W2:Y:S01]  /*1d3b0*/  LDL.LU R25, [R1+0x114] ;  /* 0x0001140001197983 */ /* 0x000ea20000300800 */
[----:B0-----:R-:W-:-:S03]  /*1d3c0*/  LEA R4, P6, R9, R0, 0x1 ;  /* 0x0000000009047211 */ /* 0x001fc600078c08ff */
[----:B------:R0:W-:Y:S01]  /*1d3d0*/  @P2 STG.E.U16 [R2.64], R29 ;  /* 0x0000001d02002986 */ /* 0x0001e2000c101506 */
[----:B------:R-:W-:Y:S02]  /*1d3e0*/  LEA.HI.X.SX32 R5, R9, R28, 0x1, P6 ;  /* 0x0000001c09057211 */ /* 0x000fe400030f0eff */
[----:B0-----:R-:W-:-:S04]  /*1d3f0*/  LEA R2, P6, R13, R0, 0x1 ;  /* 0x000000000d027211 */ /* 0x001fc800078c08ff */
[----:B------:R-:W-:Y:S01]  /*1d400*/  LEA.HI.X.SX32 R3, R13, R28, 0x1, P6 ;  /* 0x0000001c0d037211 */ /* 0x000fe200030f0eff */
[----:B------:R0:W-:Y:S01]  /*1d410*/  @P5 STG.E.U16 [R4.64], R19 ;  /* 0x0000001304005986 */ /* 0x0001e2000c101506 */
[----:B------:R-:W-:-:S03]  /*1d420*/  ISETP.LT.AND P2, PT, R20, c[0x0][0x17c], !P0 ;  /* 0x00005f0014007a0c */ /* 0x000fc60004741270 */
[----:B------:R-:W4:Y:S04]  /*1d430*/  LDL.LU R20, [R1+0x11c] ;  /* 0x00011c0001147983 */ /* 0x000f280000300800 */
[----:B------:R1:W-:Y:S01]  /*1d440*/  @P4 STG.E.U16 [R2.64], R15 ;  /* 0x0000000f02004986 */ /* 0x0003e2000c101506 */
[----:B---3--:R-:W-:-:S03]  /*1d450*/  ISETP.LT.AND P4, PT, R24, c[0x0][0x17c], !P0 ;  /* 0x00005f0018007a0c */ /* 0x008fc60004781270 */
[----:B------:R-:W3:Y:S04]  /*1d460*/  LDL.LU R22, [R1+0x118] ;  /* 0x0001180001167983 */ /* 0x000ee80000300800 */
[----:B------:R-:W5:Y:S01]  /*1d470*/  LDL.LU R24, [R1+0xa8] ;  /* 0x0000a80001187983 */ /* 0x000f620000300800 */
[----:B------:R-:W-:Y:S01]  /*1d480*/  IMAD R9, R26, 0x4, R13 ;  /* 0x000000041a097824 */ /* 0x000fe200078e020d */
[----:B------:R-:W-:-:S03]  /*1d490*/  ISETP.LT.AND P3, PT, R12, c[0x0][0x17c], !P0 ;  /* 0x00005f000c007a0c */ /* 0x000fc60004761270 */
[C---:B------:R-:W-:Y:S01]  /*1d4a0*/  IMAD R13, R26.reuse, 0x4, R9 ;  /* 0x000000041a0d7824 */ /* 0x040fe200078e0209 */
[----:B0-----:R-:W-:Y:S02]  /*1d4b0*/  LEA R4, P6, R9, R0, 0x1 ;  /* 0x0000000009047211 */ /* 0x001fe400078c08ff */
[----:B------:R-:W-:Y:S01]  /*1d4c0*/  ISETP.LT.AND P1, PT, R17, c[0x0][0x17c], !P0 ;  /* 0x00005f0011007a0c */ /* 0x000fe20004721270 */
[C---:B------:R-:W-:Y:S01]  /*1d4d0*/  IMAD R17, R26.reuse, 0x4, R13 ;  /* 0x000000041a117824 */ /* 0x040fe200078e020d */
[----:B------:R-:W-:Y:S02]  /*1d4e0*/  LEA.HI.X.SX32 R5, R9, R28, 0x1, P6 ;  /* 0x0000001c09057211 */ /* 0x000fe400030f0eff */
[C---:B-1----:R-:W-:Y:S01]  /*1d4f0*/  LEA R2, P6, R13.reuse, R0, 0x1 ;  /* 0x000000000d027211 */ /* 0x042fe200078c08ff */
[C---:B------:R-:W-:Y:S02]  /*1d500*/  IMAD R9, R26.reuse, 0x4, R17 ;  /* 0x000000041a097824 */ /* 0x040fe400078e0211 */
[----:B------:R0:W-:Y:S01]  /*1d510*/  @P3 STG.E.U16 [R4.64], R11 ;  /* 0x0000000b04003986 */ /* 0x0001e2000c101506 */
[----:B------:R-:W-:Y:S01]  /*1d520*/  LEA.HI.X.SX32 R3, R13, R28, 0x1, P6 ;  /* 0x0000001c0d037211 */ /* 0x000fe200030f0eff */
[----:B------:R-:W-:Y:S01]  /*1d530*/  IMAD R13, R26, 0x4, R9 ;  /* 0x000000041a0d7824 */ /* 0x000fe200078e0209 */
[----:B------:R-:W-:-:S02]  /*1d540*/  PRMT R6, R16, 0x7632, R6 ;  /* 0x0000763210067816 */ /* 0x000fc40000000006 */
[----:B0-----:R-:W-:-:S04]  /*1d550*/  LEA R4, P6, R17, R0, 0x1 ;  /* 0x0000000011047211 */ /* 0x001fc800078c08ff */
[----:B------:R-:W-:Y:S01]  /*1d560*/  LEA.HI.X.SX32 R5, R17, R28, 0x1, P6 ;  /* 0x0000001c11057211 */ /* 0x000fe200030f0eff */
[----:B------:R-:W-:Y:S01]  /*1d570*/  IMAD R17, R26, 0x4, R13 ;  /* 0x000000041a117824 */ /* 0x000fe200078e020d */
[----:B------:R-:W-:-:S03]  /*1d580*/  ISETP.LT.AND P5, PT, R21, c[0x0][0x17c], !P0 ;  /* 0x00005f0015007a0c */ /* 0x000fc600047a1270 */
[C---:B------:R-:W-:Y:S01]  /*1d590*/  IMAD R21, R26.reuse, 0x4, R17 ;  /* 0x000000041a157824 */ /* 0x040fe200078e0211 */
[----:B------:R-:W-:Y:S01]  /*1d5a0*/  PRMT R7, R23, 0x7632, R7 ;  /* 0x0000763217077816 */ /* 0x000fe20000000007 */
[----:B------:R0:W-:Y:S02]  /*1d5b0*/  @P1 STG.E.U16 [R2.64], R6 ;  /* 0x0000000602001986 */ /* 0x0001e4000c101506 */
[----:B------:R-:W-:Y:S01]  /*1d5c0*/  IMAD R23, R26, 0x4, R21 ;  /* 0x000000041a177824 */ /* 0x000fe200078e0215 */
[-C--:B------:R-:W-:Y:S01]  /*1d5d0*/  LEA R8, P6, R17, R0.reuse, 0x1 ;  /* 0x0000000011087211 */ /* 0x080fe200078c08ff */
[----:B------:R1:W-:Y:S01]  /*1d5e0*/  @P2 STG.E.U16 [R4.64], R7 ;  /* 0x0000000704002986 */ /* 0x0003e2000c101506 */
[-C--:B------:R-:W-:Y:S02]  /*1d5f0*/  LEA R12, P2, R13, R0.reuse, 0x1 ;  /* 0x000000000d0c7211 */ /* 0x080fe400078408ff */
[----:B0-----:R-:W-:-:S04]  /*1d600*/  LEA R2, P1, R9, R0, 0x1 ;  /* 0x0000000009027211 */ /* 0x001fc800078208ff */
[----:B------:R-:W-:Y:S02]  /*1d610*/  LEA.HI.X.SX32 R3, R9, R28, 0x1, P1 ;  /* 0x0000001c09037211 */ /* 0x000fe400008f0eff */
[----:B------:R-:W-:Y:S02]  /*1d620*/  LEA R16, P1, R23, R0, 0x1 ;  /* 0x0000000017107211 */ /* 0x000fe400078208ff */
[-C--:B------:R-:W-:Y:S02]  /*1d630*/  LEA.HI.X.SX32 R9, R17, R28.reuse, 0x1, P6 ;  /* 0x0000001c11097211 */ /* 0x080fe400030f0eff */
[----:B------:R-:W-:Y:S02]  /*1d640*/  LEA.HI.X.SX32 R13, R13, R28, 0x1, P2 ;  /* 0x0000001c0d0d7211 */ /* 0x000fe400010f0eff */
[----:B-1----:R-:W-:Y:S02]  /*1d650*/  LEA R4, P6, R21, R0, 0x1 ;  /* 0x0000000015047211 */ /* 0x002fe400078c08ff */
[----:B------:R-:W-:-:S02]  /*1d660*/  LEA.HI.X.SX32 R17, R23, R28, 0x1, P1 ;  /* 0x0000001c17117211 */ /* 0x000fc400008f0eff */
[----:B------:R-:W-:Y:S02]  /*1d670*/  LEA.HI.X.SX32 R5, R21, R28, 0x1, P6 ;  /* 0x0000001c15057211 */ /* 0x000fe400030f0eff */
[----:B------:R-:W-:Y:S02]  /*1d680*/  PRMT R6, R7, 0x7632, R6 ;  /* 0x0000763207067816 */ /* 0x000fe40000000006 */
[----:B------:R-:W-:Y:S02]  /*1d690*/  PRMT R7, R29, 0x7632, R7 ;  /* 0x000076321d077816 */ /* 0x000fe40000000007 */
[----:B------:R-:W-:Y:S02]  /*1d6a0*/  PRMT R19, R19, 0x7632, R19 ;  /* 0x0000763213137816 */ /* 0x000fe40000000013 */
[----:B------:R-:W-:Y:S02]  /*1d6b0*/  PRMT R15, R15, 0x7632, R15 ;  /* 0x000076320f0f7816 */ /* 0x000fe4000000000f */
[----:B--2---:R-:W-:Y:S01]  /*1d6c0*/  ISETP.LT.AND P3, PT, R25, c[0x0][0x17c], !P0 ;  /* 0x00005f0019007a0c */ /* 0x004fe20004761270 */
[----:B------:R-:W-:Y:S01]  /*1d6d0*/  IMAD R25, R26, 0x4, R23 ;  /* 0x000000041a197824 */ /* 0x000fe200078e0217 */
[----:B----4-:R-:W-:-:S04]  /*1d6e0*/  ISETP.LT.AND P2, PT, R20, c[0x0][0x17c], !P0 ;  /* 0x00005f0014007a0c */ /* 0x010fc80004741270 */
[----:B------:R-:W-:Y:S02]  /*1d6f0*/  LEA R20, P6, R25, R0, 0x1 ;  /* 0x0000000019147211 */ /* 0x000fe400078c08ff */
[----:B------:R-:W-:Y:S02]  /*1d700*/  PRMT R0, R27, 0x7632, R0 ;  /* 0x000076321b007816 */ /* 0x000fe40000000000 */
[----:B---3--:R-:W-:Y:S02]  /*1d710*/  ISETP.LT.AND P1, PT, R22, c[0x0][0x17c], !P0 ;  /* 0x00005f0016007a0c */ /* 0x008fe40004721270 */
[----:B-----5:R-:W-:Y:S01]  /*1d720*/  ISETP.LT.AND P0, PT, R24, c[0x0][0x17c], !P0 ;  /* 0x00005f0018007a0c */ /* 0x020fe20004701270 */
[----:B------:R0:W-:Y:S04]  /*1d730*/  @P5 STG.E.U16 [R2.64], R0 ;  /* 0x0000000002005986 */ /* 0x0001e8000c101506 */
[----:B------:R0:W-:Y:S04]  /*1d740*/  @P4 STG.E.U16 [R12.64], R6 ;  /* 0x000000060c004986 */ /* 0x0001e8000c101506 */
[----:B------:R0:W-:Y:S04]  /*1d750*/  @P3 STG.E.U16 [R8.64], R7 ;  /* 0x0000000708003986 */ /* 0x0001e8000c101506 */
[----:B------:R0:W-:Y:S01]  /*1d760*/  @P2 STG.E.U16 [R4.64], R19 ;  /* 0x0000001304002986 */ /* 0x0001e2000c101506 */
[----:B------:R-:W-:-:S03]  /*1d770*/  LEA.HI.X.SX32 R21, R25, R28, 0x1, P6 ;  /* 0x0000001c19157211 */ /* 0x000fc600030f0eff */
[----:B------:R0:W-:Y:S01]  /*1d780*/  @P1 STG.E.U16 [R16.64], R15 ;  /* 0x0000000f10001986 */ /* 0x0001e2000c101506 */
[----:B------:R-:W-:Y:S05]  /*1d790*/  @!P0 EXIT ;  /* 0x000000000000894d */ /* 0x000fea0003800000 */
[----:B------:R-:W-:-:S05]  /*1d7a0*/  PRMT R10, R11, 0x7632, R10 ;  /* 0x000076320b0a7816 */ /* 0x000fca000000000a */
[----:B------:R-:W-:Y:S01]  /*1d7b0*/  STG.E.U16 [R20.64], R10 ;  /* 0x0000000a14007986 */ /* 0x000fe2000c101506 */
[----:B------:R-:W-:Y:S05]  /*1d7c0*/  EXIT ;  /* 0x000000000000794d */ /* 0x000fea0003800000 */
.L_x_4:
[----:B------:R-:W-:-:S00]  /*1d7d0*/  BRA `(.L_x_4) ;  /* 0xfffffff000007947 */ /* 0x000fc0000383ffff */
[----:B------:R-:W-:-:S00]  /*1d7e0*/  NOP ;  /* 0x0000000000007918 */ /* 0x000fc00000000000 */
        /* <DEDUP_REMOVED lines=9> */
.L_x_5:


//--------------------- .nv.shared.matmul_kernel  --------------------------
	.section	.nv.shared.matmul_kernel,"aw",@nobits
	.sectionflags	@""
	.align	16
